// auto-generated by cutlass_sweep.gemm — config: {"arch": "sm_100", "cluster_m": 4, "cluster_n": 2, "dtype": "nvfp4", "dtype_b": "nvfp4", "layout": "nt", "stages": 0, "tile_k": 128, "tile_m": 256, "tile_n": 256}
#include "cutlass/cutlass.h"
#include "cutlass/gemm/collective/collective_builder.hpp"
#include "cutlass/gemm/device/gemm_universal_adapter.h"
#include "cutlass/gemm/kernel/gemm_universal.hpp"
#include "cutlass/epilogue/collective/collective_builder.hpp"

using ElemA = cutlass::nv_float4_t<cutlass::float_e2m1_t>;
using ElemB = cutlass::nv_float4_t<cutlass::float_e2m1_t>;
using ElemCD = cutlass::bfloat16_t;
using Acc  = float;
using TileShape    = cute::Shape<cute::_256, cute::_256, cute::_128>;
using ClusterShape = cute::Shape<cute::_4, cute::_2, cute::_1>;

using CollectiveEpilogue = typename cutlass::epilogue::collective::CollectiveBuilder<
    cutlass::arch::Sm100, cutlass::arch::OpClassTensorOp,
    TileShape, ClusterShape,
    cutlass::epilogue::collective::EpilogueTileAuto,
    Acc, Acc,
    ElemCD, cutlass::layout::RowMajor, 128 / cutlass::sizeof_bits<ElemCD>::value,
    ElemCD, cutlass::layout::RowMajor, 128 / cutlass::sizeof_bits<ElemCD>::value,
    cutlass::epilogue::collective::EpilogueScheduleAuto
  >::CollectiveOp;

using CollectiveMainloop = typename cutlass::gemm::collective::CollectiveBuilder<
    cutlass::arch::Sm100, cutlass::arch::OpClassBlockScaledTensorOp,
    ElemA, cutlass::layout::RowMajor, 32,
    ElemB, cutlass::layout::ColumnMajor, 32,
    Acc,
    TileShape, ClusterShape,
    cutlass::gemm::collective::StageCountAutoCarveout<static_cast<int>(sizeof(typename CollectiveEpilogue::SharedStorage))>,
    cutlass::gemm::collective::KernelScheduleAuto
  >::CollectiveOp;

using GemmKernel = cutlass::gemm::kernel::GemmUniversal<
    cute::Shape<int,int,int,int>,
    CollectiveMainloop,
    CollectiveEpilogue
>;
using Gemm = cutlass::gemm::device::GemmUniversalAdapter<GemmKernel>;

// Force the device kernel symbol into the cubin without needing a host main.
auto* _anchor = &cutlass::device_kernel<GemmKernel>;


// ===== COMPILED SASS (sm_100a) =====

	.target	sm_100a

	.elftype	@"ET_EXEC"


//--------------------- .note.nv.tkinfo           --------------------------
	.section	.note.nv.tkinfo,"",@"SHT_NOTE"
	.sectionflags	@"SHF_NOTE_NV_TKINFO"
	.tkinfo
        /*0018*/ 	.word	0x00000002
        /*0030*/ 	.string	""
        /*0030*/ 	.string	"ptxas"
        /*0030*/ 	.string	"Cuda compilation tools, release 13.0, V13.0.88"
        /*0030*/ 	.string	"Build cuda_13.0.r13.0/compiler.36424714_0"
        /*0030*/ 	.string	"-arch sm_100a -m 64 "



//--------------------- .note.nv.cuinfo           --------------------------
	.section	.note.nv.cuinfo,"",@"SHT_NOTE"
	.sectionflags	@"SHF_NOTE_NV_CUINFO"
        /*0018*/ 	.short	0x0002
        /*001a*/ 	.short	0x0064
        /*001c*/ 	.short	0x0082
	.zero		2


//--------------------- .nv.info                  --------------------------
	.section	.nv.info,"",@"SHT_CUDA_INFO"
	.align	4


	//----- nvinfo : EIATTR_REGCOUNT
	.align		4
        /*0000*/ 	.byte	0x04, 0x2f
        /*0002*/ 	.short	(.L_19 - .L_18)
	.align		4
.L_18:
        /*0004*/ 	.word	index@(_ZN7cutlass13device_kernelINS_4gemm6kernel13GemmUniversalIN4cute5tupleIJiiiiEEENS1_10collective13CollectiveMmaINS1_46MainloopSm100TmaUmmaWarpSpecializedBlockScaledILi8ELi2ELi1ENS5_IJNS4_1CILi4EEENSA_ILi2EEENSA_ILi1EEEEEEEENS5_IJNSA_ILi256EEESG_NSA_ILi128EEEEEENS5_IJNS_12float_e2m1_tENS_13float_ue4m3_tEEEENS5_IJNS5_IJlSD_lEEENS4_6LayoutINS5_IJNS5_IJNS5_IJNSA_ILi32EEESB_EEEiEEENS5_IJNS5_IJNSA_ILi16EEESB_EEEiEEENS5_IJSD_iEEEEEENS5_IJST_NS5_IJNS5_IJNSA_ILi0EEESD_EEENSA_ILi512EEEEEENS5_IJSW_iEEEEEEEEEEESL_S13_NS4_8TiledMMAINS4_8MMA_AtomIJNS4_23SM100_MMA_MXF4_2x1SM_SSISJ_SJ_fSK_Li256ELi256ELi16ELNS4_4UMMA5MajorE0ELS18_0ELNS17_7ScaleInE0ELS19_0EEEEEENSN_INS5_IJSD_SD_SD_EEENS5_IJSW_SW_SW_EEEEENS5_IJNS4_10UnderscoreES1F_S1F_EEEEENS5_IJNS4_28SM100_TMA_2SM_LOAD_MULTICASTES1I_EEENS5_IJNS4_14ComposedLayoutINS4_7SwizzleILi2ELi4ELi3EEENS4_18smem_ptr_flag_bitsILi4EEENSN_INS5_IJNSA_ILi8EEESH_EEENS5_IJSH_SD_EEEEEEENSN_INS5_IJNS5_IJNS5_IJSP_SD_EEESS_EEESD_NS5_IJSD_SC_EEEEEENS5_IJNS5_IJNS5_IJSS_SY_EEESX_EEESW_NS5_IJSB_SY_EEEEEEEEEEEvNS4_8identityES1J_NS5_IJS1T_NSN_INS5_IJNS5_IJNS5_IJSP_SC_EEESS_EEESD_S1W_EEENS5_IJS1Z_SW_NS5_IJSB_NSA_ILi1024EEEEEEEEEEEEEEvS24_EENS_8epilogue10collective18CollectiveEpilogueINS2E_23Sm100TmaWarpSpecializedILi4ELi2ELi64ELb1ELb0EEEJNS5_IJSH_SG_SH_EEENS5_IJNSN_ISH_SD_EENSN_INSA_ILi64EEESD_EEEEENS_10bfloat16_tESM_S2O_SM_NS2E_6fusion15FusionCallbacksIS2I_NS2P_17LinearCombinationIS2O_fS2O_fLNS_15FloatRoundStyleE2EEES2J_S2N_JEEENS4_5SM1004TMEM4LOAD26SM100_TMEM_LOAD_32dp32b64xENS4_13SM90_TMA_LOADENS1K_INS1L_ILi3ELi4ELi3EEENS1N_ILi16EEENSN_INS5_IJS1P_S2L_EEENS5_IJS2L_SD_EEEEEEENS4_39AutoVectorizingCopyWithAssumedAlignmentILi128EEENS4_14SM90_TMA_STOREES35_S37_S37_EEEvvEEEEvNT_6ParamsE)
        /*0008*/ 	.word	0x000000a8


	//----- nvinfo : EIATTR_FRAME_SIZE
	.align		4
.L_19:
        /*000c*/ 	.byte	0x04, 0x11
        /*000e*/ 	.short	(.L_21 - .L_20)
	.align		4
.L_20:
        /*0010*/ 	.word	index@($__internal_2_$__cuda_sm10x_tcgen05_guardrail_trap_unallocated_columns_being_dealloced)
        /*0014*/ 	.word	0x00000000


	//----- nvinfo : EIATTR_FRAME_SIZE
	.align		4
.L_21:
        /*0018*/ 	.byte	0x04, 0x11
        /*001a*/ 	.short	(.L_23 - .L_22)
	.align		4
.L_22:
        /*001c*/ 	.word	index@($__internal_1_$__cuda_sm10x_tcgen05_guardrail_trap_phase_invalid_during_alloc)
        /*0020*/ 	.word	0x00000000


	//----- nvinfo : EIATTR_FRAME_SIZE
	.align		4
.L_23:
        /*0024*/ 	.byte	0x04, 0x11
        /*0026*/ 	.short	(.L_25 - .L_24)
	.align		4
.L_24:
        /*0028*/ 	.word	index@($__internal_0_$__cuda_sm10x_tcgen05_guardrail_trap_col_being_dealloced_not_returned_by_alloc)
        /*002c*/ 	.word	0x00000000


	//----- nvinfo : EIATTR_FRAME_SIZE
	.align		4
.L_25:
        /*0030*/ 	.byte	0x04, 0x11
        /*0032*/ 	.short	(.L_27 - .L_26)
	.align		4
.L_26:
        /*0034*/ 	.word	index@(_ZN7cutlass13device_kernelINS_4gemm6kernel13GemmUniversalIN4cute5tupleIJiiiiEEENS1_10collective13CollectiveMmaINS1_46MainloopSm100TmaUmmaWarpSpecializedBlockScaledILi8ELi2ELi1ENS5_IJNS4_1CILi4EEENSA_ILi2EEENSA_ILi1EEEEEEEENS5_IJNSA_ILi256EEESG_NSA_ILi128EEEEEENS5_IJNS_12float_e2m1_tENS_13float_ue4m3_tEEEENS5_IJNS5_IJlSD_lEEENS4_6LayoutINS5_IJNS5_IJNS5_IJNSA_ILi32EEESB_EEEiEEENS5_IJNS5_IJNSA_ILi16EEESB_EEEiEEENS5_IJSD_iEEEEEENS5_IJST_NS5_IJNS5_IJNSA_ILi0EEESD_EEENSA_ILi512EEEEEENS5_IJSW_iEEEEEEEEEEESL_S13_NS4_8TiledMMAINS4_8MMA_AtomIJNS4_23SM100_MMA_MXF4_2x1SM_SSISJ_SJ_fSK_Li256ELi256ELi16ELNS4_4UMMA5MajorE0ELS18_0ELNS17_7ScaleInE0ELS19_0EEEEEENSN_INS5_IJSD_SD_SD_EEENS5_IJSW_SW_SW_EEEEENS5_IJNS4_10UnderscoreES1F_S1F_EEEEENS5_IJNS4_28SM100_TMA_2SM_LOAD_MULTICASTES1I_EEENS5_IJNS4_14ComposedLayoutINS4_7SwizzleILi2ELi4ELi3EEENS4_18smem_ptr_flag_bitsILi4EEENSN_INS5_IJNSA_ILi8EEESH_EEENS5_IJSH_SD_EEEEEEENSN_INS5_IJNS5_IJNS5_IJSP_SD_EEESS_EEESD_NS5_IJSD_SC_EEEEEENS5_IJNS5_IJNS5_IJSS_SY_EEESX_EEESW_NS5_IJSB_SY_EEEEEEEEEEEvNS4_8identityES1J_NS5_IJS1T_NSN_INS5_IJNS5_IJNS5_IJSP_SC_EEESS_EEESD_S1W_EEENS5_IJS1Z_SW_NS5_IJSB_NSA_ILi1024EEEEEEEEEEEEEEvS24_EENS_8epilogue10collective18CollectiveEpilogueINS2E_23Sm100TmaWarpSpecializedILi4ELi2ELi64ELb1ELb0EEEJNS5_IJSH_SG_SH_EEENS5_IJNSN_ISH_SD_EENSN_INSA_ILi64EEESD_EEEEENS_10bfloat16_tESM_S2O_SM_NS2E_6fusion15FusionCallbacksIS2I_NS2P_17LinearCombinationIS2O_fS2O_fLNS_15FloatRoundStyleE2EEES2J_S2N_JEEENS4_5SM1004TMEM4LOAD26SM100_TMEM_LOAD_32dp32b64xENS4_13SM90_TMA_LOADENS1K_INS1L_ILi3ELi4ELi3EEENS1N_ILi16EEENSN_INS5_IJS1P_S2L_EEENS5_IJS2L_SD_EEEEEEENS4_39AutoVectorizingCopyWithAssumedAlignmentILi128EEENS4_14SM90_TMA_STOREES35_S37_S37_EEEvvEEEEvNT_6ParamsE)
        /*0038*/ 	.word	0x00000000


	//----- nvinfo : EIATTR_MIN_STACK_SIZE
	.align		4
.L_27:
        /*003c*/ 	.byte	0x04, 0x12
        /*003e*/ 	.short	(.L_29 - .L_28)
	.align		4
.L_28:
        /*0040*/ 	.word	index@(_ZN7cutlass13device_kernelINS_4gemm6kernel13GemmUniversalIN4cute5tupleIJiiiiEEENS1_10collective13CollectiveMmaINS1_46MainloopSm100TmaUmmaWarpSpecializedBlockScaledILi8ELi2ELi1ENS5_IJNS4_1CILi4EEENSA_ILi2EEENSA_ILi1EEEEEEEENS5_IJNSA_ILi256EEESG_NSA_ILi128EEEEEENS5_IJNS_12float_e2m1_tENS_13float_ue4m3_tEEEENS5_IJNS5_IJlSD_lEEENS4_6LayoutINS5_IJNS5_IJNS5_IJNSA_ILi32EEESB_EEEiEEENS5_IJNS5_IJNSA_ILi16EEESB_EEEiEEENS5_IJSD_iEEEEEENS5_IJST_NS5_IJNS5_IJNSA_ILi0EEESD_EEENSA_ILi512EEEEEENS5_IJSW_iEEEEEEEEEEESL_S13_NS4_8TiledMMAINS4_8MMA_AtomIJNS4_23SM100_MMA_MXF4_2x1SM_SSISJ_SJ_fSK_Li256ELi256ELi16ELNS4_4UMMA5MajorE0ELS18_0ELNS17_7ScaleInE0ELS19_0EEEEEENSN_INS5_IJSD_SD_SD_EEENS5_IJSW_SW_SW_EEEEENS5_IJNS4_10UnderscoreES1F_S1F_EEEEENS5_IJNS4_28SM100_TMA_2SM_LOAD_MULTICASTES1I_EEENS5_IJNS4_14ComposedLayoutINS4_7SwizzleILi2ELi4ELi3EEENS4_18smem_ptr_flag_bitsILi4EEENSN_INS5_IJNSA_ILi8EEESH_EEENS5_IJSH_SD_EEEEEEENSN_INS5_IJNS5_IJNS5_IJSP_SD_EEESS_EEESD_NS5_IJSD_SC_EEEEEENS5_IJNS5_IJNS5_IJSS_SY_EEESX_EEESW_NS5_IJSB_SY_EEEEEEEEEEEvNS4_8identityES1J_NS5_IJS1T_NSN_INS5_IJNS5_IJNS5_IJSP_SC_EEESS_EEESD_S1W_EEENS5_IJS1Z_SW_NS5_IJSB_NSA_ILi1024EEEEEEEEEEEEEEvS24_EENS_8epilogue10collective18CollectiveEpilogueINS2E_23Sm100TmaWarpSpecializedILi4ELi2ELi64ELb1ELb0EEEJNS5_IJSH_SG_SH_EEENS5_IJNSN_ISH_SD_EENSN_INSA_ILi64EEESD_EEEEENS_10bfloat16_tESM_S2O_SM_NS2E_6fusion15FusionCallbacksIS2I_NS2P_17LinearCombinationIS2O_fS2O_fLNS_15FloatRoundStyleE2EEES2J_S2N_JEEENS4_5SM1004TMEM4LOAD26SM100_TMEM_LOAD_32dp32b64xENS4_13SM90_TMA_LOADENS1K_INS1L_ILi3ELi4ELi3EEENS1N_ILi16EEENSN_INS5_IJS1P_S2L_EEENS5_IJS2L_SD_EEEEEEENS4_39AutoVectorizingCopyWithAssumedAlignmentILi128EEENS4_14SM90_TMA_STOREES35_S37_S37_EEEvvEEEEvNT_6ParamsE)
        /*0044*/ 	.word	0x00000000
.L_29:


//--------------------- .nv.compat                --------------------------
	.section	.nv.compat,"",@"SHT_CUDA_COMPAT_INFO"
	.align	4
        /*0000*/ 	.byte	0x02, 0x09, 0x01, 0x00, 0x02, 0x02, 0x02, 0x00, 0x02, 0x05, 0x05, 0x00, 0x03, 0x07, 0x01, 0x01
        /*0010*/ 	.byte	0x02, 0x03, 0x01, 0x00, 0x02, 0x06, 0x01, 0x00, 0x04, 0x0b, 0x08, 0x00, 0x09, 0x00, 0x00, 0x00
        /*0020*/ 	.byte	0x00, 0x00, 0x00, 0x00


//--------------------- .nv.info._ZN7cutlass13device_kernelINS_4gemm6kernel13GemmUniversalIN4cute5tupleIJiiiiEEENS1_10collective13CollectiveMmaINS1_46MainloopSm100TmaUmmaWarpSpecializedBlockScaledILi8ELi2ELi1ENS5_IJNS4_1CILi4EEENSA_ILi2EEENSA_ILi1EEEEEEEENS5_IJNSA_ILi256EEESG_NSA_ILi128EEEEEENS5_IJNS_12float_e2m1_tENS_13float_ue4m3_tEEEENS5_IJNS5_IJlSD_lEEENS4_6LayoutINS5_IJNS5_IJNS5_IJNSA_ILi32EEESB_EEEiEEENS5_IJNS5_IJNSA_ILi16EEESB_EEEiEEENS5_IJSD_iEEEEEENS5_IJST_NS5_IJNS5_IJNSA_ILi0EEESD_EEENSA_ILi512EEEEEENS5_IJSW_iEEEEEEEEEEESL_S13_NS4_8TiledMMAINS4_8MMA_AtomIJNS4_23SM100_MMA_MXF4_2x1SM_SSISJ_SJ_fSK_Li256ELi256ELi16ELNS4_4UMMA5MajorE0ELS18_0ELNS17_7ScaleInE0ELS19_0EEEEEENSN_INS5_IJSD_SD_SD_EEENS5_IJSW_SW_SW_EEEEENS5_IJNS4_10UnderscoreES1F_S1F_EEEEENS5_IJNS4_28SM100_TMA_2SM_LOAD_MULTICASTES1I_EEENS5_IJNS4_14ComposedLayoutINS4_7SwizzleILi2ELi4ELi3EEENS4_18smem_ptr_flag_bitsILi4EEENSN_INS5_IJNSA_ILi8EEESH_EEENS5_IJSH_SD_EEEEEEENSN_INS5_IJNS5_IJNS5_IJSP_SD_EEESS_EEESD_NS5_IJSD_SC_EEEEEENS5_IJNS5_IJNS5_IJSS_SY_EEESX_EEESW_NS5_IJSB_SY_EEEEEEEEEEEvNS4_8identityES1J_NS5_IJS1T_NSN_INS5_IJNS5_IJNS5_IJSP_SC_EEESS_EEESD_S1W_EEENS5_IJS1Z_SW_NS5_IJSB_NSA_ILi1024EEEEEEEEEEEEEEvS24_EENS_8epilogue10collective18CollectiveEpilogueINS2E_23Sm100TmaWarpSpecializedILi4ELi2ELi64ELb1ELb0EEEJNS5_IJSH_SG_SH_EEENS5_IJNSN_ISH_SD_EENSN_INSA_ILi64EEESD_EEEEENS_10bfloat16_tESM_S2O_SM_NS2E_6fusion15FusionCallbacksIS2I_NS2P_17LinearCombinationIS2O_fS2O_fLNS_15FloatRoundStyleE2EEES2J_S2N_JEEENS4_5SM1004TMEM4LOAD26SM100_TMEM_LOAD_32dp32b64xENS4_13SM90_TMA_LOADENS1K_INS1L_ILi3ELi4ELi3EEENS1N_ILi16EEENSN_INS5_IJS1P_S2L_EEENS5_IJS2L_SD_EEEEEEENS4_39AutoVectorizingCopyWithAssumedAlignmentILi128EEENS4_14SM90_TMA_STOREES35_S37_S37_EEEvvEEEEvNT_6ParamsE --------------------------
	.section	.nv.info._ZN7cutlass13device_kernelINS_4gemm6kernel13GemmUniversalIN4cute5tupleIJiiiiEEENS1_10collective13CollectiveMmaINS1_46MainloopSm100TmaUmmaWarpSpecializedBlockScaledILi8ELi2ELi1ENS5_IJNS4_1CILi4EEENSA_ILi2EEENSA_ILi1EEEEEEEENS5_IJNSA_ILi256EEESG_NSA_ILi128EEEEEENS5_IJNS_12float_e2m1_tENS_13float_ue4m3_tEEEENS5_IJNS5_IJlSD_lEEENS4_6LayoutINS5_IJNS5_IJNS5_IJNSA_ILi32EEESB_EEEiEEENS5_IJNS5_IJNSA_ILi16EEESB_EEEiEEENS5_IJSD_iEEEEEENS5_IJST_NS5_IJNS5_IJNSA_ILi0EEESD_EEENSA_ILi512EEEEEENS5_IJSW_iEEEEEEEEEEESL_S13_NS4_8TiledMMAINS4_8MMA_AtomIJNS4_23SM100_MMA_MXF4_2x1SM_SSISJ_SJ_fSK_Li256ELi256ELi16ELNS4_4UMMA5MajorE0ELS18_0ELNS17_7ScaleInE0ELS19_0EEEEEENSN_INS5_IJSD_SD_SD_EEENS5_IJSW_SW_SW_EEEEENS5_IJNS4_10UnderscoreES1F_S1F_EEEEENS5_IJNS4_28SM100_TMA_2SM_LOAD_MULTICASTES1I_EEENS5_IJNS4_14ComposedLayoutINS4_7SwizzleILi2ELi4ELi3EEENS4_18smem_ptr_flag_bitsILi4EEENSN_INS5_IJNSA_ILi8EEESH_EEENS5_IJSH_SD_EEEEEEENSN_INS5_IJNS5_IJNS5_IJSP_SD_EEESS_EEESD_NS5_IJSD_SC_EEEEEENS5_IJNS5_IJNS5_IJSS_SY_EEESX_EEESW_NS5_IJSB_SY_EEEEEEEEEEEvNS4_8identityES1J_NS5_IJS1T_NSN_INS5_IJNS5_IJNS5_IJSP_SC_EEESS_EEESD_S1W_EEENS5_IJS1Z_SW_NS5_IJSB_NSA_ILi1024EEEEEEEEEEEEEEvS24_EENS_8epilogue10collective18CollectiveEpilogueINS2E_23Sm100TmaWarpSpecializedILi4ELi2ELi64ELb1ELb0EEEJNS5_IJSH_SG_SH_EEENS5_IJNSN_ISH_SD_EENSN_INSA_ILi64EEESD_EEEEENS_10bfloat16_tESM_S2O_SM_NS2E_6fusion15FusionCallbacksIS2I_NS2P_17LinearCombinationIS2O_fS2O_fLNS_15FloatRoundStyleE2EEES2J_S2N_JEEENS4_5SM1004TMEM4LOAD26SM100_TMEM_LOAD_32dp32b64xENS4_13SM90_TMA_LOADENS1K_INS1L_ILi3ELi4ELi3EEENS1N_ILi16EEENSN_INS5_IJS1P_S2L_EEENS5_IJS2L_SD_EEEEEEENS4_39AutoVectorizingCopyWithAssumedAlignmentILi128EEENS4_14SM90_TMA_STOREES35_S37_S37_EEEvvEEEEvNT_6ParamsE,"",@"SHT_CUDA_INFO"
	.sectionflags	@""
	.align	4


	//----- nvinfo : EIATTR_CUDA_API_VERSION
	.align		4
        /*0000*/ 	.byte	0x04, 0x37
        /*0002*/ 	.short	(.L_31 - .L_30)
.L_30:
        /*0004*/ 	.word	0x00000082


	//----- nvinfo : EIATTR_KPARAM_INFO
	.align		4
.L_31:
        /*0008*/ 	.byte	0x04, 0x17
        /*000a*/ 	.short	(.L_33 - .L_32)
.L_32:
        /*000c*/ 	.word	0x00000000
        /*0010*/ 	.short	0x0000
        /*0012*/ 	.short	0x0000
        /*0014*/ 	.byte	0x00, 0xf0, 0x01, 0x30


	//----- nvinfo : EIATTR_AT_ENTRY_FRAGMENTS
	.align		4
.L_33:
        /*0018*/ 	.byte	0x04, 0x4f
        /*001a*/ 	.short	(.L_35 - .L_34)


	//   ....[0]....
.L_34:
        /*001c*/ 	.word	0x00000007


	//----- nvinfo : EIATTR_RESERVED_SMEM_USED
	.align		4
.L_35:
        /*0020*/ 	.byte	0x01, 0x41
	.zero		2


	//----- nvinfo : EIATTR_SPARSE_MMA_MASK
	.align		4
        /*0024*/ 	.byte	0x03, 0x50
        /*0026*/ 	.short	0x0000


	//----- nvinfo : EIATTR_TCGEN05_2CTA_USED
	.align		4
        /*0028*/ 	.byte	0x01, 0x52
	.zero		2


	//----- nvinfo : EIATTR_MAXREG_COUNT
	.align		4
        /*002c*/ 	.byte	0x03, 0x1b
        /*002e*/ 	.short	0x00ff


	//----- nvinfo : EIATTR_NUM_BARRIERS
	.align		4
        /*0030*/ 	.byte	0x02, 0x4c
        /*0032*/ 	.byte	0x07
	.zero		1


	//----- nvinfo : EIATTR_EXTERNS
	.align		4
        /*0034*/ 	.byte	0x04, 0x0f
        /*0036*/ 	.short	(.L_37 - .L_36)


	//   ....[0]....
	.align		4
.L_36:
        /*0038*/ 	.word	index@(__assertfail)


	//----- nvinfo : EIATTR_MERCURY_ISA_VERSION
	.align		4
.L_37:
        /*003c*/ 	.byte	0x03, 0x5f
        /*003e*/ 	.short	0x0101


	//----- nvinfo : EIATTR_INT_WARP_WIDE_INSTR_OFFSETS
	.align		4
        /*0040*/ 	.byte	0x04, 0x31
        /*0042*/ 	.short	(.L_39 - .L_38)


	//   ....[0]....
.L_38:
        /*0044*/ 	.word	0x00000e40


	//   ....[1]....
        /*0048*/ 	.word	0x00000f00


	//   ....[2]....
        /*004c*/ 	.word	0x00004df0


	//   ....[3]....
        /*0050*/ 	.word	0x00004e20


	//   ....[4]....
        /*0054*/ 	.word	0x00004e40


	//   ....[5]....
        /*0058*/ 	.word	0x000059e0


	//   ....[6]....
        /*005c*/ 	.word	0x00005a50


	//   ....[7]....
        /*0060*/ 	.word	0x00005b80


	//   ....[8]....
        /*0064*/ 	.word	0x00005c80


	//   ....[9]....
        /*0068*/ 	.word	0x00005cf0


	//   ....[10]....
        /*006c*/ 	.word	0x00005df0


	//   ....[11]....
        /*0070*/ 	.word	0x00005e80


	//   ....[12]....
        /*0074*/ 	.word	0x00005f30


	//----- nvinfo : EIATTR_COOP_GROUP_MASK_REGIDS
	.align		4
.L_39:
        /*0078*/ 	.byte	0x04, 0x29
        /*007a*/ 	.short	(.L_41 - .L_40)


	//   ....[0]....
.L_40:
        /*007c*/ 	.word	0xffffffff


	//   ....[1]....
        /*0080*/ 	.word	0xffffffff


	//   ....[2]....
        /*0084*/ 	.word	0xffffffff


	//   ....[3]....
        /*0088*/ 	.word	0xffffffff


	//   ....[4]....
        /*008c*/ 	.word	0xffffffff


	//   ....[5]....
        /*0090*/ 	.word	0xffffffff


	//   ....[6]....
        /*0094*/ 	.word	0xffffffff


	//   ....[7]....
        /*0098*/ 	.word	0xffffffff


	//   ....[8]....
        /*009c*/ 	.word	0xffffffff


	//   ....[9]....
        /*00a0*/ 	.word	0xffffffff


	//   ....[10]....
        /*00a4*/ 	.word	0xffffffff


	//   ....[11]....
        /*00a8*/ 	.word	0xffffffff


	//   ....[12]....
        /*00ac*/ 	.word	0xffffffff


	//   ....[13]....
        /*00b0*/ 	.word	0xffffffff


	//----- nvinfo : EIATTR_COOP_GROUP_INSTR_OFFSETS
	.align		4
.L_41:
        /*00b4*/ 	.byte	0x04, 0x28
        /*00b6*/ 	.short	(.L_43 - .L_42)


	//   ....[0]....
.L_42:
        /*00b8*/ 	.word	0x000000a0


	//   ....[1]....
        /*00bc*/ 	.word	0x00000560


	//   ....[2]....
        /*00c0*/ 	.word	0x000007b0


	//   ....[3]....
        /*00c4*/ 	.word	0x00000950


	//   ....[4]....
        /*00c8*/ 	.word	0x00000a50


	//   ....[5]....
        /*00cc*/ 	.word	0x00000bc0


	//   ....[6]....
        /*00d0*/ 	.word	0x00000d00


	//   ....[7]....
        /*00d4*/ 	.word	0x00000f60


	//   ....[8]....
        /*00d8*/ 	.word	0x00002880


	//   ....[9]....
        /*00dc*/ 	.word	0x000039b0


	//   ....[10]....
        /*00e0*/ 	.word	0x00003ea0


	//   ....[11]....
        /*00e4*/ 	.word	0x00003ed0


	//   ....[12]....
        /*00e8*/ 	.word	0x00004cd0


	//   ....[13]....
        /*00ec*/ 	.word	0x00004f00


	//----- nvinfo : EIATTR_VRC_CTA_INIT_COUNT
	.align		4
.L_43:
        /*00f0*/ 	.byte	0x02, 0x4a
        /*00f2*/ 	.byte	0x80
	.zero		1


	//----- nvinfo : EIATTR_SYSCALL_OFFSETS
	.align		4
        /*00f4*/ 	.byte	0x04, 0x46
        /*00f6*/ 	.short	(.L_45 - .L_44)


	//   ....[0]....
.L_44:
        /*00f8*/ 	.word	0x00006c10


	//   ....[1]....
        /*00fc*/ 	.word	0x00006d00


	//   ....[2]....
        /*0100*/ 	.word	0x000076b0


	//   ....[3]....
        /*0104*/ 	.word	0x00008b80


	//   ....[4]....
        /*0108*/ 	.word	0x00009fe0


	//   ....[5]....
        /*010c*/ 	.word	0x0000b420


	//----- nvinfo : EIATTR_MBARRIER_INSTR_OFFSETS
	.align		4
.L_45:
        /*0110*/ 	.byte	0x04, 0x39
        /*0112*/ 	.short	(.L_47 - .L_46)


	//   ....[0]....
.L_46:
        /*0114*/ 	.word	0x000006a0
        /*0118*/ 	.word	0x000000ff
        /*011c*/ 	.word	0x00000000
        /*0120*/ 	.short	0x0100
        /*0122*/ 	.byte	0x04
	.zero		1


	//   ....[1]....
        /*0124*/ 	.word	0x000006b0
        /*0128*/ 	.word	0x000000ff
        /*012c*/ 	.word	0x00000040
        /*0130*/ 	.short	0x0100
        /*0132*/ 	.byte	0x04
	.zero		1


	//   ....[2]....
        /*0134*/ 	.word	0x000006c0
        /*0138*/ 	.word	0x000000ff
        /*013c*/ 	.word	0x00000008
        /*0140*/ 	.short	0x0100
        /*0142*/ 	.byte	0x04
	.zero		1


	//   ....[3]....
        /*0144*/ 	.word	0x000006d0
        /*0148*/ 	.word	0x000000ff
        /*014c*/ 	.word	0x00000048
        /*0150*/ 	.short	0x0100
        /*0152*/ 	.byte	0x04
	.zero		1


	//   ....[4]....
        /*0154*/ 	.word	0x000006e0
        /*0158*/ 	.word	0x000000ff
        /*015c*/ 	.word	0x00000010
        /*0160*/ 	.short	0x0100
        /*0162*/ 	.byte	0x04
	.zero		1


	//   ....[5]....
        /*0164*/ 	.word	0x000006f0
        /*0168*/ 	.word	0x000000ff
        /*016c*/ 	.word	0x00000050
        /*0170*/ 	.short	0x0100
        /*0172*/ 	.byte	0x04
	.zero		1


	//   ....[6]....
        /*0174*/ 	.word	0x00000700
        /*0178*/ 	.word	0x000000ff
        /*017c*/ 	.word	0x00000018
        /*0180*/ 	.short	0x0100
        /*0182*/ 	.byte	0x04
	.zero		1


	//   ....[7]....
        /*0184*/ 	.word	0x00000710
        /*0188*/ 	.word	0x000000ff
        /*018c*/ 	.word	0x00000058
        /*0190*/ 	.short	0x0100
        /*0192*/ 	.byte	0x04
	.zero		1


	//   ....[8]....
        /*0194*/ 	.word	0x00000720
        /*0198*/ 	.word	0x000000ff
        /*019c*/ 	.word	0x00000020
        /*01a0*/ 	.short	0x0100
        /*01a2*/ 	.byte	0x04
	.zero		1


	//   ....[9]....
        /*01a4*/ 	.word	0x00000730
        /*01a8*/ 	.word	0x000000ff
        /*01ac*/ 	.word	0x00000060
        /*01b0*/ 	.short	0x0100
        /*01b2*/ 	.byte	0x04
	.zero		1


	//   ....[10]....
        /*01b4*/ 	.word	0x00000740
        /*01b8*/ 	.word	0x000000ff
        /*01bc*/ 	.word	0x00000028
        /*01c0*/ 	.short	0x0100
        /*01c2*/ 	.byte	0x04
	.zero		1


	//   ....[11]....
        /*01c4*/ 	.word	0x00000750
        /*01c8*/ 	.word	0x000000ff
        /*01cc*/ 	.word	0x00000068
        /*01d0*/ 	.short	0x0100
        /*01d2*/ 	.byte	0x04
	.zero		1


	//   ....[12]....
        /*01d4*/ 	.word	0x00000760
        /*01d8*/ 	.word	0x000000ff
        /*01dc*/ 	.word	0x00000030
        /*01e0*/ 	.short	0x0100
        /*01e2*/ 	.byte	0x04
	.zero		1


	//   ....[13]....
        /*01e4*/ 	.word	0x00000770
        /*01e8*/ 	.word	0x000000ff
        /*01ec*/ 	.word	0x00000070
        /*01f0*/ 	.short	0x0100
        /*01f2*/ 	.byte	0x04
	.zero		1


	//   ....[14]....
        /*01f4*/ 	.word	0x00000780
        /*01f8*/ 	.word	0x000000ff
        /*01fc*/ 	.word	0x00000038
        /*0200*/ 	.short	0x0100
        /*0202*/ 	.byte	0x04
	.zero		1


	//   ....[15]....
        /*0204*/ 	.word	0x00000790
        /*0208*/ 	.word	0x000000ff
        /*020c*/ 	.word	0x00000078
        /*0210*/ 	.short	0x0100
        /*0212*/ 	.byte	0x04
	.zero		1


	//   ....[16]....
        /*0214*/ 	.word	0x000008c0
        /*0218*/ 	.word	0x000000ff
        /*021c*/ 	.word	0x00000080
        /*0220*/ 	.short	0x0100
        /*0222*/ 	.byte	0x04
	.zero		1


	//   ....[17]....
        /*0224*/ 	.word	0x000008d0
        /*0228*/ 	.word	0x000000ff
        /*022c*/ 	.word	0x000000a0
        /*0230*/ 	.short	0x0100
        /*0232*/ 	.byte	0x04
	.zero		1


	//   ....[18]....
        /*0234*/ 	.word	0x000008e0
        /*0238*/ 	.word	0x000000ff
        /*023c*/ 	.word	0x00000088
        /*0240*/ 	.short	0x0100
        /*0242*/ 	.byte	0x04
	.zero		1


	//   ....[19]....
        /*0244*/ 	.word	0x000008f0
        /*0248*/ 	.word	0x000000ff
        /*024c*/ 	.word	0x000000a8
        /*0250*/ 	.short	0x0100
        /*0252*/ 	.byte	0x04
	.zero		1


	//   ....[20]....
        /*0254*/ 	.word	0x00000900
        /*0258*/ 	.word	0x000000ff
        /*025c*/ 	.word	0x00000090
        /*0260*/ 	.short	0x0100
        /*0262*/ 	.byte	0x04
	.zero		1


	//   ....[21]....
        /*0264*/ 	.word	0x00000910
        /*0268*/ 	.word	0x000000ff
        /*026c*/ 	.word	0x000000b0
        /*0270*/ 	.short	0x0100
        /*0272*/ 	.byte	0x04
	.zero		1


	//   ....[22]....
        /*0274*/ 	.word	0x00000920
        /*0278*/ 	.word	0x000000ff
        /*027c*/ 	.word	0x00000098
        /*0280*/ 	.short	0x0100
        /*0282*/ 	.byte	0x04
	.zero		1


	//   ....[23]....
        /*0284*/ 	.word	0x00000930
        /*0288*/ 	.word	0x000000ff
        /*028c*/ 	.word	0x000000b8
        /*0290*/ 	.short	0x0100
        /*0292*/ 	.byte	0x04
	.zero		1


	//   ....[24]....
        /*0294*/ 	.word	0x00000a20
        /*0298*/ 	.word	0x000000ff
        /*029c*/ 	.word	0x000000c0
        /*02a0*/ 	.short	0x0100
        /*02a2*/ 	.byte	0x06
	.zero		1


	//   ....[25]....
        /*02a4*/ 	.word	0x00000a30
        /*02a8*/ 	.word	0x000000ff
        /*02ac*/ 	.word	0x000000c8
        /*02b0*/ 	.short	0x0100
        /*02b2*/ 	.byte	0x06
	.zero		1


	//   ....[26]....
        /*02b4*/ 	.word	0x00000b70
        /*02b8*/ 	.word	0x000000ff
        /*02bc*/ 	.word	0x000000d0
        /*02c0*/ 	.short	0x0100
        /*02c2*/ 	.byte	0x06
	.zero		1


	//   ....[27]....
        /*02c4*/ 	.word	0x00000b80
        /*02c8*/ 	.word	0x000000ff
        /*02cc*/ 	.word	0x000000e0
        /*02d0*/ 	.short	0x0100
        /*02d2*/ 	.byte	0x06
	.zero		1


	//   ....[28]....
        /*02d4*/ 	.word	0x00000b90
        /*02d8*/ 	.word	0x000000ff
        /*02dc*/ 	.word	0x000000d8
        /*02e0*/ 	.short	0x0100
        /*02e2*/ 	.byte	0x06
	.zero		1


	//   ....[29]....
        /*02e4*/ 	.word	0x00000ba0
        /*02e8*/ 	.word	0x000000ff
        /*02ec*/ 	.word	0x000000e8
        /*02f0*/ 	.short	0x0100
        /*02f2*/ 	.byte	0x06
	.zero		1


	//   ....[30]....
        /*02f4*/ 	.word	0x00000cd0
        /*02f8*/ 	.word	0x000000ff
        /*02fc*/ 	.word	0x000000f0
        /*0300*/ 	.short	0x0100
        /*0302*/ 	.byte	0x04
	.zero		1


	//   ....[31]....
        /*0304*/ 	.word	0x00000ce0
        /*0308*/ 	.word	0x000000ff
        /*030c*/ 	.word	0x000000f8
        /*0310*/ 	.short	0x0100
        /*0312*/ 	.byte	0x04
	.zero		1


	//   ....[32]....
        /*0314*/ 	.word	0x00000de0
        /*0318*/ 	.word	0x000000ff
        /*031c*/ 	.word	0x00000100
        /*0320*/ 	.short	0x0100
        /*0322*/ 	.byte	0x04
	.zero		1


	//   ....[33]....
        /*0324*/ 	.word	0x00000df0
        /*0328*/ 	.word	0x000000ff
        /*032c*/ 	.word	0x00000110
        /*0330*/ 	.short	0x0100
        /*0332*/ 	.byte	0x04
	.zero		1


	//   ....[34]....
        /*0334*/ 	.word	0x00000e00
        /*0338*/ 	.word	0x000000ff
        /*033c*/ 	.word	0x00000108
        /*0340*/ 	.short	0x0100
        /*0342*/ 	.byte	0x04
	.zero		1


	//   ....[35]....
        /*0344*/ 	.word	0x00000e10
        /*0348*/ 	.word	0x000000ff
        /*034c*/ 	.word	0x00000118
        /*0350*/ 	.short	0x0100
        /*0352*/ 	.byte	0x04
	.zero		1


	//   ....[36]....
        /*0354*/ 	.word	0x00000f20
        /*0358*/ 	.word	0x000000ff
        /*035c*/ 	.word	0x00000120
        /*0360*/ 	.short	0x0100
        /*0362*/ 	.byte	0x06
	.zero		1


	//   ....[37]....
        /*0364*/ 	.word	0x00001d60
        /*0368*/ 	.word	0x00000000
        /*036c*/ 	.word	0x00000110
        /*0370*/ 	.short	0x010a
        /*0372*/ 	.byte	0xff
	.zero		1


	//   ....[38]....
        /*0374*/ 	.word	0x00001d90
        /*0378*/ 	.word	0x00000000
        /*037c*/ 	.word	0x00000100
        /*0380*/ 	.short	0x0101
        /*0382*/ 	.byte	0xff
	.zero		1


	//   ....[39]....
        /*0384*/ 	.word	0x00001e40
        /*0388*/ 	.word	0x000000ff
        /*038c*/ 	.word	0x00000040
        /*0390*/ 	.short	0x010a
        /*0392*/ 	.byte	0x04
	.zero		1


	//   ....[40]....
        /*0394*/ 	.word	0x00001f50
        /*0398*/ 	.word	0x000000ff
        /*039c*/ 	.word	0x00000040
        /*03a0*/ 	.short	0x010a
        /*03a2*/ 	.byte	0x05
	.zero		1


	//   ....[41]....
        /*03a4*/ 	.word	0x000020b0
        /*03a8*/ 	.word	0x000000ff
        /*03ac*/ 	.word	0x00000040
        /*03b0*/ 	.short	0x010a
        /*03b2*/ 	.byte	0x06
	.zero		1


	//   ....[42]....
        /*03b4*/ 	.word	0x000023b0
        /*03b8*/ 	.word	0x000000ff
        /*03bc*/ 	.word	0x000000c8
        /*03c0*/ 	.short	0x0101
        /*03c2*/ 	.byte	0x07
	.zero		1


	//   ....[43]....
        /*03c4*/ 	.word	0x000023d0
        /*03c8*/ 	.word	0x000000ff
        /*03cc*/ 	.word	0x00000040
        /*03d0*/ 	.short	0x010a
        /*03d2*/ 	.byte	0x04
	.zero		1


	//   ....[44]....
        /*03d4*/ 	.word	0x00002450
        /*03d8*/ 	.word	0x000000ff
        /*03dc*/ 	.word	0x00000040
        /*03e0*/ 	.short	0x010a
        /*03e2*/ 	.byte	0x06
	.zero		1


	//   ....[45]....
        /*03e4*/ 	.word	0x00002590
        /*03e8*/ 	.word	0x000000ff
        /*03ec*/ 	.word	0x00000040
        /*03f0*/ 	.short	0x010a
        /*03f2*/ 	.byte	0x04
	.zero		1


	//   ....[46]....
        /*03f4*/ 	.word	0x000028b0
        /*03f8*/ 	.word	0x00000003
        /*03fc*/ 	.word	0x000000d0
        /*0400*/ 	.short	0x010a
        /*0402*/ 	.byte	0xff
	.zero		1


	//   ....[47]....
        /*0404*/ 	.word	0x00002a00
        /*0408*/ 	.word	0x00000000
        /*040c*/ 	.word	0x00000000
        /*0410*/ 	.short	0x0101
        /*0412*/ 	.byte	0xff
	.zero		1


	//   ....[48]....
        /*0414*/ 	.word	0x00002fc0
        /*0418*/ 	.word	0x000000ff
        /*041c*/ 	.word	0x00000000
        /*0420*/ 	.short	0x010a
        /*0422*/ 	.byte	0x04
	.zero		1


	//   ....[49]....
        /*0424*/ 	.word	0x00003050
        /*0428*/ 	.word	0x000000ff
        /*042c*/ 	.word	0x00000000
        /*0430*/ 	.short	0x010a
        /*0432*/ 	.byte	0x05
	.zero		1


	//   ....[50]....
        /*0434*/ 	.word	0x000030e0
        /*0438*/ 	.word	0x000000ff
        /*043c*/ 	.word	0x00000000
        /*0440*/ 	.short	0x010a
        /*0442*/ 	.byte	0x05
	.zero		1


	//   ....[51]....
        /*0444*/ 	.word	0x00003170
        /*0448*/ 	.word	0x000000ff
        /*044c*/ 	.word	0x00000000
        /*0450*/ 	.short	0x010a
        /*0452*/ 	.byte	0x05
	.zero		1


	//   ....[52]....
        /*0454*/ 	.word	0x00003200
        /*0458*/ 	.word	0x000000ff
        /*045c*/ 	.word	0x00000000
        /*0460*/ 	.short	0x010a
        /*0462*/ 	.byte	0x05
	.zero		1


	//   ....[53]....
        /*0464*/ 	.word	0x00003290
        /*0468*/ 	.word	0x000000ff
        /*046c*/ 	.word	0x00000000
        /*0470*/ 	.short	0x010a
        /*0472*/ 	.byte	0x05
	.zero		1


	//   ....[54]....
        /*0474*/ 	.word	0x00003320
        /*0478*/ 	.word	0x000000ff
        /*047c*/ 	.word	0x00000000
        /*0480*/ 	.short	0x010a
        /*0482*/ 	.byte	0x05
	.zero		1


	//   ....[55]....
        /*0484*/ 	.word	0x000033c0
        /*0488*/ 	.word	0x00000000
        /*048c*/ 	.word	0x00000000
        /*0490*/ 	.short	0x010a
        /*0492*/ 	.byte	0xff
	.zero		1


	//   ....[56]....
        /*0494*/ 	.word	0x00003500
        /*0498*/ 	.word	0x00000002
        /*049c*/ 	.word	0x00000100
        /*04a0*/ 	.short	0x010a
        /*04a2*/ 	.byte	0xff
	.zero		1


	//   ....[57]....
        /*04a4*/ 	.word	0x00003570
        /*04a8*/ 	.word	0x00000002
        /*04ac*/ 	.word	0x00000000
        /*04b0*/ 	.short	0x0101
        /*04b2*/ 	.byte	0xff
	.zero		1


	//   ....[58]....
        /*04b4*/ 	.word	0x00003590
        /*04b8*/ 	.word	0x000000ff
        /*04bc*/ 	.word	0x000000e0
        /*04c0*/ 	.short	0x010a
        /*04c2*/ 	.byte	0x04
	.zero		1


	//   ....[59]....
        /*04c4*/ 	.word	0x000036b0
        /*04c8*/ 	.word	0x00000002
        /*04cc*/ 	.word	0x000000d0
        /*04d0*/ 	.short	0x010a
        /*04d2*/ 	.byte	0xff
	.zero		1


	//   ....[60]....
        /*04d4*/ 	.word	0x000037b0
        /*04d8*/ 	.word	0x00000002
        /*04dc*/ 	.word	0x00000000
        /*04e0*/ 	.short	0x0101
        /*04e2*/ 	.byte	0xff
	.zero		1


	//   ....[61]....
        /*04e4*/ 	.word	0x00003840
        /*04e8*/ 	.word	0x000000ff
        /*04ec*/ 	.word	0x000000e0
        /*04f0*/ 	.short	0x0106
        /*04f2*/ 	.byte	0x04
	.zero		1


	//   ....[62]....
        /*04f4*/ 	.word	0x00003860
        /*04f8*/ 	.word	0x000000ff
        /*04fc*/ 	.word	0x000000e0
        /*0500*/ 	.short	0x010a
        /*0502*/ 	.byte	0x04
	.zero		1


	//   ....[63]....
        /*0504*/ 	.word	0x000038f0
        /*0508*/ 	.word	0x000000ff
        /*050c*/ 	.word	0x000000e0
        /*0510*/ 	.short	0x0106
        /*0512*/ 	.byte	0x07
	.zero		1


	//   ....[64]....
        /*0514*/ 	.word	0x00003930
        /*0518*/ 	.word	0x00000000
        /*051c*/ 	.word	0x000000e0
        /*0520*/ 	.short	0x010a
        /*0522*/ 	.byte	0xff
	.zero		1


	//   ....[65]....
        /*0524*/ 	.word	0x00003ba0
        /*0528*/ 	.word	0x000000ff
        /*052c*/ 	.word	0x00000008
        /*0530*/ 	.short	0x010a
        /*0532*/ 	.byte	0x05
	.zero		1


	//   ....[66]....
        /*0534*/ 	.word	0x00003bc0
        /*0538*/ 	.word	0x000000ff
        /*053c*/ 	.word	0x00000008
        /*0540*/ 	.short	0x010a
        /*0542*/ 	.byte	0x05
	.zero		1


	//   ....[67]....
        /*0544*/ 	.word	0x00003d50
        /*0548*/ 	.word	0x000000ff
        /*054c*/ 	.word	0x00000008
        /*0550*/ 	.short	0x010a
        /*0552*/ 	.byte	0x05
	.zero		1


	//   ....[68]....
        /*0554*/ 	.word	0x00003d70
        /*0558*/ 	.word	0x000000ff
        /*055c*/ 	.word	0x00000008
        /*0560*/ 	.short	0x010a
        /*0562*/ 	.byte	0x05
	.zero		1


	//   ....[69]....
        /*0564*/ 	.word	0x00003e30
        /*0568*/ 	.word	0x000000ff
        /*056c*/ 	.word	0x00000000
        /*0570*/ 	.short	0x0101
        /*0572*/ 	.byte	0x04
	.zero		1


	//   ....[70]....
        /*0574*/ 	.word	0x000042b0
        /*0578*/ 	.word	0x00000000
        /*057c*/ 	.word	0x000000d0
        /*0580*/ 	.short	0x010a
        /*0582*/ 	.byte	0xff
	.zero		1


	//   ....[71]....
        /*0584*/ 	.word	0x00004370
        /*0588*/ 	.word	0x00000000
        /*058c*/ 	.word	0x00000000
        /*0590*/ 	.short	0x0101
        /*0592*/ 	.byte	0xff
	.zero		1


	//   ....[72]....
        /*0594*/ 	.word	0x00004450
        /*0598*/ 	.word	0x000000ff
        /*059c*/ 	.word	0x00000000
        /*05a0*/ 	.short	0x010a
        /*05a2*/ 	.byte	0x12
	.zero		1


	//   ....[73]....
        /*05a4*/ 	.word	0x00004470
        /*05a8*/ 	.word	0x000000ff
        /*05ac*/ 	.word	0x00000000
        /*05b0*/ 	.short	0x010a
        /*05b2*/ 	.byte	0x12
	.zero		1


	//   ....[74]....
        /*05b4*/ 	.word	0x00004590
        /*05b8*/ 	.word	0x000000ff
        /*05bc*/ 	.word	0x00000000
        /*05c0*/ 	.short	0x010a
        /*05c2*/ 	.byte	0x05
	.zero		1


	//   ....[75]....
        /*05c4*/ 	.word	0x00004680
        /*05c8*/ 	.word	0x000000ff
        /*05cc*/ 	.word	0x000000f8
        /*05d0*/ 	.short	0x010a
        /*05d2*/ 	.byte	0x1e
	.zero		1


	//   ....[76]....
        /*05d4*/ 	.word	0x00004850
        /*05d8*/ 	.word	0x000000ff
        /*05dc*/ 	.word	0x00000000
        /*05e0*/ 	.short	0x010a
        /*05e2*/ 	.byte	0x07
	.zero		1


	//   ....[77]....
        /*05e4*/ 	.word	0x00004970
        /*05e8*/ 	.word	0x000000ff
        /*05ec*/ 	.word	0x00000000
        /*05f0*/ 	.short	0x010a
        /*05f2*/ 	.byte	0x04
	.zero		1


	//   ....[78]....
        /*05f4*/ 	.word	0x00004cb0
        /*05f8*/ 	.word	0x000000ff
        /*05fc*/ 	.word	0x00000120
        /*0600*/ 	.short	0x010a
        /*0602*/ 	.byte	0x1e
	.zero		1


	//   ....[79]....
        /*0604*/ 	.word	0x000051d0
        /*0608*/ 	.word	0x0000000c
        /*060c*/ 	.word	0x000000d0
        /*0610*/ 	.short	0x010a
        /*0612*/ 	.byte	0xff
	.zero		1


	//   ....[80]....
        /*0614*/ 	.word	0x00005340
        /*0618*/ 	.word	0x00000000
        /*061c*/ 	.word	0x00000000
        /*0620*/ 	.short	0x0101
        /*0622*/ 	.byte	0xff
	.zero		1


	//   ....[81]....
        /*0624*/ 	.word	0x000057d0
        /*0628*/ 	.word	0x000000ff
        /*062c*/ 	.word	0x000000c8
        /*0630*/ 	.short	0x010a
        /*0632*/ 	.byte	0x15
	.zero		1


	//   ....[82]....
        /*0634*/ 	.word	0x00005950
        /*0638*/ 	.word	0x000000ff
        /*063c*/ 	.word	0x000000a0
        /*0640*/ 	.short	0x010a
        /*0642*/ 	.byte	0x15
	.zero		1


	//   ....[83]....
        /*0644*/ 	.word	0x00005b30
        /*0648*/ 	.word	0x000000ff
        /*064c*/ 	.word	0x00000080
        /*0650*/ 	.short	0x010b
        /*0652*/ 	.byte	0x15
	.zero		1


	//   ....[84]....
        /*0654*/ 	.word	0x00005b40
        /*0658*/ 	.word	0x000000ff
        /*065c*/ 	.word	0x00000000
        /*0660*/ 	.short	0x0101
        /*0662*/ 	.byte	0x2e
	.zero		1


	//   ....[85]....
        /*0664*/ 	.word	0x00005b50
        /*0668*/ 	.word	0x000000ff
        /*066c*/ 	.word	0x000000a8
        /*0670*/ 	.short	0x010a
        /*0672*/ 	.byte	0x15
	.zero		1


	//   ....[86]....
        /*0674*/ 	.word	0x00005ca0
        /*0678*/ 	.word	0x000000ff
        /*067c*/ 	.word	0x00000088
        /*0680*/ 	.short	0x010b
        /*0682*/ 	.byte	0x15
	.zero		1


	//   ....[87]....
        /*0684*/ 	.word	0x00005cb0
        /*0688*/ 	.word	0x000000ff
        /*068c*/ 	.word	0x00000000
        /*0690*/ 	.short	0x0101
        /*0692*/ 	.byte	0x2d
	.zero		1


	//   ....[88]....
        /*0694*/ 	.word	0x00005cc0
        /*0698*/ 	.word	0x000000ff
        /*069c*/ 	.word	0x000000b0
        /*06a0*/ 	.short	0x010a
        /*06a2*/ 	.byte	0x15
	.zero		1


	//   ....[89]....
        /*06a4*/ 	.word	0x00005e10
        /*06a8*/ 	.word	0x000000ff
        /*06ac*/ 	.word	0x00000090
        /*06b0*/ 	.short	0x010b
        /*06b2*/ 	.byte	0x15
	.zero		1


	//   ....[90]....
        /*06b4*/ 	.word	0x00005e20
        /*06b8*/ 	.word	0x000000ff
        /*06bc*/ 	.word	0x00000000
        /*06c0*/ 	.short	0x0101
        /*06c2*/ 	.byte	0x27
	.zero		1


	//   ....[91]....
        /*06c4*/ 	.word	0x00005e30
        /*06c8*/ 	.word	0x000000ff
        /*06cc*/ 	.word	0x000000b8
        /*06d0*/ 	.short	0x010a
        /*06d2*/ 	.byte	0x15
	.zero		1


	//   ....[92]....
        /*06d4*/ 	.word	0x00006070
        /*06d8*/ 	.word	0x000000ff
        /*06dc*/ 	.word	0x00000098
        /*06e0*/ 	.short	0x010b
        /*06e2*/ 	.byte	0x15
	.zero		1


	//   ....[93]....
        /*06e4*/ 	.word	0x00006080
        /*06e8*/ 	.word	0x000000ff
        /*06ec*/ 	.word	0x00000000
        /*06f0*/ 	.short	0x0101
        /*06f2*/ 	.byte	0x26
	.zero		1


	//   ....[94]....
        /*06f4*/ 	.word	0x000060b0
        /*06f8*/ 	.word	0x000000ff
        /*06fc*/ 	.word	0x000000a0
        /*0700*/ 	.short	0x010a
        /*0702*/ 	.byte	0x15
	.zero		1


	//   ....[95]....
        /*0704*/ 	.word	0x000060d0
        /*0708*/ 	.word	0x000000ff
        /*070c*/ 	.word	0x000000a8
        /*0710*/ 	.short	0x010a
        /*0712*/ 	.byte	0x15
	.zero		1


	//   ....[96]....
        /*0714*/ 	.word	0x000060f0
        /*0718*/ 	.word	0x000000ff
        /*071c*/ 	.word	0x000000b0
        /*0720*/ 	.short	0x010a
        /*0722*/ 	.byte	0x15
	.zero		1


	//   ....[97]....
        /*0724*/ 	.word	0x00006130
        /*0728*/ 	.word	0x00000000
        /*072c*/ 	.word	0x000000b8
        /*0730*/ 	.short	0x010a
        /*0732*/ 	.byte	0xff
	.zero		1


	//   ....[98]....
        /*0734*/ 	.word	0x000064a0
        /*0738*/ 	.word	0x00000008
        /*073c*/ 	.word	0x000000d0
        /*0740*/ 	.short	0x010a
        /*0742*/ 	.byte	0xff
	.zero		1


	//   ....[99]....
        /*0744*/ 	.word	0x00006620
        /*0748*/ 	.word	0x00000000
        /*074c*/ 	.word	0x00000000
        /*0750*/ 	.short	0x0101
        /*0752*/ 	.byte	0xff
	.zero		1


	//   ....[100]....
        /*0754*/ 	.word	0x00007190
        /*0758*/ 	.word	0x000000ff
        /*075c*/ 	.word	0x00000080
        /*0760*/ 	.short	0x010a
        /*0762*/ 	.byte	0x2e
	.zero		1


	//   ....[101]....
        /*0764*/ 	.word	0x000071f0
        /*0768*/ 	.word	0x000000ff
        /*076c*/ 	.word	0x000000f0
        /*0770*/ 	.short	0x010a
        /*0772*/ 	.byte	0x2e
	.zero		1


	//   ....[102]....
        /*0774*/ 	.word	0x00007450
        /*0778*/ 	.word	0x000000ff
        /*077c*/ 	.word	0x00000080
        /*0780*/ 	.short	0x010a
        /*0782*/ 	.byte	0x2e
	.zero		1


	//   ....[103]....
        /*0784*/ 	.word	0x00007590
        /*0788*/ 	.word	0x000000ff
        /*078c*/ 	.word	0x000000f0
        /*0790*/ 	.short	0x010a
        /*0792*/ 	.byte	0x2e
	.zero		1


	//   ....[104]....
        /*0794*/ 	.word	0x00007750
        /*0798*/ 	.word	0x000000ff
        /*079c*/ 	.word	0x00000000
        /*07a0*/ 	.short	0x0101
        /*07a2*/ 	.byte	0x05
	.zero		1


	//   ....[105]....
        /*07a4*/ 	.word	0x000087f0
        /*07a8*/ 	.word	0x00000000
        /*07ac*/ 	.word	0x00000000
        /*07b0*/ 	.short	0x0101
        /*07b2*/ 	.byte	0xff
	.zero		1


	//   ....[106]....
        /*07b4*/ 	.word	0x00008800
        /*07b8*/ 	.word	0x00000003
        /*07bc*/ 	.word	0x00000080
        /*07c0*/ 	.short	0x010a
        /*07c2*/ 	.byte	0xff
	.zero		1


	//   ....[107]....
        /*07c4*/ 	.word	0x00008910
        /*07c8*/ 	.word	0x00000003
        /*07cc*/ 	.word	0x00000080
        /*07d0*/ 	.short	0x010a
        /*07d2*/ 	.byte	0xff
	.zero		1


	//   ....[108]....
        /*07d4*/ 	.word	0x00009c60
        /*07d8*/ 	.word	0x00000000
        /*07dc*/ 	.word	0x00000000
        /*07e0*/ 	.short	0x0101
        /*07e2*/ 	.byte	0xff
	.zero		1


	//   ....[109]....
        /*07e4*/ 	.word	0x00009ca0
        /*07e8*/ 	.word	0x00000007
        /*07ec*/ 	.word	0x00000080
        /*07f0*/ 	.short	0x010a
        /*07f2*/ 	.byte	0xff
	.zero		1


	//   ....[110]....
        /*07f4*/ 	.word	0x00009d70
        /*07f8*/ 	.word	0x00000007
        /*07fc*/ 	.word	0x00000080
        /*0800*/ 	.short	0x010a
        /*0802*/ 	.byte	0xff
	.zero		1


	//   ....[111]....
        /*0804*/ 	.word	0x0000b0c0
        /*0808*/ 	.word	0x00000000
        /*080c*/ 	.word	0x00000000
        /*0810*/ 	.short	0x0101
        /*0812*/ 	.byte	0xff
	.zero		1


	//   ....[112]....
        /*0814*/ 	.word	0x0000b0e0
        /*0818*/ 	.word	0x00000004
        /*081c*/ 	.word	0x00000080
        /*0820*/ 	.short	0x010a
        /*0822*/ 	.byte	0xff
	.zero		1


	//   ....[113]....
        /*0824*/ 	.word	0x0000b1b0
        /*0828*/ 	.word	0x00000004
        /*082c*/ 	.word	0x00000080
        /*0830*/ 	.short	0x010a
        /*0832*/ 	.byte	0xff
	.zero		1


	//   ....[114]....
        /*0834*/ 	.word	0x0000c4f0
        /*0838*/ 	.word	0x00000000
        /*083c*/ 	.word	0x00000000
        /*0840*/ 	.short	0x0101
        /*0842*/ 	.byte	0xff
	.zero		1


	//   ....[115]....
        /*0844*/ 	.word	0x0000c660
        /*0848*/ 	.word	0x000000ff
        /*084c*/ 	.word	0x00000000
        /*0850*/ 	.short	0x0101
        /*0852*/ 	.byte	0x08
	.zero		1


	//   ....[116]....
        /*0854*/ 	.word	0x0000c680
        /*0858*/ 	.word	0x000000ff
        /*085c*/ 	.word	0x00000120
        /*0860*/ 	.short	0x0101
        /*0862*/ 	.byte	0x2e
	.zero		1


	//   ....[117]....
        /*0864*/ 	.word	0x0000c7f0
        /*0868*/ 	.word	0x000000ff
        /*086c*/ 	.word	0x00000000
        /*0870*/ 	.short	0x0101
        /*0872*/ 	.byte	0x06
	.zero		1


	//   ....[118]....
        /*0874*/ 	.word	0x0000c810
        /*0878*/ 	.word	0x00000000
        /*087c*/ 	.word	0x00000110
        /*0880*/ 	.short	0x010a
        /*0882*/ 	.byte	0xff
	.zero		1


	//   ....[119]....
        /*0884*/ 	.word	0x0000c870
        /*0888*/ 	.word	0x00000000
        /*088c*/ 	.word	0x00000040
        /*0890*/ 	.short	0x010a
        /*0892*/ 	.byte	0xff
	.zero		1


	//   ....[120]....
        /*0894*/ 	.word	0x0000c8d0
        /*0898*/ 	.word	0x00000000
        /*089c*/ 	.word	0x00000040
        /*08a0*/ 	.short	0x010a
        /*08a2*/ 	.byte	0xff
	.zero		1


	//   ....[121]....
        /*08a4*/ 	.word	0x0000c920
        /*08a8*/ 	.word	0x00000003
        /*08ac*/ 	.word	0x000000d0
        /*08b0*/ 	.short	0x010a
        /*08b2*/ 	.byte	0xff
	.zero		1


	//   ....[122]....
        /*08b4*/ 	.word	0x0000c980
        /*08b8*/ 	.word	0x00000000
        /*08bc*/ 	.word	0x00000000
        /*08c0*/ 	.short	0x010a
        /*08c2*/ 	.byte	0xff
	.zero		1


	//   ....[123]....
        /*08c4*/ 	.word	0x0000c9e0
        /*08c8*/ 	.word	0x00000000
        /*08cc*/ 	.word	0x00000000
        /*08d0*/ 	.short	0x010a
        /*08d2*/ 	.byte	0xff
	.zero		1


	//   ....[124]....
        /*08d4*/ 	.word	0x0000ca40
        /*08d8*/ 	.word	0x00000000
        /*08dc*/ 	.word	0x00000000
        /*08e0*/ 	.short	0x010a
        /*08e2*/ 	.byte	0xff
	.zero		1


	//   ....[125]....
        /*08e4*/ 	.word	0x0000caa0
        /*08e8*/ 	.word	0x00000000
        /*08ec*/ 	.word	0x00000000
        /*08f0*/ 	.short	0x010a
        /*08f2*/ 	.byte	0xff
	.zero		1


	//   ....[126]....
        /*08f4*/ 	.word	0x0000cb00
        /*08f8*/ 	.word	0x00000000
        /*08fc*/ 	.word	0x00000000
        /*0900*/ 	.short	0x010a
        /*0902*/ 	.byte	0xff
	.zero		1


	//   ....[127]....
        /*0904*/ 	.word	0x0000cb60
        /*0908*/ 	.word	0x00000000
        /*090c*/ 	.word	0x00000000
        /*0910*/ 	.short	0x010a
        /*0912*/ 	.byte	0xff
	.zero		1


	//   ....[128]....
        /*0914*/ 	.word	0x0000cbc0
        /*0918*/ 	.word	0x00000000
        /*091c*/ 	.word	0x00000000
        /*0920*/ 	.short	0x010a
        /*0922*/ 	.byte	0xff
	.zero		1


	//   ....[129]....
        /*0924*/ 	.word	0x0000cc10
        /*0928*/ 	.word	0x00000002
        /*092c*/ 	.word	0x00000100
        /*0930*/ 	.short	0x010a
        /*0932*/ 	.byte	0xff
	.zero		1


	//   ....[130]....
        /*0934*/ 	.word	0x0000cc70
        /*0938*/ 	.word	0x00000002
        /*093c*/ 	.word	0x000000e0
        /*0940*/ 	.short	0x010a
        /*0942*/ 	.byte	0xff
	.zero		1


	//   ....[131]....
        /*0944*/ 	.word	0x0000ccc0
        /*0948*/ 	.word	0x00000002
        /*094c*/ 	.word	0x000000d0
        /*0950*/ 	.short	0x010a
        /*0952*/ 	.byte	0xff
	.zero		1


	//   ....[132]....
        /*0954*/ 	.word	0x0000cd20
        /*0958*/ 	.word	0x00000000
        /*095c*/ 	.word	0x000000e0
        /*0960*/ 	.short	0x010a
        /*0962*/ 	.byte	0xff
	.zero		1


	//   ....[133]....
        /*0964*/ 	.word	0x0000cd80
        /*0968*/ 	.word	0x00000005
        /*096c*/ 	.word	0x00000008
        /*0970*/ 	.short	0x010a
        /*0972*/ 	.byte	0xff
	.zero		1


	//   ....[134]....
        /*0974*/ 	.word	0x0000ce60
        /*0978*/ 	.word	0x00000000
        /*097c*/ 	.word	0x00000008
        /*0980*/ 	.short	0x010a
        /*0982*/ 	.byte	0xff
	.zero		1


	//   ....[135]....
        /*0984*/ 	.word	0x0000ceb0
        /*0988*/ 	.word	0x00000000
        /*098c*/ 	.word	0x000000d0
        /*0990*/ 	.short	0x010a
        /*0992*/ 	.byte	0xff
	.zero		1


	//   ....[136]....
        /*0994*/ 	.word	0x0000cf10
        /*0998*/ 	.word	0x00000000
        /*099c*/ 	.word	0x00000000
        /*09a0*/ 	.short	0x010a
        /*09a2*/ 	.byte	0xff
	.zero		1


	//   ....[137]....
        /*09a4*/ 	.word	0x0000cf70
        /*09a8*/ 	.word	0x00000000
        /*09ac*/ 	.word	0x000000f8
        /*09b0*/ 	.short	0x010a
        /*09b2*/ 	.byte	0xff
	.zero		1


	//   ....[138]....
        /*09b4*/ 	.word	0x0000cfd0
        /*09b8*/ 	.word	0x00000000
        /*09bc*/ 	.word	0x00000000
        /*09c0*/ 	.short	0x010a
        /*09c2*/ 	.byte	0xff
	.zero		1


	//   ....[139]....
        /*09c4*/ 	.word	0x0000d030
        /*09c8*/ 	.word	0x00000000
        /*09cc*/ 	.word	0x00000120
        /*09d0*/ 	.short	0x010a
        /*09d2*/ 	.byte	0xff
	.zero		1


	//   ....[140]....
        /*09d4*/ 	.word	0x0000d080
        /*09d8*/ 	.word	0x0000000c
        /*09dc*/ 	.word	0x000000d0
        /*09e0*/ 	.short	0x010a
        /*09e2*/ 	.byte	0xff
	.zero		1


	//   ....[141]....
        /*09e4*/ 	.word	0x0000d0e0
        /*09e8*/ 	.word	0x00000000
        /*09ec*/ 	.word	0x000000c8
        /*09f0*/ 	.short	0x010a
        /*09f2*/ 	.byte	0xff
	.zero		1


	//   ....[142]....
        /*09f4*/ 	.word	0x0000d140
        /*09f8*/ 	.word	0x00000000
        /*09fc*/ 	.word	0x000000a0
        /*0a00*/ 	.short	0x010a
        /*0a02*/ 	.byte	0xff
	.zero		1


	//   ....[143]....
        /*0a04*/ 	.word	0x0000d1a0
        /*0a08*/ 	.word	0x00000000
        /*0a0c*/ 	.word	0x000000a8
        /*0a10*/ 	.short	0x010a
        /*0a12*/ 	.byte	0xff
	.zero		1


	//   ....[144]....
        /*0a14*/ 	.word	0x0000d200
        /*0a18*/ 	.word	0x00000000
        /*0a1c*/ 	.word	0x000000b0
        /*0a20*/ 	.short	0x010a
        /*0a22*/ 	.byte	0xff
	.zero		1


	//   ....[145]....
        /*0a24*/ 	.word	0x0000d260
        /*0a28*/ 	.word	0x00000000
        /*0a2c*/ 	.word	0x000000b8
        /*0a30*/ 	.short	0x010a
        /*0a32*/ 	.byte	0xff
	.zero		1


	//   ....[146]....
        /*0a34*/ 	.word	0x0000d2c0
        /*0a38*/ 	.word	0x00000000
        /*0a3c*/ 	.word	0x000000a0
        /*0a40*/ 	.short	0x010a
        /*0a42*/ 	.byte	0xff
	.zero		1


	//   ....[147]....
        /*0a44*/ 	.word	0x0000d320
        /*0a48*/ 	.word	0x00000000
        /*0a4c*/ 	.word	0x000000a8
        /*0a50*/ 	.short	0x010a
        /*0a52*/ 	.byte	0xff
	.zero		1


	//   ....[148]....
        /*0a54*/ 	.word	0x0000d380
        /*0a58*/ 	.word	0x00000000
        /*0a5c*/ 	.word	0x000000b0
        /*0a60*/ 	.short	0x010a
        /*0a62*/ 	.byte	0xff
	.zero		1


	//   ....[149]....
        /*0a64*/ 	.word	0x0000d3d0
        /*0a68*/ 	.word	0x00000008
        /*0a6c*/ 	.word	0x000000d0
        /*0a70*/ 	.short	0x010a
        /*0a72*/ 	.byte	0xff
	.zero		1


	//   ....[150]....
        /*0a74*/ 	.word	0x0000d430
        /*0a78*/ 	.word	0x00000000
        /*0a7c*/ 	.word	0x00000080
        /*0a80*/ 	.short	0x010a
        /*0a82*/ 	.byte	0xff
	.zero		1


	//   ....[151]....
        /*0a84*/ 	.word	0x0000d490
        /*0a88*/ 	.word	0x00000000
        /*0a8c*/ 	.word	0x000000f0
        /*0a90*/ 	.short	0x010a
        /*0a92*/ 	.byte	0xff
	.zero		1


	//   ....[152]....
        /*0a94*/ 	.word	0x0000d4e0
        /*0a98*/ 	.word	0x00000003
        /*0a9c*/ 	.word	0x00000080
        /*0aa0*/ 	.short	0x010a
        /*0aa2*/ 	.byte	0xff
	.zero		1


	//   ....[153]....
        /*0aa4*/ 	.word	0x0000d530
        /*0aa8*/ 	.word	0x00000007
        /*0aac*/ 	.word	0x00000080
        /*0ab0*/ 	.short	0x010a
        /*0ab2*/ 	.byte	0xff
	.zero		1


	//   ....[154]....
        /*0ab4*/ 	.word	0x0000d580
        /*0ab8*/ 	.word	0x00000004
        /*0abc*/ 	.word	0x00000080
        /*0ac0*/ 	.short	0x010a
        /*0ac2*/ 	.byte	0xff
	.zero		1


	//----- nvinfo : EIATTR_NUM_MBARRIERS
	.align		4
.L_47:
        /*0ac4*/ 	.byte	0x03, 0x38
        /*0ac6*/ 	.short	0x0025


	//----- nvinfo : EIATTR_EXIT_INSTR_OFFSETS
	.align		4
        /*0ac8*/ 	.byte	0x04, 0x1c
        /*0aca*/ 	.short	(.L_49 - .L_48)


	//   ....[0]....
.L_48:
        /*0acc*/ 	.word	0x000033f0


	//   ....[1]....
        /*0ad0*/ 	.word	0x00003900


	//   ....[2]....
        /*0ad4*/ 	.word	0x00003960


	//   ....[3]....
        /*0ad8*/ 	.word	0x00004f10


	//   ....[4]....
        /*0adc*/ 	.word	0x00006160


	//   ....[5]....
        /*0ae0*/ 	.word	0x000061a0


	//   ....[6]....
        /*0ae4*/ 	.word	0x0000c6e0


	//   ....[7]....
        /*0ae8*/ 	.word	0x0000c750


	//   ....[8]....
        /*0aec*/ 	.word	0x0000c780


	//   ....[9]....
        /*0af0*/ 	.word	0x0000c800


	//----- nvinfo : EIATTR_MAX_THREADS
	.align		4
.L_49:
        /*0af4*/ 	.byte	0x04, 0x05
        /*0af6*/ 	.short	(.L_51 - .L_50)
.L_50:
        /*0af8*/ 	.word	0x00000100
        /*0afc*/ 	.word	0x00000001
        /*0b00*/ 	.word	0x00000001


	//----- nvinfo : EIATTR_CRS_STACK_SIZE
	.align		4
.L_51:
        /*0b04*/ 	.byte	0x04, 0x1e
        /*0b06*/ 	.short	(.L_53 - .L_52)
.L_52:
        /*0b08*/ 	.word	0x00000000


	//----- nvinfo : EIATTR_CBANK_PARAM_SIZE
	.align		4
.L_53:
        /*0b0c*/ 	.byte	0x03, 0x19
        /*0b0e*/ 	.short	0x0c00


	//----- nvinfo : EIATTR_PARAM_CBANK
	.align		4
        /*0b10*/ 	.byte	0x04, 0x0a
        /*0b12*/ 	.short	(.L_55 - .L_54)
	.align		4
.L_54:
        /*0b14*/ 	.word	index@(.nv.constant0._ZN7cutlass13device_kernelINS_4gemm6kernel13GemmUniversalIN4cute5tupleIJiiiiEEENS1_10collective13CollectiveMmaINS1_46MainloopSm100TmaUmmaWarpSpecializedBlockScaledILi8ELi2ELi1ENS5_IJNS4_1CILi4EEENSA_ILi2EEENSA_ILi1EEEEEEEENS5_IJNSA_ILi256EEESG_NSA_ILi128EEEEEENS5_IJNS_12float_e2m1_tENS_13float_ue4m3_tEEEENS5_IJNS5_IJlSD_lEEENS4_6LayoutINS5_IJNS5_IJNS5_IJNSA_ILi32EEESB_EEEiEEENS5_IJNS5_IJNSA_ILi16EEESB_EEEiEEENS5_IJSD_iEEEEEENS5_IJST_NS5_IJNS5_IJNSA_ILi0EEESD_EEENSA_ILi512EEEEEENS5_IJSW_iEEEEEEEEEEESL_S13_NS4_8TiledMMAINS4_8MMA_AtomIJNS4_23SM100_MMA_MXF4_2x1SM_SSISJ_SJ_fSK_Li256ELi256ELi16ELNS4_4UMMA5MajorE0ELS18_0ELNS17_7ScaleInE0ELS19_0EEEEEENSN_INS5_IJSD_SD_SD_EEENS5_IJSW_SW_SW_EEEEENS5_IJNS4_10UnderscoreES1F_S1F_EEEEENS5_IJNS4_28SM100_TMA_2SM_LOAD_MULTICASTES1I_EEENS5_IJNS4_14ComposedLayoutINS4_7SwizzleILi2ELi4ELi3EEENS4_18smem_ptr_flag_bitsILi4EEENSN_INS5_IJNSA_ILi8EEESH_EEENS5_IJSH_SD_EEEEEEENSN_INS5_IJNS5_IJNS5_IJSP_SD_EEESS_EEESD_NS5_IJSD_SC_EEEEEENS5_IJNS5_IJNS5_IJSS_SY_EEESX_EEESW_NS5_IJSB_SY_EEEEEEEEEEEvNS4_8identityES1J_NS5_IJS1T_NSN_INS5_IJNS5_IJNS5_IJSP_SC_EEESS_EEESD_S1W_EEENS5_IJS1Z_SW_NS5_IJSB_NSA_ILi1024EEEEEEEEEEEEEEvS24_EENS_8epilogue10collective18CollectiveEpilogueINS2E_23Sm100TmaWarpSpecializedILi4ELi2ELi64ELb1ELb0EEEJNS5_IJSH_SG_SH_EEENS5_IJNSN_ISH_SD_EENSN_INSA_ILi64EEESD_EEEEENS_10bfloat16_tESM_S2O_SM_NS2E_6fusion15FusionCallbacksIS2I_NS2P_17LinearCombinationIS2O_fS2O_fLNS_15FloatRoundStyleE2EEES2J_S2N_JEEENS4_5SM1004TMEM4LOAD26SM100_TMEM_LOAD_32dp32b64xENS4_13SM90_TMA_LOADENS1K_INS1L_ILi3ELi4ELi3EEENS1N_ILi16EEENSN_INS5_IJS1P_S2L_EEENS5_IJS2L_SD_EEEEEEENS4_39AutoVectorizingCopyWithAssumedAlignmentILi128EEENS4_14SM90_TMA_STOREES35_S37_S37_EEEvvEEEEvNT_6ParamsE)
        /*0b18*/ 	.short	0x0380
        /*0b1a*/ 	.short	0x0c00


	//----- nvinfo : EIATTR_SW_WAR
	.align		4
.L_55:
        /*0b1c*/ 	.byte	0x04, 0x36
        /*0b1e*/ 	.short	(.L_57 - .L_56)
.L_56:
        /*0b20*/ 	.word	0x00000008
.L_57:


//--------------------- .nv.callgraph             --------------------------
	.section	.nv.callgraph,"",@"SHT_CUDA_CALLGRAPH"
	.align	4
	.sectionentsize	8
	.align		4
        /*0000*/ 	.word	0x00000000
	.align		4
        /*0004*/ 	.word	0xffffffff
	.align		4
        /*0008*/ 	.word	index@(_ZN7cutlass13device_kernelINS_4gemm6kernel13GemmUniversalIN4cute5tupleIJiiiiEEENS1_10collective13CollectiveMmaINS1_46MainloopSm100TmaUmmaWarpSpecializedBlockScaledILi8ELi2ELi1ENS5_IJNS4_1CILi4EEENSA_ILi2EEENSA_ILi1EEEEEEEENS5_IJNSA_ILi256EEESG_NSA_ILi128EEEEEENS5_IJNS_12float_e2m1_tENS_13float_ue4m3_tEEEENS5_IJNS5_IJlSD_lEEENS4_6LayoutINS5_IJNS5_IJNS5_IJNSA_ILi32EEESB_EEEiEEENS5_IJNS5_IJNSA_ILi16EEESB_EEEiEEENS5_IJSD_iEEEEEENS5_IJST_NS5_IJNS5_IJNSA_ILi0EEESD_EEENSA_ILi512EEEEEENS5_IJSW_iEEEEEEEEEEESL_S13_NS4_8TiledMMAINS4_8MMA_AtomIJNS4_23SM100_MMA_MXF4_2x1SM_SSISJ_SJ_fSK_Li256ELi256ELi16ELNS4_4UMMA5MajorE0ELS18_0ELNS17_7ScaleInE0ELS19_0EEEEEENSN_INS5_IJSD_SD_SD_EEENS5_IJSW_SW_SW_EEEEENS5_IJNS4_10UnderscoreES1F_S1F_EEEEENS5_IJNS4_28SM100_TMA_2SM_LOAD_MULTICASTES1I_EEENS5_IJNS4_14ComposedLayoutINS4_7SwizzleILi2ELi4ELi3EEENS4_18smem_ptr_flag_bitsILi4EEENSN_INS5_IJNSA_ILi8EEESH_EEENS5_IJSH_SD_EEEEEEENSN_INS5_IJNS5_IJNS5_IJSP_SD_EEESS_EEESD_NS5_IJSD_SC_EEEEEENS5_IJNS5_IJNS5_IJSS_SY_EEESX_EEESW_NS5_IJSB_SY_EEEEEEEEEEEvNS4_8identityES1J_NS5_IJS1T_NSN_INS5_IJNS5_IJNS5_IJSP_SC_EEESS_EEESD_S1W_EEENS5_IJS1Z_SW_NS5_IJSB_NSA_ILi1024EEEEEEEEEEEEEEvS24_EENS_8epilogue10collective18CollectiveEpilogueINS2E_23Sm100TmaWarpSpecializedILi4ELi2ELi64ELb1ELb0EEEJNS5_IJSH_SG_SH_EEENS5_IJNSN_ISH_SD_EENSN_INSA_ILi64EEESD_EEEEENS_10bfloat16_tESM_S2O_SM_NS2E_6fusion15FusionCallbacksIS2I_NS2P_17LinearCombinationIS2O_fS2O_fLNS_15FloatRoundStyleE2EEES2J_S2N_JEEENS4_5SM1004TMEM4LOAD26SM100_TMEM_LOAD_32dp32b64xENS4_13SM90_TMA_LOADENS1K_INS1L_ILi3ELi4ELi3EEENS1N_ILi16EEENSN_INS5_IJS1P_S2L_EEENS5_IJS2L_SD_EEEEEEENS4_39AutoVectorizingCopyWithAssumedAlignmentILi128EEENS4_14SM90_TMA_STOREES35_S37_S37_EEEvvEEEEvNT_6ParamsE)
	.align		4
        /*000c*/ 	.word	index@(__assertfail)
	.align		4
        /*0010*/ 	.word	0x00000000
	.align		4
        /*0014*/ 	.word	0xfffffffe
	.align		4
        /*0018*/ 	.word	0x00000000
	.align		4
        /*001c*/ 	.word	0xfffffffd
	.align		4
        /*0020*/ 	.word	0x00000000
	.align		4
        /*0024*/ 	.word	0xfffffffc


//--------------------- .nv.constant4             --------------------------
	.section	.nv.constant4,"a",@progbits
	.align	8
	.align		8
.nv.constant4:
        /*0000*/ 	.dword	__assertfail
	.align		8
        /*0008*/ 	.dword	__unnamed_1
	.align		8
        /*0010*/ 	.dword	__unnamed_2
	.align		8
        /*0018*/ 	.dword	_ZN40_INTERNAL_a545a548_4_k_cu_2ed26410_362164cuda3std3__45__cpo5beginE
	.align		8
        /*0020*/ 	.dword	_ZN40_INTERNAL_a545a548_4_k_cu_2ed26410_362164cuda3std3__45__cpo3endE
	.align		8
        /*0028*/ 	.dword	_ZN40_INTERNAL_a545a548_4_k_cu_2ed26410_362164cuda3std3__45__cpo6cbeginE
	.align		8
        /*0030*/ 	.dword	_ZN40_INTERNAL_a545a548_4_k_cu_2ed26410_362164cuda3std3__45__cpo4cendE
	.align		8
        /*0038*/ 	.dword	_ZN40_INTERNAL_a545a548_4_k_cu_2ed26410_362164cuda3std3__442_GLOBAL__N__a545a548_4_k_cu_2ed26410_362166ignoreE
	.align		8
        /*0040*/ 	.dword	_ZN40_INTERNAL_a545a548_4_k_cu_2ed26410_362164cuda3std3__419piecewise_constructE
	.align		8
        /*0048*/ 	.dword	_ZN40_INTERNAL_a545a548_4_k_cu_2ed26410_362164cuda3std3__48in_placeE
	.align		8
        /*0050*/ 	.dword	_ZN40_INTERNAL_a545a548_4_k_cu_2ed26410_362164cuda3std6ranges3__45__cpo4swapE
	.align		8
        /*0058*/ 	.dword	_ZN40_INTERNAL_a545a548_4_k_cu_2ed26410_362164cuda3std6ranges3__45__cpo9iter_moveE
	.align		8
        /*0060*/ 	.dword	_ZN40_INTERNAL_a545a548_4_k_cu_2ed26410_362164cute7productE
	.align		8
        /*0068*/ 	.dword	_ZN40_INTERNAL_a545a548_4_k_cu_2ed26410_362164cute1_E
	.align		8
        /*0070*/ 	.dword	$str$25
	.align		8
        /*0078*/ 	.dword	$str$26
	.align		8
        /*0080*/ 	.dword	$str$29
	.align		8
        /*0088*/ 	.dword	$str$30


//--------------------- .text._ZN7cutlass13device_kernelINS_4gemm6kernel13GemmUniversalIN4cute5tupleIJiiiiEEENS1_10collective13CollectiveMmaINS1_46MainloopSm100TmaUmmaWarpSpecializedBlockScaledILi8ELi2ELi1ENS5_IJNS4_1CILi4EEENSA_ILi2EEENSA_ILi1EEEEEEEENS5_IJNSA_ILi256EEESG_NSA_ILi128EEEEEENS5_IJNS_12float_e2m1_tENS_13float_ue4m3_tEEEENS5_IJNS5_IJlSD_lEEENS4_6LayoutINS5_IJNS5_IJNS5_IJNSA_ILi32EEESB_EEEiEEENS5_IJNS5_IJNSA_ILi16EEESB_EEEiEEENS5_IJSD_iEEEEEENS5_IJST_NS5_IJNS5_IJNSA_ILi0EEESD_EEENSA_ILi512EEEEEENS5_IJSW_iEEEEEEEEEEESL_S13_NS4_8TiledMMAINS4_8MMA_AtomIJNS4_23SM100_MMA_MXF4_2x1SM_SSISJ_SJ_fSK_Li256ELi256ELi16ELNS4_4UMMA5MajorE0ELS18_0ELNS17_7ScaleInE0ELS19_0EEEEEENSN_INS5_IJSD_SD_SD_EEENS5_IJSW_SW_SW_EEEEENS5_IJNS4_10UnderscoreES1F_S1F_EEEEENS5_IJNS4_28SM100_TMA_2SM_LOAD_MULTICASTES1I_EEENS5_IJNS4_14ComposedLayoutINS4_7SwizzleILi2ELi4ELi3EEENS4_18smem_ptr_flag_bitsILi4EEENSN_INS5_IJNSA_ILi8EEESH_EEENS5_IJSH_SD_EEEEEEENSN_INS5_IJNS5_IJNS5_IJSP_SD_EEESS_EEESD_NS5_IJSD_SC_EEEEEENS5_IJNS5_IJNS5_IJSS_SY_EEESX_EEESW_NS5_IJSB_SY_EEEEEEEEEEEvNS4_8identityES1J_NS5_IJS1T_NSN_INS5_IJNS5_IJNS5_IJSP_SC_EEESS_EEESD_S1W_EEENS5_IJS1Z_SW_NS5_IJSB_NSA_ILi1024EEEEEEEEEEEEEEvS24_EENS_8epilogue10collective18CollectiveEpilogueINS2E_23Sm100TmaWarpSpecializedILi4ELi2ELi64ELb1ELb0EEEJNS5_IJSH_SG_SH_EEENS5_IJNSN_ISH_SD_EENSN_INSA_ILi64EEESD_EEEEENS_10bfloat16_tESM_S2O_SM_NS2E_6fusion15FusionCallbacksIS2I_NS2P_17LinearCombinationIS2O_fS2O_fLNS_15FloatRoundStyleE2EEES2J_S2N_JEEENS4_5SM1004TMEM4LOAD26SM100_TMEM_LOAD_32dp32b64xENS4_13SM90_TMA_LOADENS1K_INS1L_ILi3ELi4ELi3EEENS1N_ILi16EEENSN_INS5_IJS1P_S2L_EEENS5_IJS2L_SD_EEEEEEENS4_39AutoVectorizingCopyWithAssumedAlignmentILi128EEENS4_14SM90_TMA_STOREES35_S37_S37_EEEvvEEEEvNT_6ParamsE --------------------------
	.section	.text._ZN7cutlass13device_kernelINS_4gemm6kernel13GemmUniversalIN4cute5tupleIJiiiiEEENS1_10collective13CollectiveMmaINS1_46MainloopSm100TmaUmmaWarpSpecializedBlockScaledILi8ELi2ELi1ENS5_IJNS4_1CILi4EEENSA_ILi2EEENSA_ILi1EEEEEEEENS5_IJNSA_ILi256EEESG_NSA_ILi128EEEEEENS5_IJNS_12float_e2m1_tENS_13float_ue4m3_tEEEENS5_IJNS5_IJlSD_lEEENS4_6LayoutINS5_IJNS5_IJNS5_IJNSA_ILi32EEESB_EEEiEEENS5_IJNS5_IJNSA_ILi16EEESB_EEEiEEENS5_IJSD_iEEEEEENS5_IJST_NS5_IJNS5_IJNSA_ILi0EEESD_EEENSA_ILi512EEEEEENS5_IJSW_iEEEEEEEEEEESL_S13_NS4_8TiledMMAINS4_8MMA_AtomIJNS4_23SM100_MMA_MXF4_2x1SM_SSISJ_SJ_fSK_Li256ELi256ELi16ELNS4_4UMMA5MajorE0ELS18_0ELNS17_7ScaleInE0ELS19_0EEEEEENSN_INS5_IJSD_SD_SD_EEENS5_IJSW_SW_SW_EEEEENS5_IJNS4_10UnderscoreES1F_S1F_EEEEENS5_IJNS4_28SM100_TMA_2SM_LOAD_MULTICASTES1I_EEENS5_IJNS4_14ComposedLayoutINS4_7SwizzleILi2ELi4ELi3EEENS4_18smem_ptr_flag_bitsILi4EEENSN_INS5_IJNSA_ILi8EEESH_EEENS5_IJSH_SD_EEEEEEENSN_INS5_IJNS5_IJNS5_IJSP_SD_EEESS_EEESD_NS5_IJSD_SC_EEEEEENS5_IJNS5_IJNS5_IJSS_SY_EEESX_EEESW_NS5_IJSB_SY_EEEEEEEEEEEvNS4_8identityES1J_NS5_IJS1T_NSN_INS5_IJNS5_IJNS5_IJSP_SC_EEESS_EEESD_S1W_EEENS5_IJS1Z_SW_NS5_IJSB_NSA_ILi1024EEEEEEEEEEEEEEvS24_EENS_8epilogue10collective18CollectiveEpilogueINS2E_23Sm100TmaWarpSpecializedILi4ELi2ELi64ELb1ELb0EEEJNS5_IJSH_SG_SH_EEENS5_IJNSN_ISH_SD_EENSN_INSA_ILi64EEESD_EEEEENS_10bfloat16_tESM_S2O_SM_NS2E_6fusion15FusionCallbacksIS2I_NS2P_17LinearCombinationIS2O_fS2O_fLNS_15FloatRoundStyleE2EEES2J_S2N_JEEENS4_5SM1004TMEM4LOAD26SM100_TMEM_LOAD_32dp32b64xENS4_13SM90_TMA_LOADENS1K_INS1L_ILi3ELi4ELi3EEENS1N_ILi16EEENSN_INS5_IJS1P_S2L_EEENS5_IJS2L_SD_EEEEEEENS4_39AutoVectorizingCopyWithAssumedAlignmentILi128EEENS4_14SM90_TMA_STOREES35_S37_S37_EEEvvEEEEvNT_6ParamsE,"ax",@progbits
	.align	128
.text._ZN7cutlass13device_kernelINS_4gemm6kernel13GemmUniversalIN4cute5tupleIJiiiiEEENS1_10collective13CollectiveMmaINS1_46MainloopSm100TmaUmmaWarpSpecializedBlockScaledILi8ELi2ELi1ENS5_IJNS4_1CILi4EEENSA_ILi2EEENSA_ILi1EEEEEEEENS5_IJNSA_ILi256EEESG_NSA_ILi128EEEEEENS5_IJNS_12float_e2m1_tENS_13float_ue4m3_tEEEENS5_IJNS5_IJlSD_lEEENS4_6LayoutINS5_IJNS5_IJNS5_IJNSA_ILi32EEESB_EEEiEEENS5_IJNS5_IJNSA_ILi16EEESB_EEEiEEENS5_IJSD_iEEEEEENS5_IJST_NS5_IJNS5_IJNSA_ILi0EEESD_EEENSA_ILi512EEEEEENS5_IJSW_iEEEEEEEEEEESL_S13_NS4_8TiledMMAINS4_8MMA_AtomIJNS4_23SM100_MMA_MXF4_2x1SM_SSISJ_SJ_fSK_Li256ELi256ELi16ELNS4_4UMMA5MajorE0ELS18_0ELNS17_7ScaleInE0ELS19_0EEEEEENSN_INS5_IJSD_SD_SD_EEENS5_IJSW_SW_SW_EEEEENS5_IJNS4_10UnderscoreES1F_S1F_EEEEENS5_IJNS4_28SM100_TMA_2SM_LOAD_MULTICASTES1I_EEENS5_IJNS4_14ComposedLayoutINS4_7SwizzleILi2ELi4ELi3EEENS4_18smem_ptr_flag_bitsILi4EEENSN_INS5_IJNSA_ILi8EEESH_EEENS5_IJSH_SD_EEEEEEENSN_INS5_IJNS5_IJNS5_IJSP_SD_EEESS_EEESD_NS5_IJSD_SC_EEEEEENS5_IJNS5_IJNS5_IJSS_SY_EEESX_EEESW_NS5_IJSB_SY_EEEEEEEEEEEvNS4_8identityES1J_NS5_IJS1T_NSN_INS5_IJNS5_IJNS5_IJSP_SC_EEESS_EEESD_S1W_EEENS5_IJS1Z_SW_NS5_IJSB_NSA_ILi1024EEEEEEEEEEEEEEvS24_EENS_8epilogue10collective18CollectiveEpilogueINS2E_23Sm100TmaWarpSpecializedILi4ELi2ELi64ELb1ELb0EEEJNS5_IJSH_SG_SH_EEENS5_IJNSN_ISH_SD_EENSN_INSA_ILi64EEESD_EEEEENS_10bfloat16_tESM_S2O_SM_NS2E_6fusion15FusionCallbacksIS2I_NS2P_17LinearCombinationIS2O_fS2O_fLNS_15FloatRoundStyleE2EEES2J_S2N_JEEENS4_5SM1004TMEM4LOAD26SM100_TMEM_LOAD_32dp32b64xENS4_13SM90_TMA_LOADENS1K_INS1L_ILi3ELi4ELi3EEENS1N_ILi16EEENSN_INS5_IJS1P_S2L_EEENS5_IJS2L_SD_EEEEEEENS4_39AutoVectorizingCopyWithAssumedAlignmentILi128EEENS4_14SM90_TMA_STOREES35_S37_S37_EEEvvEEEEvNT_6ParamsE:
        .type           _ZN7cutlass13device_kernelINS_4gemm6kernel13GemmUniversalIN4cute5tupleIJiiiiEEENS1_10collective13CollectiveMmaINS1_46MainloopSm100TmaUmmaWarpSpecializedBlockScaledILi8ELi2ELi1ENS5_IJNS4_1CILi4EEENSA_ILi2EEENSA_ILi1EEEEEEEENS5_IJNSA_ILi256EEESG_NSA_ILi128EEEEEENS5_IJNS_12float_e2m1_tENS_13float_ue4m3_tEEEENS5_IJNS5_IJlSD_lEEENS4_6LayoutINS5_IJNS5_IJNS5_IJNSA_ILi32EEESB_EEEiEEENS5_IJNS5_IJNSA_ILi16EEESB_EEEiEEENS5_IJSD_iEEEEEENS5_IJST_NS5_IJNS5_IJNSA_ILi0EEESD_EEENSA_ILi512EEEEEENS5_IJSW_iEEEEEEEEEEESL_S13_NS4_8TiledMMAINS4_8MMA_AtomIJNS4_23SM100_MMA_MXF4_2x1SM_SSISJ_SJ_fSK_Li256ELi256ELi16ELNS4_4UMMA5MajorE0ELS18_0ELNS17_7ScaleInE0ELS19_0EEEEEENSN_INS5_IJSD_SD_SD_EEENS5_IJSW_SW_SW_EEEEENS5_IJNS4_10UnderscoreES1F_S1F_EEEEENS5_IJNS4_28SM100_TMA_2SM_LOAD_MULTICASTES1I_EEENS5_IJNS4_14ComposedLayoutINS4_7SwizzleILi2ELi4ELi3EEENS4_18smem_ptr_flag_bitsILi4EEENSN_INS5_IJNSA_ILi8EEESH_EEENS5_IJSH_SD_EEEEEEENSN_INS5_IJNS5_IJNS5_IJSP_SD_EEESS_EEESD_NS5_IJSD_SC_EEEEEENS5_IJNS5_IJNS5_IJSS_SY_EEESX_EEESW_NS5_IJSB_SY_EEEEEEEEEEEvNS4_8identityES1J_NS5_IJS1T_NSN_INS5_IJNS5_IJNS5_IJSP_SC_EEESS_EEESD_S1W_EEENS5_IJS1Z_SW_NS5_IJSB_NSA_ILi1024EEEEEEEEEEEEEEvS24_EENS_8epilogue10collective18CollectiveEpilogueINS2E_23Sm100TmaWarpSpecializedILi4ELi2ELi64ELb1ELb0EEEJNS5_IJSH_SG_SH_EEENS5_IJNSN_ISH_SD_EENSN_INSA_ILi64EEESD_EEEEENS_10bfloat16_tESM_S2O_SM_NS2E_6fusion15FusionCallbacksIS2I_NS2P_17LinearCombinationIS2O_fS2O_fLNS_15FloatRoundStyleE2EEES2J_S2N_JEEENS4_5SM1004TMEM4LOAD26SM100_TMEM_LOAD_32dp32b64xENS4_13SM90_TMA_LOADENS1K_INS1L_ILi3ELi4ELi3EEENS1N_ILi16EEENSN_INS5_IJS1P_S2L_EEENS5_IJS2L_SD_EEEEEEENS4_39AutoVectorizingCopyWithAssumedAlignmentILi128EEENS4_14SM90_TMA_STOREES35_S37_S37_EEEvvEEEEvNT_6ParamsE,@function
        .size           _ZN7cutlass13device_kernelINS_4gemm6kernel13GemmUniversalIN4cute5tupleIJiiiiEEENS1_10collective13CollectiveMmaINS1_46MainloopSm100TmaUmmaWarpSpecializedBlockScaledILi8ELi2ELi1ENS5_IJNS4_1CILi4EEENSA_ILi2EEENSA_ILi1EEEEEEEENS5_IJNSA_ILi256EEESG_NSA_ILi128EEEEEENS5_IJNS_12float_e2m1_tENS_13float_ue4m3_tEEEENS5_IJNS5_IJlSD_lEEENS4_6LayoutINS5_IJNS5_IJNS5_IJNSA_ILi32EEESB_EEEiEEENS5_IJNS5_IJNSA_ILi16EEESB_EEEiEEENS5_IJSD_iEEEEEENS5_IJST_NS5_IJNS5_IJNSA_ILi0EEESD_EEENSA_ILi512EEEEEENS5_IJSW_iEEEEEEEEEEESL_S13_NS4_8TiledMMAINS4_8MMA_AtomIJNS4_23SM100_MMA_MXF4_2x1SM_SSISJ_SJ_fSK_Li256ELi256ELi16ELNS4_4UMMA5MajorE0ELS18_0ELNS17_7ScaleInE0ELS19_0EEEEEENSN_INS5_IJSD_SD_SD_EEENS5_IJSW_SW_SW_EEEEENS5_IJNS4_10UnderscoreES1F_S1F_EEEEENS5_IJNS4_28SM100_TMA_2SM_LOAD_MULTICASTES1I_EEENS5_IJNS4_14ComposedLayoutINS4_7SwizzleILi2ELi4ELi3EEENS4_18smem_ptr_flag_bitsILi4EEENSN_INS5_IJNSA_ILi8EEESH_EEENS5_IJSH_SD_EEEEEEENSN_INS5_IJNS5_IJNS5_IJSP_SD_EEESS_EEESD_NS5_IJSD_SC_EEEEEENS5_IJNS5_IJNS5_IJSS_SY_EEESX_EEESW_NS5_IJSB_SY_EEEEEEEEEEEvNS4_8identityES1J_NS5_IJS1T_NSN_INS5_IJNS5_IJNS5_IJSP_SC_EEESS_EEESD_S1W_EEENS5_IJS1Z_SW_NS5_IJSB_NSA_ILi1024EEEEEEEEEEEEEEvS24_EENS_8epilogue10collective18CollectiveEpilogueINS2E_23Sm100TmaWarpSpecializedILi4ELi2ELi64ELb1ELb0EEEJNS5_IJSH_SG_SH_EEENS5_IJNSN_ISH_SD_EENSN_INSA_ILi64EEESD_EEEEENS_10bfloat16_tESM_S2O_SM_NS2E_6fusion15FusionCallbacksIS2I_NS2P_17LinearCombinationIS2O_fS2O_fLNS_15FloatRoundStyleE2EEES2J_S2N_JEEENS4_5SM1004TMEM4LOAD26SM100_TMEM_LOAD_32dp32b64xENS4_13SM90_TMA_LOADENS1K_INS1L_ILi3ELi4ELi3EEENS1N_ILi16EEENSN_INS5_IJS1P_S2L_EEENS5_IJS2L_SD_EEEEEEENS4_39AutoVectorizingCopyWithAssumedAlignmentILi128EEENS4_14SM90_TMA_STOREES35_S37_S37_EEEvvEEEEvNT_6ParamsE,(.L_x_206 - _ZN7cutlass13device_kernelINS_4gemm6kernel13GemmUniversalIN4cute5tupleIJiiiiEEENS1_10collective13CollectiveMmaINS1_46MainloopSm100TmaUmmaWarpSpecializedBlockScaledILi8ELi2ELi1ENS5_IJNS4_1CILi4EEENSA_ILi2EEENSA_ILi1EEEEEEEENS5_IJNSA_ILi256EEESG_NSA_ILi128EEEEEENS5_IJNS_12float_e2m1_tENS_13float_ue4m3_tEEEENS5_IJNS5_IJlSD_lEEENS4_6LayoutINS5_IJNS5_IJNS5_IJNSA_ILi32EEESB_EEEiEEENS5_IJNS5_IJNSA_ILi16EEESB_EEEiEEENS5_IJSD_iEEEEEENS5_IJST_NS5_IJNS5_IJNSA_ILi0EEESD_EEENSA_ILi512EEEEEENS5_IJSW_iEEEEEEEEEEESL_S13_NS4_8TiledMMAINS4_8MMA_AtomIJNS4_23SM100_MMA_MXF4_2x1SM_SSISJ_SJ_fSK_Li256ELi256ELi16ELNS4_4UMMA5MajorE0ELS18_0ELNS17_7ScaleInE0ELS19_0EEEEEENSN_INS5_IJSD_SD_SD_EEENS5_IJSW_SW_SW_EEEEENS5_IJNS4_10UnderscoreES1F_S1F_EEEEENS5_IJNS4_28SM100_TMA_2SM_LOAD_MULTICASTES1I_EEENS5_IJNS4_14ComposedLayoutINS4_7SwizzleILi2ELi4ELi3EEENS4_18smem_ptr_flag_bitsILi4EEENSN_INS5_IJNSA_ILi8EEESH_EEENS5_IJSH_SD_EEEEEEENSN_INS5_IJNS5_IJNS5_IJSP_SD_EEESS_EEESD_NS5_IJSD_SC_EEEEEENS5_IJNS5_IJNS5_IJSS_SY_EEESX_EEESW_NS5_IJSB_SY_EEEEEEEEEEEvNS4_8identityES1J_NS5_IJS1T_NSN_INS5_IJNS5_IJNS5_IJSP_SC_EEESS_EEESD_S1W_EEENS5_IJS1Z_SW_NS5_IJSB_NSA_ILi1024EEEEEEEEEEEEEEvS24_EENS_8epilogue10collective18CollectiveEpilogueINS2E_23Sm100TmaWarpSpecializedILi4ELi2ELi64ELb1ELb0EEEJNS5_IJSH_SG_SH_EEENS5_IJNSN_ISH_SD_EENSN_INSA_ILi64EEESD_EEEEENS_10bfloat16_tESM_S2O_SM_NS2E_6fusion15FusionCallbacksIS2I_NS2P_17LinearCombinationIS2O_fS2O_fLNS_15FloatRoundStyleE2EEES2J_S2N_JEEENS4_5SM1004TMEM4LOAD26SM100_TMEM_LOAD_32dp32b64xENS4_13SM90_TMA_LOADENS1K_INS1L_ILi3ELi4ELi3EEENS1N_ILi16EEENSN_INS5_IJS1P_S2L_EEENS5_IJS2L_SD_EEEEEEENS4_39AutoVectorizingCopyWithAssumedAlignmentILi128EEENS4_14SM90_TMA_STOREES35_S37_S37_EEEvvEEEEvNT_6ParamsE)
        .other          _ZN7cutlass13device_kernelINS_4gemm6kernel13GemmUniversalIN4cute5tupleIJiiiiEEENS1_10collective13CollectiveMmaINS1_46MainloopSm100TmaUmmaWarpSpecializedBlockScaledILi8ELi2ELi1ENS5_IJNS4_1CILi4EEENSA_ILi2EEENSA_ILi1EEEEEEEENS5_IJNSA_ILi256EEESG_NSA_ILi128EEEEEENS5_IJNS_12float_e2m1_tENS_13float_ue4m3_tEEEENS5_IJNS5_IJlSD_lEEENS4_6LayoutINS5_IJNS5_IJNS5_IJNSA_ILi32EEESB_EEEiEEENS5_IJNS5_IJNSA_ILi16EEESB_EEEiEEENS5_IJSD_iEEEEEENS5_IJST_NS5_IJNS5_IJNSA_ILi0EEESD_EEENSA_ILi512EEEEEENS5_IJSW_iEEEEEEEEEEESL_S13_NS4_8TiledMMAINS4_8MMA_AtomIJNS4_23SM100_MMA_MXF4_2x1SM_SSISJ_SJ_fSK_Li256ELi256ELi16ELNS4_4UMMA5MajorE0ELS18_0ELNS17_7ScaleInE0ELS19_0EEEEEENSN_INS5_IJSD_SD_SD_EEENS5_IJSW_SW_SW_EEEEENS5_IJNS4_10UnderscoreES1F_S1F_EEEEENS5_IJNS4_28SM100_TMA_2SM_LOAD_MULTICASTES1I_EEENS5_IJNS4_14ComposedLayoutINS4_7SwizzleILi2ELi4ELi3EEENS4_18smem_ptr_flag_bitsILi4EEENSN_INS5_IJNSA_ILi8EEESH_EEENS5_IJSH_SD_EEEEEEENSN_INS5_IJNS5_IJNS5_IJSP_SD_EEESS_EEESD_NS5_IJSD_SC_EEEEEENS5_IJNS5_IJNS5_IJSS_SY_EEESX_EEESW_NS5_IJSB_SY_EEEEEEEEEEEvNS4_8identityES1J_NS5_IJS1T_NSN_INS5_IJNS5_IJNS5_IJSP_SC_EEESS_EEESD_S1W_EEENS5_IJS1Z_SW_NS5_IJSB_NSA_ILi1024EEEEEEEEEEEEEEvS24_EENS_8epilogue10collective18CollectiveEpilogueINS2E_23Sm100TmaWarpSpecializedILi4ELi2ELi64ELb1ELb0EEEJNS5_IJSH_SG_SH_EEENS5_IJNSN_ISH_SD_EENSN_INSA_ILi64EEESD_EEEEENS_10bfloat16_tESM_S2O_SM_NS2E_6fusion15FusionCallbacksIS2I_NS2P_17LinearCombinationIS2O_fS2O_fLNS_15FloatRoundStyleE2EEES2J_S2N_JEEENS4_5SM1004TMEM4LOAD26SM100_TMEM_LOAD_32dp32b64xENS4_13SM90_TMA_LOADENS1K_INS1L_ILi3ELi4ELi3EEENS1N_ILi16EEENSN_INS5_IJS1P_S2L_EEENS5_IJS2L_SD_EEEEEEENS4_39AutoVectorizingCopyWithAssumedAlignmentILi128EEENS4_14SM90_TMA_STOREES35_S37_S37_EEEvvEEEEvNT_6ParamsE,@"STO_CUDA_ENTRY STV_DEFAULT"
_ZN7cutlass13device_kernelINS_4gemm6kernel13GemmUniversalIN4cute5tupleIJiiiiEEENS1_10collective13CollectiveMmaINS1_46MainloopSm100TmaUmmaWarpSpecializedBlockScaledILi8ELi2ELi1ENS5_IJNS4_1CILi4EEENSA_ILi2EEENSA_ILi1EEEEEEEENS5_IJNSA_ILi256EEESG_NSA_ILi128EEEEEENS5_IJNS_12float_e2m1_tENS_13float_ue4m3_tEEEENS5_IJNS5_IJlSD_lEEENS4_6LayoutINS5_IJNS5_IJNS5_IJNSA_ILi32EEESB_EEEiEEENS5_IJNS5_IJNSA_ILi16EEESB_EEEiEEENS5_IJSD_iEEEEEENS5_IJST_NS5_IJNS5_IJNSA_ILi0EEESD_EEENSA_ILi512EEEEEENS5_IJSW_iEEEEEEEEEEESL_S13_NS4_8TiledMMAINS4_8MMA_AtomIJNS4_23SM100_MMA_MXF4_2x1SM_SSISJ_SJ_fSK_Li256ELi256ELi16ELNS4_4UMMA5MajorE0ELS18_0ELNS17_7ScaleInE0ELS19_0EEEEEENSN_INS5_IJSD_SD_SD_EEENS5_IJSW_SW_SW_EEEEENS5_IJNS4_10UnderscoreES1F_S1F_EEEEENS5_IJNS4_28SM100_TMA_2SM_LOAD_MULTICASTES1I_EEENS5_IJNS4_14ComposedLayoutINS4_7SwizzleILi2ELi4ELi3EEENS4_18smem_ptr_flag_bitsILi4EEENSN_INS5_IJNSA_ILi8EEESH_EEENS5_IJSH_SD_EEEEEEENSN_INS5_IJNS5_IJNS5_IJSP_SD_EEESS_EEESD_NS5_IJSD_SC_EEEEEENS5_IJNS5_IJNS5_IJSS_SY_EEESX_EEESW_NS5_IJSB_SY_EEEEEEEEEEEvNS4_8identityES1J_NS5_IJS1T_NSN_INS5_IJNS5_IJNS5_IJSP_SC_EEESS_EEESD_S1W_EEENS5_IJS1Z_SW_NS5_IJSB_NSA_ILi1024EEEEEEEEEEEEEEvS24_EENS_8epilogue10collective18CollectiveEpilogueINS2E_23Sm100TmaWarpSpecializedILi4ELi2ELi64ELb1ELb0EEEJNS5_IJSH_SG_SH_EEENS5_IJNSN_ISH_SD_EENSN_INSA_ILi64EEESD_EEEEENS_10bfloat16_tESM_S2O_SM_NS2E_6fusion15FusionCallbacksIS2I_NS2P_17LinearCombinationIS2O_fS2O_fLNS_15FloatRoundStyleE2EEES2J_S2N_JEEENS4_5SM1004TMEM4LOAD26SM100_TMEM_LOAD_32dp32b64xENS4_13SM90_TMA_LOADENS1K_INS1L_ILi3ELi4ELi3EEENS1N_ILi16EEENSN_INS5_IJS1P_S2L_EEENS5_IJS2L_SD_EEEEEEENS4_39AutoVectorizingCopyWithAssumedAlignmentILi128EEENS4_14SM90_TMA_STOREES35_S37_S37_EEEvvEEEEvNT_6ParamsE:
[----:B------:R-:W1:Y:S01]  /*0000*/  LDC R1, c[0x0][0x37c] ;  /* 0x0000df00ff017b82 */ /* 0x000e620000000800 */
[----:B------:R-:W2:Y:S01]  /*0010*/  S2R R154, SR_TID.X ;  /* 0x00000000009a7919 */ /* 0x000ea20000002100 */
[----:B------:R-:W3:Y:S06]  /*0020*/  LDCU.64 UR12, c[0x0][0xc90] ;  /* 0x00019200ff0c77ac */ /* 0x000eec0008000a00 */
[----:B------:R-:W4:Y:S01]  /*0030*/  S2UR UR4, SR_CgaCtaId ;  /* 0x00000000000479c3 */ /* 0x000f220000008800 */
[----:B------:R-:W-:Y:S02]  /*0040*/  PRMT R142, RZ, 0x7610, R142 ;  /* 0x00007610ff8e7816 */ /* 0x000fe4000000008e */
[----:B------:R-:W-:-:S02]  /*0050*/  ELECT P0, URZ, PT ;  /* 0x0000000000ff782f */ /* 0x000fc40003800000 */
[----:B---3--:R-:W-:-:S04]  /*0060*/  ISETP.NE.U32.AND P1, PT, RZ, UR12, PT ;  /* 0x0000000cff007c0c */ /* 0x008fc8000bf25070 */
[----:B------:R-:W-:Y:S01]  /*0070*/  ISETP.NE.AND.EX P2, PT, RZ, UR13, PT, P1 ;  /* 0x0000000dff007c0c */ /* 0x000fe2000bf45310 */
[----:B----4-:R-:W-:Y:S01]  /*0080*/  ULOP3.LUT UR72, UR4, 0x1, URZ, 0xc0, !UPT ;  /* 0x0000000104487892 */ /* 0x010fe2000f8ec0ff */
[----:B--2---:R-:W-:-:S05]  /*0090*/  SHF.R.U32.HI R143, RZ, 0x5, R154 ;  /* 0x00000005ff8f7819 */ /* 0x004fca000001169a */
[----:B------:R-:W2:Y:S02]  /*00a0*/  SHFL.IDX PT, R0, R143, RZ, 0x1f ;  /* 0x00001fff8f007589 */ /* 0x000ea400000e0000 */
[----:B--2---:R-:W-:-:S04]  /*00b0*/  R2UR UR17, R0 ;  /* 0x00000000001172ca */ /* 0x004fc800000e0000 */
[----:B-1----:R-:W-:Y:S11]  /*00c0*/  @P2 BRA `(.L_x_0) ;  /* 0x0000000000302947 */ /* 0x002ff60003800000 */
[----:B------:R-:W1:Y:S02]  /*00d0*/  LDCU.64 UR4, c[0x0][0xc88] ;  /* 0x00019100ff0477ac */ /* 0x000e640008000a00 */
[----:B-1----:R-:W-:-:S04]  /*00e0*/  UISETP.NE.U32.AND UP0, UPT, UR4, URZ, UPT ;  /* 0x000000ff0400728c */ /* 0x002fc8000bf05070 */
[----:B------:R-:W-:-:S09]  /*00f0*/  UISETP.NE.AND.EX UP0, UPT, UR5, URZ, UPT, UP0 ;  /* 0x000000ff0500728c */ /* 0x000fd2000bf05300 */
[----:B------:R-:W-:Y:S05]  /*0100*/  BRA.U !UP0, `(.L_x_1) ;  /* 0x0000000108147547 */ /* 0x000fea000b800000 */
[----:B------:R-:W1:Y:S01]  /*0110*/  LDC.64 R2, c[0x0][0xc88] ;  /* 0x00032200ff027b82 */ /* 0x000e620000000a00 */
[----:B------:R-:W1:Y:S02]  /*0120*/  LDCU.64 UR4, c[0x0][0x358] ;  /* 0x00006b00ff0477ac */ /* 0x000e640008000a00 */
[----:B-1----:R1:W5:Y:S01]  /*0130*/  LDG.E R71, desc[UR4][R2.64] ;  /* 0x0000000402477981 */ /* 0x002362000c1e1900 */
[----:B------:R-:W-:Y:S01]  /*0140*/  HFMA2 R142, -RZ, RZ, 0, 5.9604644775390625e-08 ;  /* 0x00000001ff8e7431 */ /* 0x000fe200000001ff */
[----:B------:R-:W-:Y:S05]  /*0150*/  BRA `(.L_x_0) ;  /* 0x00000000000c7947 */ /* 0x000fea0003800000 */
.L_x_1:
[----:B------:R-:W1:Y:S01]  /*0160*/  LDCU UR4, c[0x0][0xc80] ;  /* 0x00019000ff0477ac */ /* 0x000e620008000800 */
[----:B------:R-:W-:Y:S01]  /*0170*/  HFMA2 R142, -RZ, RZ, 0, 5.9604644775390625e-08 ;  /* 0x00000001ff8e7431 */ /* 0x000fe200000001ff */
[----:B-1----:R-:W-:-:S07]  /*0180*/  MOV R71, UR4 ;  /* 0x0000000400477c02 */ /* 0x002fce0008000f00 */
.L_x_0:
[----:B------:R-:W2:Y:S02]  /*0190*/  LDCU.64 UR4, c[0x0][0xcb0] ;  /* 0x00019600ff0477ac */ /* 0x000ea40008000a00 */
[----:B--2---:R-:W-:-:S04]  /*01a0*/  UISETP.NE.U32.AND UP0, UPT, UR4, URZ, UPT ;  /* 0x000000ff0400728c */ /* 0x004fc8000bf05070 */
[----:B------:R-:W-:-:S09]  /*01b0*/  UISETP.NE.AND.EX UP0, UPT, UR5, URZ, UPT, UP0 ;  /* 0x000000ff0500728c */ /* 0x000fd2000bf05300 */
[----:B------:R-:W-:Y:S05]  /*01c0*/  BRA.U UP0, `(.L_x_2) ;  /* 0x0000000100287547 */ /* 0x000fea000b800000 */
[----:B------:R-:W2:Y:S02]  /*01d0*/  LDCU.64 UR4, c[0x0][0xca8] ;  /* 0x00019500ff0477ac */ /* 0x000ea40008000a00 */
[----:B--2---:R-:W-:-:S04]  /*01e0*/  UISETP.NE.U32.AND UP0, UPT, UR4, URZ, UPT ;  /* 0x000000ff0400728c */ /* 0x004fc8000bf05070 */
[----:B------:R-:W-:-:S09]  /*01f0*/  UISETP.NE.AND.EX UP0, UPT, UR5, URZ, UPT, UP0 ;  /* 0x000000ff0500728c */ /* 0x000fd2000bf05300 */
[----:B------:R-:W-:Y:S05]  /*0200*/  BRA.U !UP0, `(.L_x_3) ;  /* 0x0000000108107547 */ /* 0x000fea000b800000 */
[----:B------:R-:W2:Y:S01]  /*0210*/  LDC.64 R68, c[0x0][0xca8] ;  /* 0x00032a00ff447b82 */ /* 0x000ea20000000a00 */
[----:B------:R-:W2:Y:S02]  /*0220*/  LDCU.64 UR4, c[0x0][0x358] ;  /* 0x00006b00ff0477ac */ /* 0x000ea40008000a00 */
[----:B--2---:R2:W5:Y:S01]  /*0230*/  LDG.E R68, desc[UR4][R68.64] ;  /* 0x0000000444447981 */ /* 0x004562000c1e1900 */
[----:B------:R-:W-:Y:S05]  /*0240*/  BRA `(.L_x_2) ;  /* 0x0000000000087947 */ /* 0x000fea0003800000 */
.L_x_3:
[----:B------:R-:W2:Y:S02]  /*0250*/  LDCU UR4, c[0x0][0xca0] ;  /* 0x00019400ff0477ac */ /* 0x000ea40008000800 */
[----:B--2---:R-:W-:Y:S02]  /*0260*/  MOV R68, UR4 ;  /* 0x0000000400447c02 */ /* 0x004fe40008000f00 */
.L_x_2:
[----:B------:R-:W-:Y:S01]  /*0270*/  IMAD.U32 R0, RZ, RZ, UR17 ;  /* 0x00000011ff007e24 */ /* 0x000fe2000f8e00ff */
[----:B------:R-:W-:Y:S04]  /*0280*/  BSSY.RECONVERGENT B0, `(.L_x_4) ;  /* 0x0000012000007945 */ /* 0x000fe80003800200 */
[C---:B------:R-:W-:Y:S02]  /*0290*/  ISETP.NE.OR P3, PT, R0.reuse, 0x1, !P0 ;  /* 0x000000010000780c */ /* 0x040fe40004765670 */
[----:B------:R-:W-:-:S11]  /*02a0*/  ISETP.NE.OR P2, PT, R0, 0x3, !P0 ;  /* 0x000000030000780c */ /* 0x000fd60004745670 */
[----:B------:R-:W-:Y:S05]  /*02b0*/  @P3 BRA `(.L_x_5) ;  /* 0x0000000000383947 */ /* 0x000fea0003800000 */
[----:B------:R-:W3:Y:S02]  /*02c0*/  LDCU.64 UR4, c[0x0][0x348] ;  /* 0x00006900ff0477ac */ /* 0x000ee40008000a00 */
[----:B---3--:R-:W-:Y:S02]  /*02d0*/  UIADD3 UR10, UP3, UPT, UR4, 0x80, URZ ;  /* 0x00000080040a7890 */ /* 0x008fe4000ff7e0ff */
[----:B------:R-:W-:Y:S02]  /*02e0*/  UIADD3 UR8, UP2, UPT, UR4, 0x180, URZ ;  /* 0x0000018004087890 */ /* 0x000fe4000ff5e0ff */
[----:B------:R-:W-:Y:S02]  /*02f0*/  UIADD3 UR6, UP1, UPT, UR4, 0x280, URZ ;  /* 0x0000028004067890 */ /* 0x000fe4000ff3e0ff */
[----:B------:R-:W-:Y:S02]  /*0300*/  UIADD3 UR4, UP0, UPT, UR4, 0x380, URZ ;  /* 0x0000038004047890 */ /* 0x000fe4000ff1e0ff */
[----:B------:R-:W-:-:S02]  /*0310*/  UIADD3.X UR11, UPT, UPT, URZ, UR5, URZ, UP3, !UPT ;  /* 0x00000005ff0b7290 */ /* 0x000fc40009ffe4ff */
[----:B------:R-:W-:Y:S02]  /*0320*/  UIADD3.X UR9, UPT, UPT, URZ, UR5, URZ, UP2, !UPT ;  /* 0x00000005ff097290 */ /* 0x000fe400097fe4ff */
[----:B------:R-:W-:Y:S02]  /*0330*/  UIADD3.X UR7, UPT, UPT, URZ, UR5, URZ, UP1, !UPT ;  /* 0x00000005ff077290 */ /* 0x000fe40008ffe4ff */
[----:B------:R-:W-:-:S03]  /*0340*/  UIADD3.X UR5, UPT, UPT, URZ, UR5, URZ, UP0, !UPT ;  /* 0x00000005ff057290 */ /* 0x000fc600087fe4ff */
[----:B------:R3:W-:Y:S02]  /*0350*/  UTMACCTL.PF [UR10] ;  /* 0x000000000a0079b9 */ /* 0x0007e40008040000 */
[----:B------:R3:W-:Y:S02]  /*0360*/  UTMACCTL.PF [UR8] ;  /* 0x00000000080079b9 */ /* 0x0007e40008040000 */
[----:B------:R3:W-:Y:S02]  /*0370*/  UTMACCTL.PF [UR6] ;  /* 0x00000000060079b9 */ /* 0x0007e40008040000 */
[----:B------:R3:W-:Y:S02]  /*0380*/  UTMACCTL.PF [UR4] ;  /* 0x00000000040079b9 */ /* 0x0007e40008040000 */
[----:B---3--:R-:W-:Y:S01]  /*0390*/  NOP ;  /* 0x0000000000007918 */ /* 0x008fe20000000000 */
.L_x_5:
[----:B------:R-:W-:Y:S05]  /*03a0*/  BSYNC.RECONVERGENT B0 ;  /* 0x0000000000007941 */ /* 0x000fea0003800200 */
.L_x_4:
[----:B------:R-:W-:Y:S04]  /*03b0*/  BSSY.RECONVERGENT B0, `(.L_x_6) ;  /* 0x000000a000007945 */ /* 0x000fe80003800200 */
[----:B------:R-:W-:Y:S05]  /*03c0*/  @P2 BRA `(.L_x_7) ;  /* 0x0000000000202947 */ /* 0x000fea0003800000 */
[----:B------:R-:W3:Y:S02]  /*03d0*/  LDCU.64 UR4, c[0x0][0x348] ;  /* 0x00006900ff0477ac */ /* 0x000ee40008000a00 */
[----:B---3--:R-:W-:Y:S02]  /*03e0*/  UIADD3 UR6, UP1, UPT, UR4, 0x980, URZ ;  /* 0x0000098004067890 */ /* 0x008fe4000ff3e0ff */
[----:B------:R-:W-:Y:S02]  /*03f0*/  UIADD3 UR4, UP0, UPT, UR4, 0xa80, URZ ;  /* 0x00000a8004047890 */ /* 0x000fe4000ff1e0ff */
[----:B------:R-:W-:Y:S02]  /*0400*/  UIADD3.X UR7, UPT, UPT, URZ, UR5, URZ, UP1, !UPT ;  /* 0x00000005ff077290 */ /* 0x000fe40008ffe4ff */
[----:B------:R-:W-:-:S07]  /*0410*/  UIADD3.X UR5, UPT, UPT, URZ, UR5, URZ, UP0, !UPT ;  /* 0x00000005ff057290 */ /* 0x000fce00087fe4ff */
[----:B------:R3:W-:Y:S02]  /*0420*/  UTMACCTL.PF [UR6] ;  /* 0x00000000060079b9 */ /* 0x0007e40008040000 */
[----:B------:R3:W-:Y:S02]  /*0430*/  UTMACCTL.PF [UR4] ;  /* 0x00000000040079b9 */ /* 0x0007e40008040000 */
[----:B---3--:R-:W-:Y:S01]  /*0440*/  NOP ;  /* 0x0000000000007918 */ /* 0x008fe20000000000 */
.L_x_7:
[----:B------:R-:W-:Y:S05]  /*0450*/  BSYNC.RECONVERGENT B0 ;  /* 0x0000000000007941 */ /* 0x000fea0003800200 */
.L_x_6:
[----:B------:R-:W3:Y:S01]  /*0460*/  LDCU.64 UR4, c[0x0][0xc88] ;  /* 0x00019100ff0477ac */ /* 0x000ee20008000a00 */
[----:B------:R-:W-:Y:S01]  /*0470*/  ISETP.NE.AND.EX P1, PT, RZ, UR13, PT, P1 ;  /* 0x0000000dff007c0c */ /* 0x000fe2000bf25310 */
[----:B------:R-:W-:Y:S01]  /*0480*/  UPLOP3.LUT UP5, UPT, UPT, UPT, UPT, 0x80, 0x8 ;  /* 0x000000000008789c */ /* 0x000fe20003faf070 */
[----:B---3--:R-:W-:-:S04]  /*0490*/  ISETP.NE.U32.AND P2, PT, RZ, UR4, PT ;  /* 0x00000004ff007c0c */ /* 0x008fc8000bf45070 */
[----:B------:R-:W-:-:S13]  /*04a0*/  ISETP.NE.AND.EX P2, PT, RZ, UR5, PT, P2 ;  /* 0x00000005ff007c0c */ /* 0x000fda000bf45320 */
[----:B------:R-:W-:Y:S05]  /*04b0*/  @P2 BRA P1, `(.L_x_8) ;  /* 0x0000000000282947 */ /* 0x000fea0000800000 */
[----:B------:R-:W-:Y:S01]  /*04c0*/  UISETP.NE.U32.AND UP0, UPT, UR12, URZ, UPT ;  /* 0x000000ff0c00728c */ /* 0x000fe2000bf05070 */
[----:B-----5:R-:W-:Y:S01]  /*04d0*/  FSETP.NEU.AND P1, PT, R71, RZ, PT ;  /* 0x000000ff4700720b */ /* 0x020fe20003f2d000 */
[----:B------:R-:W-:Y:S02]  /*04e0*/  UISETP.NE.U32.AND UP2, UPT, UR4, URZ, UPT ;  /* 0x000000ff0400728c */ /* 0x000fe4000bf45070 */
[----:B------:R-:W-:Y:S02]  /*04f0*/  UISETP.NE.AND.EX UP1, UPT, UR13, URZ, UPT, UP0 ;  /* 0x000000ff0d00728c */ /* 0x000fe4000bf25300 */
[----:B------:R-:W-:-:S04]  /*0500*/  UISETP.NE.AND.EX UP0, UPT, UR5, URZ, UPT, UP2 ;  /* 0x000000ff0500728c */ /* 0x000fc8000bf05320 */
[----:B------:R-:W-:-:S04]  /*0510*/  USEL UR4, URZ, 0xffffffff, UP0 ;  /* 0xffffffffff047887 */ /* 0x000fc80008000000 */
[----:B------:R-:W-:Y:S01]  /*0520*/  VOTEU.ANY UP0, P1 ;  /* 0x0000000000ff7886 */ /* 0x000fe20000800100 */
[----:B------:R-:W-:-:S04]  /*0530*/  @!UP1 USEL UR4, URZ, 0xffffffff, UP0 ;  /* 0xffffffffff049887 */ /* 0x000fc80008000000 */
[----:B------:R-:W-:-:S04]  /*0540*/  ULOP3.LUT UR4, UR4, 0x1, URZ, 0xc0, !UPT ;  /* 0x0000000104047892 */ /* 0x000fc8000f8ec0ff */
[----:B------:R-:W-:-:S11]  /*0550*/  UISETP.NE.U32.AND UP5, UPT, UR4, 0x1, UPT ;  /* 0x000000010400788c */ /* 0x000fd6000bfa5070 */
.L_x_8:
[----:B------:R-:W3:Y:S01]  /*0560*/  SHFL.IDX PT, R0, R143, RZ, 0x1f ;  /* 0x00001fff8f007589 */ /* 0x000ee200000e0000 */
[----:B------:R-:W-:-:S04]  /*0570*/  UISETP.NE.AND UP0, UPT, UR17, 0x2, UPT ;  /* 0x000000021100788c */ /* 0x000fc8000bf05270 */
[----:B------:R-:W-:Y:S02]  /*0580*/  UISETP.EQ.AND UP1, UPT, UR72, URZ, !UP0 ;  /* 0x000000ff4800728c */ /* 0x000fe4000c722270 */
[----:B------:R-:W-:-:S04]  /*0590*/  USEL UR52, URZ, 0x1, UP0 ;  /* 0x00000001ff347887 */ /* 0x000fc80008000000 */
[----:B------:R-:W-:Y:S02]  /*05a0*/  PLOP3.LUT P4, PT, P0, PT, UP1, 0x80, 0x8 ;  /* 0x000000000008781c */ /* 0x000fe4000078f018 */
[----:B---3--:R-:W-:-:S13]  /*05b0*/  ISETP.NE.AND P1, PT, R0, RZ, PT ;  /* 0x000000ff0000720c */ /* 0x008fda0003f25270 */
[----:B------:R-:W-:Y:S05]  /*05c0*/  @P1 BRA `(.L_x_9) ;  /* 0x0000000000781947 */ /* 0x000fea0003800000 */
[----:B------:R-:W3:Y:S01]  /*05d0*/  S2UR UR5, SR_CgaCtaId ;  /* 0x00000000000579c3 */ /* 0x000ee20000008800 */
[----:B------:R-:W-:Y:S01]  /*05e0*/  UMOV UR4, 0x400 ;  /* 0x0000040000047882 */ /* 0x000fe20000000000 */
[----:B------:R-:W-:Y:S01]  /*05f0*/  UMOV UR8, 0x1 ;  /* 0x0000000100087882 */ /* 0x000fe20000000000 */
[----:B------:R-:W-:Y:S01]  /*0600*/  UMOV UR6, 0x3 ;  /* 0x0000000300067882 */ /* 0x000fe20000000000 */
[----:B------:R-:W-:-:S04]  /*0610*/  UIADD3 UR8, UPT, UPT, -UR8, 0x100000, URZ ;  /* 0x0010000008087890 */ /* 0x000fc8000fffe1ff */
[----:B------:R-:W-:Y:S02]  /*0620*/  USHF.L.U32 UR9, UR8, 0xb, URZ ;  /* 0x0000000b08097899 */ /* 0x000fe400080006ff */
[----:B------:R-:W-:Y:S02]  /*0630*/  USHF.L.U32 UR8, UR8, 0x1, URZ ;  /* 0x0000000108087899 */ /* 0x000fe400080006ff */
[----:B------:R-:W-:-:S04]  /*0640*/  UIADD3 UR6, UPT, UPT, -UR6, 0x100000, URZ ;  /* 0x0010000006067890 */ /* 0x000fc8000fffe1ff */
[----:B------:R-:W-:Y:S02]  /*0650*/  USHF.L.U32 UR7, UR6, 0xb, URZ ;  /* 0x0000000b06077899 */ /* 0x000fe400080006ff */
[----:B------:R-:W-:Y:S01]  /*0660*/  USHF.L.U32 UR6, UR6, 0x1, URZ ;  /* 0x0000000106067899 */ /* 0x000fe200080006ff */
[----:B------:R-:W-:Y:S01]  /*0670*/  ELECT P1, URZ, PT ;  /* 0x0000000000ff782f */ /* 0x000fe20003820000 */
[----:B---3--:R-:W-:Y:S01]  /*0680*/  ULEA UR4, UR5, UR4, 0x18 ;  /* 0x0000000405047291 */ /* 0x008fe2000f8ec0ff */
[----:B------:R-:W3:Y:S11]  /*0690*/  FENCE.VIEW.ASYNC.S ;  /* 0x00000000000073c6 */ /* 0x000ef60000000000 */
[----:B---3--:R3:W4:Y:S01]  /*06a0*/  SYNCS.EXCH.64 URZ, [UR4], UR8 ;  /* 0x0000000804ff75b2 */ /* 0x0087220008000100 */
[----:B------:R3:W1:Y:S01]  /*06b0*/  SYNCS.EXCH.64 URZ, [UR4+0x40], UR6 ;  /* 0x0000400604ff75b2 */ /* 0x0006620008000100 */
        /* <DEDUP_REMOVED lines=13> */
[----:B------:R3:W1:Y:S02]  /*0790*/  SYNCS.EXCH.64 URZ, [UR4+0x78], UR6 ;  /* 0x0000780604ff75b2 */ /* 0x0006640008000100 */
[----:B---3--:R-:W-:Y:S01]  /*07a0*/  NOP ;  /* 0x0000000000007918 */ /* 0x008fe20000000000 */
.L_x_9:
[----:B------:R-:W3:Y:S01]  /*07b0*/  SHFL.IDX PT, R0, R143, RZ, 0x1f ;  /* 0x00001fff8f007589 */ /* 0x000ee200000e0000 */
[----:B------:R-:W-:Y:S01]  /*07c0*/  NOP ;  /* 0x0000000000007918 */ /* 0x000fe20000000000 */
[----:B---3--:R-:W-:-:S13]  /*07d0*/  ISETP.NE.AND P1, PT, R0, 0x1, PT ;  /* 0x000000010000780c */ /* 0x008fda0003f25270 */
        /* <DEDUP_REMOVED lines=14> */
[----:B---3--:R3:W1:Y:S01]  /*08c0*/  SYNCS.EXCH.64 URZ, [UR4+0x80], UR8 ;  /* 0x0000800804ff75b2 */ /* 0x0086620008000100 */
[----:B------:R3:W1:Y:S01]  /*08d0*/  SYNCS.EXCH.64 URZ, [UR4+0xa0], UR6 ;  /* 0x0000a00604ff75b2 */ /* 0x0006620008000100 */
[----:B------:R3:W1:Y:S01]  /*08e0*/  SYNCS.EXCH.64 URZ, [UR4+0x88], UR8 ;  /* 0x0000880804ff75b2 */ /* 0x0006620008000100 */
[----:B------:R3:W1:Y:S01]  /*08f0*/  SYNCS.EXCH.64 URZ, [UR4+0xa8], UR6 ;  /* 0x0000a80604ff75b2 */ /* 0x0006620008000100 */
[----:B------:R3:W1:Y:S01]  /*0900*/  SYNCS.EXCH.64 URZ, [UR4+0x90], UR8 ;  /* 0x0000900804ff75b2 */ /* 0x0006620008000100 */
[----:B------:R3:W1:Y:S01]  /*0910*/  SYNCS.EXCH.64 URZ, [UR4+0xb0], UR6 ;  /* 0x0000b00604ff75b2 */ /* 0x0006620008000100 */
[----:B------:R3:W1:Y:S01]  /*0920*/  SYNCS.EXCH.64 URZ, [UR4+0x98], UR8 ;  /* 0x0000980804ff75b2 */ /* 0x0006620008000100 */
[----:B------:R3:W1:Y:S01]  /*0930*/  SYNCS.EXCH.64 URZ, [UR4+0xb8], UR6 ;  /* 0x0000b80604ff75b2 */ /* 0x0006620008000100 */
[----:B------:R-:W-:Y:S01]  /*0940*/  NOP ;  /* 0x0000000000007918 */ /* 0x000fe20000000000 */
.L_x_10:
[----:B------:R-:W2:Y:S01]  /*0950*/  SHFL.IDX PT, R0, R143, RZ, 0x1f ;  /* 0x00001fff8f007589 */ /* 0x000ea200000e0000 */
[----:B------:R-:W-:Y:S01]  /*0960*/  NOP ;  /* 0x0000000000007918 */ /* 0x000fe20000000000 */
[----:B--2---:R-:W-:-:S13]  /*0970*/  ISETP.NE.AND P1, PT, R0, 0x3, PT ;  /* 0x000000030000780c */ /* 0x004fda0003f25270 */
[----:B------:R-:W-:Y:S05]  /*0980*/  @P1 BRA `(.L_x_11) ;  /* 0x0000000000301947 */ /* 0x000fea0003800000 */
[----:B---3--:R-:W2:Y:S01]  /*0990*/  S2UR UR6, SR_CgaCtaId ;  /* 0x00000000000679c3 */ /* 0x008ea20000008800 */
[----:B------:R-:W-:Y:S01]  /*09a0*/  UMOV UR4, 0x400 ;  /* 0x0000040000047882 */ /* 0x000fe20000000000 */
[----:B------:R-:W-:Y:S01]  /*09b0*/  UMOV UR5, 0x20 ;  /* 0x0000002000057882 */ /* 0x000fe20000000000 */
[----:B------:R-:W-:Y:S01]  /*09c0*/  ELECT P1, URZ, PT ;  /* 0x0000000000ff782f */ /* 0x000fe20003820000 */
[----:B--2---:R-:W-:Y:S02]  /*09d0*/  ULEA UR6, UR6, UR4, 0x18 ;  /* 0x0000000406067291 */ /* 0x004fe4000f8ec0ff */
[----:B------:R-:W-:-:S04]  /*09e0*/  UIADD3 UR4, UPT, UPT, -UR5, 0x100000, URZ ;  /* 0x0010000005047890 */ /* 0x000fc8000fffe1ff */
[----:B------:R-:W-:Y:S02]  /*09f0*/  USHF.L.U32 UR5, UR4, 0xb, URZ ;  /* 0x0000000b04057899 */ /* 0x000fe400080006ff */
[----:B------:R-:W-:Y:S01]  /*0a00*/  USHF.L.U32 UR4, UR4, 0x1, URZ ;  /* 0x0000000104047899 */ /* 0x000fe200080006ff */
[----:B------:R-:W2:Y:S11]  /*0a10*/  FENCE.VIEW.ASYNC.S ;  /* 0x00000000000073c6 */ /* 0x000eb60000000000 */
[----:B--2---:R2:W3:Y:S01]  /*0a20*/  SYNCS.EXCH.64 URZ, [UR6+0xc0], UR4 ;  /* 0x0000c00406ff75b2 */ /* 0x0044e20008000100 */
[----:B------:R2:W1:Y:S01]  /*0a30*/  SYNCS.EXCH.64 URZ, [UR6+0xc8], UR4 ;  /* 0x0000c80406ff75b2 */ /* 0x0004620008000100 */
[----:B------:R-:W-:Y:S01]  /*0a40*/  NOP ;  /* 0x0000000000007918 */ /* 0x000fe20000000000 */
.L_x_11:
[----:B------:R-:W4:Y:S01]  /*0a50*/  SHFL.IDX PT, R0, R143, RZ, 0x1f ;  /* 0x00001fff8f007589 */ /* 0x000f2200000e0000 */
[----:B------:R-:W-:Y:S01]  /*0a60*/  NOP ;  /* 0x0000000000007918 */ /* 0x000fe20000000000 */
[----:B----4-:R-:W-:-:S13]  /*0a70*/  ISETP.NE.AND P1, PT, R0, 0x4, PT ;  /* 0x000000040000780c */ /* 0x010fda0003f25270 */
[----:B------:R-:W-:Y:S05]  /*0a80*/  @P1 BRA `(.L_x_12) ;  /* 0x00000000004c1947 */ /* 0x000fea0003800000 */
[----:B--2---:R-:W2:Y:S01]  /*0a90*/  S2UR UR5, SR_CgaCtaId ;  /* 0x00000000000579c3 */ /* 0x004ea20000008800 */
[----:B---3--:R-:W-:Y:S01]  /*0aa0*/  UMOV UR4, 0x720 ;  /* 0x0000072000047882 */ /* 0x008fe20000000000 */
[----:B------:R-:W-:Y:S01]  /*0ab0*/  UMOV UR6, 0x400 ;  /* 0x0000040000067882 */ /* 0x000fe20000000000 */
[----:B------:R-:W-:Y:S01]  /*0ac0*/  USEL UR4, UR4, 0x620, UP5 ;  /* 0x0000062004047887 */ /* 0x000fe2000a800000 */
[----:B------:R-:W-:Y:S01]  /*0ad0*/  UMOV UR8, 0x1 ;  /* 0x0000000100087882 */ /* 0x000fe20000000000 */
[----:B------:R-:W-:Y:S01]  /*0ae0*/  ELECT P1, URZ, PT ;  /* 0x0000000000ff782f */ /* 0x000fe20003820000 */
[----:B------:R-:W-:-:S04]  /*0af0*/  UIADD3 UR8, UPT, UPT, -UR8, 0x100000, URZ ;  /* 0x0010000008087890 */ /* 0x000fc8000fffe1ff */
[----:B------:R-:W-:Y:S02]  /*0b00*/  USHF.L.U32 UR9, UR8, 0xb, URZ ;  /* 0x0000000b08097899 */ /* 0x000fe400080006ff */
[----:B------:R-:W-:Y:S02]  /*0b10*/  USHF.L.U32 UR8, UR8, 0x1, URZ ;  /* 0x0000000108087899 */ /* 0x000fe400080006ff */
[----:B--2---:R-:W-:Y:S02]  /*0b20*/  ULEA UR6, UR5, UR6, 0x18 ;  /* 0x0000000605067291 */ /* 0x004fe4000f8ec0ff */
[----:B------:R-:W-:-:S04]  /*0b30*/  UIADD3 UR4, UPT, UPT, -UR4, 0x100000, URZ ;  /* 0x0010000004047890 */ /* 0x000fc8000fffe1ff */
[----:B------:R-:W-:Y:S02]  /*0b40*/  USHF.L.U32 UR5, UR4, 0xb, URZ ;  /* 0x0000000b04057899 */ /* 0x000fe400080006ff */
[----:B------:R-:W-:Y:S01]  /*0b50*/  USHF.L.U32 UR4, UR4, 0x1, URZ ;  /* 0x0000000104047899 */ /* 0x000fe200080006ff */
[----:B------:R-:W2:Y:S03]  /*0b60*/  FENCE.VIEW.ASYNC.S ;  /* 0x00000000000073c6 */ /* 0x000ea60000000000 */
[----:B--2---:R4:W2:Y:S08]  /*0b70*/  SYNCS.EXCH.64 URZ, [UR6+0xd0], UR8 ;  /* 0x0000d00806ff75b2 */ /* 0x0048b00008000100 */
[----:B------:R4:W3:Y:S01]  /*0b80*/  SYNCS.EXCH.64 URZ, [UR6+0xe0], UR4 ;  /* 0x0000e00406ff75b2 */ /* 0x0008e20008000100 */
[----:B------:R4:W1:Y:S01]  /*0b90*/  SYNCS.EXCH.64 URZ, [UR6+0xd8], UR8 ;  /* 0x0000d80806ff75b2 */ /* 0x0008620008000100 */
[----:B------:R4:W1:Y:S02]  /*0ba0*/  SYNCS.EXCH.64 URZ, [UR6+0xe8], UR4 ;  /* 0x0000e80406ff75b2 */ /* 0x0008640008000100 */
[----:B----4-:R-:W-:Y:S01]  /*0bb0*/  NOP ;  /* 0x0000000000007918 */ /* 0x010fe20000000000 */
.L_x_12:
[----:B------:R-:W4:Y:S01]  /*0bc0*/  SHFL.IDX PT, R0, R143, RZ, 0x1f ;  /* 0x00001fff8f007589 */ /* 0x000f2200000e0000 */
[----:B------:R-:W-:Y:S01]  /*0bd0*/  NOP ;  /* 0x0000000000007918 */ /* 0x000fe20000000000 */
[----:B----4-:R-:W-:-:S13]  /*0be0*/  ISETP.NE.AND P1, PT, R0, 0x5, PT ;  /* 0x000000050000780c */ /* 0x010fda0003f25270 */
[----:B------:R-:W-:Y:S05]  /*0bf0*/  @P1 BRA `(.L_x_13) ;  /* 0x0000000000401947 */ /* 0x000fea0003800000 */
[----:B--2---:R-:W2:Y:S01]  /*0c00*/  S2UR UR5, SR_CgaCtaId ;  /* 0x00000000000579c3 */ /* 0x004ea20000008800 */
[----:B---3--:R-:W-:Y:S01]  /*0c10*/  UMOV UR4, 0x400 ;  /* 0x0000040000047882 */ /* 0x008fe20000000000 */
        /* <DEDUP_REMOVED lines=9> */
[----:B--2---:R-:W-:Y:S01]  /*0cb0*/  ULEA UR4, UR5, UR4, 0x18 ;  /* 0x0000000405047291 */ /* 0x004fe2000f8ec0ff */
[----:B------:R-:W2:Y:S11]  /*0cc0*/  FENCE.VIEW.ASYNC.S ;  /* 0x00000000000073c6 */ /* 0x000eb60000000000 */
[----:B--2---:R4:W2:Y:S01]  /*0cd0*/  SYNCS.EXCH.64 URZ, [UR4+0xf0], UR6 ;  /* 0x0000f00604ff75b2 */ /* 0x0048a20008000100 */
[----:B------:R4:W3:Y:S02]  /*0ce0*/  SYNCS.EXCH.64 URZ, [UR4+0xf8], UR8 ;  /* 0x0000f80804ff75b2 */ /* 0x0008e40008000100 */
[----:B----4-:R-:W-:Y:S01]  /*0cf0*/  NOP ;  /* 0x0000000000007918 */ /* 0x010fe20000000000 */
.L_x_13:
[----:B------:R-:W4:Y:S01]  /*0d00*/  SHFL.IDX PT, R0, R143, RZ, 0x1f ;  /* 0x00001fff8f007589 */ /* 0x000f2200000e0000 */
[----:B------:R-:W-:Y:S01]  /*0d10*/  ISETP.NE.OR P0, PT, RZ, UR17, !P0 ;  /* 0x00000011ff007c0c */ /* 0x000fe2000c705670 */
[----:B------:R-:W-:Y:S01]  /*0d20*/  NOP ;  /* 0x0000000000007918 */ /* 0x000fe20000000000 */
[----:B----4-:R-:W-:-:S13]  /*0d30*/  ISETP.NE.AND P1, PT, R0, 0x3, PT ;  /* 0x000000030000780c */ /* 0x010fda0003f25270 */
[----:B------:R-:W-:Y:S05]  /*0d40*/  @P1 BRA `(.L_x_14) ;  /* 0x0000000000381947 */ /* 0x000fea0003800000 */
[----:B--2---:R-:W2:Y:S01]  /*0d50*/  S2UR UR5, SR_CgaCtaId ;  /* 0x00000000000579c3 */ /* 0x004ea20000008800 */
[----:B---3--:R-:W-:Y:S01]  /*0d60*/  UMOV UR4, 0x400 ;  /* 0x0000040000047882 */ /* 0x008fe20000000000 */
[----:B------:R-:W-:Y:S01]  /*0d70*/  UMOV UR6, 0x20 ;  /* 0x0000002000067882 */ /* 0x000fe20000000000 */
[----:B------:R-:W-:Y:S01]  /*0d80*/  ELECT P1, URZ, PT ;  /* 0x0000000000ff782f */ /* 0x000fe20003820000 */
[----:B------:R-:W-:-:S04]  /*0d90*/  UIADD3 UR6, UPT, UPT, -UR6, 0x100000, URZ ;  /* 0x0010000006067890 */ /* 0x000fc8000fffe1ff */
[----:B------:R-:W-:Y:S02]  /*0da0*/  USHF.L.U32 UR7, UR6, 0xb, URZ ;  /* 0x0000000b06077899 */ /* 0x000fe400080006ff */
[----:B------:R-:W-:Y:S02]  /*0db0*/  USHF.L.U32 UR6, UR6, 0x1, URZ ;  /* 0x0000000106067899 */ /* 0x000fe400080006ff */
[----:B--2---:R-:W-:Y:S01]  /*0dc0*/  ULEA UR4, UR5, UR4, 0x18 ;  /* 0x0000000405047291 */ /* 0x004fe2000f8ec0ff */
[----:B------:R-:W2:Y:S11]  /*0dd0*/  FENCE.VIEW.ASYNC.S ;  /* 0x00000000000073c6 */ /* 0x000eb60000000000 */
[----:B--2---:R4:W2:Y:S01]  /*0de0*/  SYNCS.EXCH.64 URZ, [UR4+0x100], UR6 ;  /* 0x0001000604ff75b2 */ /* 0x0048a20008000100 */
[----:B------:R4:W3:Y:S01]  /*0df0*/  SYNCS.EXCH.64 URZ, [UR4+0x110], UR6 ;  /* 0x0001100604ff75b2 */ /* 0x0008e20008000100 */
[----:B------:R4:W1:Y:S01]  /*0e00*/  SYNCS.EXCH.64 URZ, [UR4+0x108], UR6 ;  /* 0x0001080604ff75b2 */ /* 0x0008620008000100 */
[----:B------:R4:W1:Y:S02]  /*0e10*/  SYNCS.EXCH.64 URZ, [UR4+0x118], UR6 ;  /* 0x0001180604ff75b2 */ /* 0x0008640008000100 */
[----:B----4-:R-:W-:Y:S01]  /*0e20*/  NOP ;  /* 0x0000000000007918 */ /* 0x010fe20000000000 */
.L_x_14:
[----:B---3--:R-:W3:Y:S01]  /*0e30*/  S2UR UR7, SR_CgaCtaId ;  /* 0x00000000000779c3 */ /* 0x008ee20000008800 */
[----:B------:R-:W-:Y:S01]  /*0e40*/  VOTEU.ALL UP0, P0 ;  /* 0x0000000000ff7886 */ /* 0x000fe20000000000 */
[----:B--2---:R-:W-:Y:S01]  /*0e50*/  UMOV UR4, 0x100 ;  /* 0x0000010000047882 */ /* 0x004fe20000000000 */
[----:B------:R-:W2:Y:S01]  /*0e60*/  LDCU UR29, c[0x0][0x36c] ;  /* 0x00006d80ff1d77ac */ /* 0x000ea20008000800 */
[----:B------:R-:W-:Y:S01]  /*0e70*/  NOP ;  /* 0x0000000000007918 */ /* 0x000fe20000000000 */
[----:B------:R-:W-:Y:S01]  /*0e80*/  LOP3.LUT R0, R154, 0x1f, RZ, 0xc0, !PT ;  /* 0x0000001f9a007812 */ /* 0x000fe200078ec0ff */
[----:B------:R-:W-:Y:S01]  /*0e90*/  @!UP0 UMOV UR6, 0x400 ;  /* 0x0000040000068882 */ /* 0x000fe20000000000 */
[----:B------:R-:W-:-:S04]  /*0ea0*/  @!UP0 UIADD3 UR4, UPT, UPT, -UR4, 0x100000, URZ ;  /* 0x0010000004048890 */ /* 0x000fc8000fffe1ff */
[----:B------:R-:W-:Y:S02]  /*0eb0*/  @!UP0 USHF.L.U32 UR5, UR4, 0xb, URZ ;  /* 0x0000000b04058899 */ /* 0x000fe400080006ff */
[----:B------:R-:W-:Y:S02]  /*0ec0*/  @!UP0 USHF.L.U32 UR4, UR4, 0x1, URZ ;  /* 0x0000000104048899 */ /* 0x000fe400080006ff */
[----:B------:R-:W-:Y:S02]  /*0ed0*/  UISETP.NE.AND UP6, UPT, UR17, URZ, UPT ;  /* 0x000000ff1100728c */ /* 0x000fe4000bfc5270 */
[----:B--2---:R-:W-:Y:S02]  /*0ee0*/  UISETP.EQ.U32.AND UP1, UPT, UR29, 0x1, UPT ;  /* 0x000000011d00788c */ /* 0x004fe4000bf22070 */
[----:B---3--:R-:W-:Y:S01]  /*0ef0*/  @!UP0 ULEA UR6, UR7, UR6, 0x18 ;  /* 0x0000000607068291 */ /* 0x008fe2000f8ec0ff */
[----:B------:R-:W-:Y:S01]  /*0f00*/  VOTEU.ALL UP0, P0 ;  /* 0x0000000000ff7886 */ /* 0x000fe20000000000 */
[----:B------:R-:W2:Y:S10]  /*0f10*/  FENCE.VIEW.ASYNC.S ;  /* 0x00000000000073c6 */ /* 0x000eb40000000000 */
[----:B--2---:R2:W3:Y:S01]  /*0f20*/  @!UP0 SYNCS.EXCH.64 URZ, [UR6+0x120], UR4 ;  /* 0x0001200406ff85b2 */ /* 0x0044e20008000100 */
[----:B------:R-:W-:Y:S05]  /*0f30*/  BRA.U !UP1, `(.L_x_15) ;  /* 0x0000000109087547 */ /* 0x000fea000b800000 */
[----:B-1-3--:R-:W-:Y:S01]  /*0f40*/  UCGABAR_ARV ;  /* 0x00000000000079c7 */ /* 0x00afe20008000000 */
[----:B------:R-:W-:Y:S05]  /*0f50*/  BRA `(.L_x_16) ;  /* 0x0000000000047947 */ /* 0x000fea0003800000 */
.L_x_15:
[----:B-1-3--:R-:W-:Y:S01]  /*0f60*/  NOP ;  /* 0x0000000000007918 */ /* 0x00afe20000000000 */
.L_x_16:
[----:B------:R-:W1:Y:S01]  /*0f70*/  S2UR UR71, SR_CTAID.X ;  /* 0x00000000004779c3 */ /* 0x000e620000002500 */
[----:B------:R-:W-:-:S05]  /*0f80*/  CS2R.32 R145, SR_CgaSize ;  /* 0x0000000000917805 */ /* 0x000fca0000008a00 */
[----:B------:R-:W-:-:S05]  /*0f90*/  IMAD R145, R145, -0xa0, RZ ;  /* 0xffffff6091917824 */ /* 0x000fca00078e02ff */
[----:B--2---:R-:W-:-:S14]  /*0fa0*/  R2UR UR4, R145 ;  /* 0x00000000910472ca */ /* 0x004fdc00000e0000 */
[----:B------:R-:W2:Y:S01]  /*0fb0*/  LDCU UR4, c[0x0][UR4+0x2b0] ;  /* 0x00005600040477ac */ /* 0x000ea20008000800 */
[----:B------:R-:W-:-:S05]  /*0fc0*/  CS2R.32 R145, SR_CgaSize ;  /* 0x0000000000917805 */ /* 0x000fca0000008a00 */
[----:B------:R-:W-:-:S05]  /*0fd0*/  IMAD R145, R145, -0xa0, RZ ;  /* 0xffffff6091917824 */ /* 0x000fca00078e02ff */
[----:B------:R-:W-:-:S14]  /*0fe0*/  R2UR UR5, R145 ;  /* 0x00000000910572ca */ /* 0x000fdc00000e0000 */
[----:B------:R-:W3:Y:S01]  /*0ff0*/  LDCU UR5, c[0x0][UR5+0x2b4] ;  /* 0x00005680050577ac */ /* 0x000ee20008000800 */
[----:B------:R-:W4:Y:S01]  /*1000*/  S2UR UR16, SR_CTAID.Y ;  /* 0x00000000001079c3 */ /* 0x000f220000002600 */
[----:B------:R-:W-:-:S05]  /*1010*/  CS2R.32 R145, SR_CgaSize ;  /* 0x0000000000917805 */ /* 0x000fca0000008a00 */
[----:B------:R-:W-:-:S05]  /*1020*/  IMAD R145, R145, -0xa0, RZ ;  /* 0xffffff6091917824 */ /* 0x000fca00078e02ff */
[----:B------:R-:W-:-:S14]  /*1030*/  R2UR UR9, R145 ;  /* 0x00000000910972ca */ /* 0x000fdc00000e0000 */
[----:B------:R-:W3:Y:S01]  /*1040*/  LDCU UR9, c[0x0][UR9+0x2a0] ;  /* 0x00005400090977ac */ /* 0x000ee20008000800 */
[----:B------:R-:W-:-:S05]  /*1050*/  CS2R.32 R145, SR_CgaSize ;  /* 0x0000000000917805 */ /* 0x000fca0000008a00 */
[----:B------:R-:W-:-:S05]  /*1060*/  IMAD R145, R145, -0xa0, RZ ;  /* 0xffffff6091917824 */ /* 0x000fca00078e02ff */
[----:B------:R-:W-:-:S14]  /*1070*/  R2UR UR10, R145 ;  /* 0x00000000910a72ca */ /* 0x000fdc00000e0000 */
[----:B------:R-:W3:Y:S01]  /*1080*/  LDCU UR10, c[0x0][UR10+0x2a4] ;  /* 0x000054800a0a77ac */ /* 0x000ee20008000800 */
[----:B------:R-:W3:Y:S01]  /*1090*/  S2UR UR15, SR_CgaCtaId ;  /* 0x00000000000f79c3 */ /* 0x000ee20000008800 */
[----:B------:R-:W-:Y:S01]  /*10a0*/  UMOV UR12, 0x11 ;  /* 0x00000011000c7882 */ /* 0x000fe20000000000 */
[----:B------:R-:W-:Y:S01]  /*10b0*/  UMOV UR14, 0x5 ;  /* 0x00000005000e7882 */ /* 0x000fe20000000000 */
[----:B------:R-:W-:Y:S01]  /*10c0*/  UMOV UR13, 0xf ;  /* 0x0000000f000d7882 */ /* 0x000fe20000000000 */
[----:B------:R-:W3:Y:S01]  /*10d0*/  LDCU UR21, c[0x0][0xf24] ;  /* 0x0001e480ff1577ac */ /* 0x000ee20008000800 */
[----:B-1----:R-:W-:Y:S01]  /*10e0*/  I2FP.F32.U32 R3, UR71 ;  /* 0x0000004700037c45 */ /* 0x002fe20008201000 */
[----:B------:R-:W1:Y:S04]  /*10f0*/  LDCU UR44, c[0x0][0xf24] ;  /* 0x0001e480ff2c77ac */ /* 0x000e680008000800 */
[----:B--2---:R-:W-:Y:S01]  /*1100*/  FMUL R3, R3, UR4 ;  /* 0x0000000403037c20 */ /* 0x004fe20008400000 */
[----:B------:R-:W2:Y:S01]  /*1110*/  LDCU UR28, c[0x0][0xf30] ;  /* 0x0001e600ff1c77ac */ /* 0x000ea20008000800 */
[----:B----4-:R-:W-:Y:S01]  /*1120*/  I2FP.F32.U32 R2, UR16 ;  /* 0x0000001000027c45 */ /* 0x010fe20008201000 */
[----:B------:R-:W-:-:S03]  /*1130*/  UMOV UR20, UR71 ;  /* 0x0000004700147c82 */ /* 0x000fc60008000000 */
[----:B------:R-:W4:Y:S01]  /*1140*/  F2I.U32.TRUNC.NTZ R3, R3 ;  /* 0x0000000300037305 */ /* 0x000f22000020f000 */
[----:B---3--:R-:W-:Y:S01]  /*1150*/  FMUL R2, R2, UR5 ;  /* 0x0000000502027c20 */ /* 0x008fe20008400000 */
[----:B------:R-:W-:Y:S02]  /*1160*/  ULOP3.LUT UR7, UR15, 0x4, URZ, 0xc0, !UPT ;  /* 0x000000040f077892 */ /* 0x000fe4000f8ec0ff */
[----:B------:R-:W-:-:S04]  /*1170*/  ULOP3.LUT UR8, UR15, 0x3, URZ, 0xc0, !UPT ;  /* 0x000000030f087892 */ /* 0x000fc8000f8ec0ff */
[----:B------:R-:W3:Y:S01]  /*1180*/  F2I.U32.TRUNC.NTZ R2, R2 ;  /* 0x0000000200027305 */ /* 0x000ee2000020f000 */
[----:B------:R-:W-:Y:S02]  /*1190*/  ULOP3.LUT UR4, UR7, 0x1, UR15, 0xf8, !UPT ;  /* 0x0000000107047892 */ /* 0x000fe4000f8ef80f */
[----:B------:R-:W-:Y:S02]  /*11a0*/  UISETP.GT.U32.AND UP2, UPT, UR8, 0xffff, UPT ;  /* 0x0000ffff0800788c */ /* 0x000fe4000bf44070 */
[----:B------:R-:W-:Y:S01]  /*11b0*/  UISETP.GT.U32.AND UP1, UPT, UR4, 0xffff, UPT ;  /* 0x0000ffff0400788c */ /* 0x000fe2000bf24070 */
[----:B----4-:R-:W-:Y:S01]  /*11c0*/  R2UR UR5, R3 ;  /* 0x00000000030572ca */ /* 0x010fe200000e0000 */
[----:B------:R-:W-:Y:S01]  /*11d0*/  UISETP.GT.U32.AND UP0, UPT, UR7, 0xffff, UPT ;  /* 0x0000ffff0700788c */ /* 0x000fe2000bf04070 */
[----:B------:R-:W-:Y:S01]  /*11e0*/  PRMT R3, RZ, 0x7610, R3 ;  /* 0x00007610ff037816 */ /* 0x000fe20000000003 */
[----:B------:R-:W-:Y:S02]  /*11f0*/  USEL UR47, UR4, 0xffff, !UP1 ;  /* 0x0000ffff042f7887 */ /* 0x000fe4000c800000 */
[----:B------:R-:W-:-:S02]  /*1200*/  USHF.R.U32.HI UR11, URZ, 0x1, UR15 ;  /* 0x00000001ff0b7899 */ /* 0x000fc4000801160f */
[----:B------:R-:W-:Y:S01]  /*1210*/  USHF.R.U32.HI UR51, URZ, 0x2, UR15 ;  /* 0x00000002ff337899 */ /* 0x000fe2000801160f */
[----:B---3--:R-:W-:Y:S01]  /*1220*/  R2UR UR6, R2 ;  /* 0x00000000020672ca */ /* 0x008fe200000e0000 */
[----:B------:R-:W-:Y:S01]  /*1230*/  USHF.L.U32 UR50, UR15, 0xa, URZ ;  /* 0x0000000a0f327899 */ /* 0x000fe200080006ff */
[----:B------:R-:W-:Y:S01]  /*1240*/  PRMT R2, RZ, 0x7610, R2 ;  /* 0x00007610ff027816 */ /* 0x000fe20000000002 */
[----:B------:R-:W-:Y:S02]  /*1250*/  USHF.L.U32 UR49, UR15, 0xb, URZ ;  /* 0x0000000b0f317899 */ /* 0x000fe400080006ff */
[----:B------:R-:W-:Y:S02]  /*1260*/  UIADD3 UR5, UPT, UPT, -UR5, URZ, URZ ;  /* 0x000000ff05057290 */ /* 0x000fe4000fffe1ff */
[----:B------:R-:W-:Y:S02]  /*1270*/  USHF.L.U32 UR56, UR15, 0x7, URZ ;  /* 0x000000070f387899 */ /* 0x000fe400080006ff */
[----:B------:R-:W-:-:S02]  /*1280*/  UIMAD UR5, UR9, UR5, UR71 ;  /* 0x00000005090572a4 */ /* 0x000fc4000f8e0247 */
[----:B------:R-:W-:Y:S02]  /*1290*/  USHF.L.U32 UR55, UR15, 0x9, URZ ;  /* 0x000000090f377899 */ /* 0x000fe400080006ff */
[----:B------:R-:W-:Y:S02]  /*12a0*/  UIADD3 UR4, UPT, UPT, -UR6, URZ, URZ ;  /* 0x000000ff06047290 */ /* 0x000fe4000fffe1ff */
[----:B------:R-:W-:Y:S01]  /*12b0*/  IMAD.U32 R145, RZ, RZ, UR5 ;  /* 0x00000005ff917e24 */ /* 0x000fe2000f8e00ff */
[----:B------:R-:W-:Y:S02]  /*12c0*/  USEL UR48, UR8, 0xffff, !UP2 ;  /* 0x0000ffff08307887 */ /* 0x000fe4000d000000 */
[----:B------:R-:W-:Y:S02]  /*12d0*/  UIMAD UR4, UR10, UR4, UR16 ;  /* 0x000000040a0472a4 */ /* 0x000fe4000f8e0210 */
[----:B------:R-:W-:-:S04]  /*12e0*/  USEL UR46, UR7, 0xffff, !UP0 ;  /* 0x0000ffff072e7887 */ /* 0x000fc8000c000000 */
[----:B------:R-:W-:Y:S01]  /*12f0*/  IMAD.U32 R144, RZ, RZ, UR4 ;  /* 0x00000004ff907e24 */ /* 0x000fe2000f8e00ff */
[----:B-12---:R-:W-:Y:S07]  /*1300*/  BRA.U UP6, `(.L_x_17) ;  /* 0x00000001066c7547 */ /* 0x006fee000b800000 */
[----:B------:R-:W-:Y:S02]  /*1310*/  R2UR UR15, R144 ;  /* 0x00000000900f72ca */ /* 0x000fe400000e0000 */
[----:B------:R-:W-:-:S11]  /*1320*/  R2UR UR5, R145 ;  /* 0x00000000910572ca */ /* 0x000fd600000e0000 */
[----:B------:R-:W-:Y:S02]  /*1330*/  UISETP.NE.AND UP0, UPT, UR15, URZ, UPT ;  /* 0x000000ff0f00728c */ /* 0x000fe4000bf05270 */
[----:B------:R-:W-:Y:S02]  /*1340*/  UISETP.NE.AND UP2, UPT, UR15, 0x1, UPT ;  /* 0x000000010f00788c */ /* 0x000fe4000bf45270 */
[----:B------:R-:W-:Y:S02]  /*1350*/  ULOP3.LUT UR4, UR5, 0x2, URZ, 0x3c, !UPT ;  /* 0x0000000205047892 */ /* 0x000fe4000f8e3cff */
[----:B------:R-:W-:Y:S02]  /*1360*/  UISETP.GT.U32.AND UP4, UPT, UR5, 0x1, UP0 ;  /* 0x000000010500788c */ /* 0x000fe40008784070 */
[----:B------:R-:W-:Y:S02]  /*1370*/  UISETP.GT.U32.AND UP3, UPT, UR5, 0x1, UP2 ;  /* 0x000000010500788c */ /* 0x000fe40009764070 */
[----:B------:R-:W-:-:S02]  /*1380*/  UISETP.GT.U32.AND UP1, UPT, UR4, 0x1, UP0 ;  /* 0x000000010400788c */ /* 0x000fc40008724070 */
[----:B------:R-:W-:Y:S02]  /*1390*/  ULOP3.LUT UR10, UR5, 0xfffffffe, URZ, 0xc0, !UPT ;  /* 0xfffffffe050a7892 */ /* 0x000fe4000f8ec0ff */
[----:B------:R-:W-:Y:S02]  /*13a0*/  UISETP.GT.U32.AND UP0, UPT, UR4, 0x1, UP2 ;  /* 0x000000010400788c */ /* 0x000fe40009704070 */
[----:B------:R-:W-:Y:S02]  /*13b0*/  USEL UR6, URZ, 0x1, UP4 ;  /* 0x00000001ff067887 */ /* 0x000fe4000a000000 */
[----:B------:R-:W-:Y:S02]  /*13c0*/  USEL UR5, URZ, 0x10, UP3 ;  /* 0x00000010ff057887 */ /* 0x000fe40009800000 */
[----:B------:R-:W-:Y:S02]  /*13d0*/  USEL UR4, URZ, 0x2, UP4 ;  /* 0x00000002ff047887 */ /* 0x000fe4000a000000 */
[----:B------:R-:W-:-:S02]  /*13e0*/  USEL UR9, URZ, 0x20, UP3 ;  /* 0x00000020ff097887 */ /* 0x000fc40009800000 */
[----:B------:R-:W-:Y:S02]  /*13f0*/  USEL UR8, URZ, 0x4, UP1 ;  /* 0x00000004ff087887 */ /* 0x000fe40008800000 */
[----:B------:R-:W-:Y:S02]  /*1400*/  UIADD3 UR4, UPT, UPT, UR4, UR5, UR6 ;  /* 0x0000000504047290 */ /* 0x000fe4000fffe006 */
[----:B------:R-:W-:Y:S02]  /*1410*/  USEL UR6, URZ, 0x8, UP1 ;  /* 0x00000008ff067887 */ /* 0x000fe40008800000 */
[----:B------:R-:W-:Y:S02]  /*1420*/  USEL UR7, URZ, 0x40, UP0 ;  /* 0x00000040ff077887 */ /* 0x000fe40008000000 */
[----:B------:R-:W-:Y:S02]  /*1430*/  UIADD3 UR5, UPT, UPT, UR8, UR9, UR4 ;  /* 0x0000000908057290 */ /* 0x000fe4000fffe004 */
[----:B------:R-:W-:-:S02]  /*1440*/  ULEA UR4, UR15, UR10, 0x2 ;  /* 0x0000000a0f047291 */ /* 0x000fc4000f8e10ff */
[----:B------:R-:W-:Y:S02]  /*1450*/  USEL UR8, URZ, 0x80, UP0 ;  /* 0x00000080ff087887 */ /* 0x000fe40008000000 */
[----:B------:R-:W-:-:S03]  /*1460*/  UIADD3 UR5, UPT, UPT, UR6, UR7, UR5 ;  /* 0x0000000706057290 */ /* 0x000fc6000fffe005 */
[----:B------:R-:W-:Y:S01]  /*1470*/  UMOV UR6, 0x3 ;  /* 0x0000000300067882 */ /* 0x000fe20000000000 */
[----:B------:R-:W-:Y:S02]  /*1480*/  UIADD3 UR5, UPT, UPT, UR5, UR8, URZ ;  /* 0x0000000805057290 */ /* 0x000fe4000fffe0ff */
[----:B------:R-:W-:-:S04]  /*1490*/  USHF.L.U32 UR4, UR6, UR4, URZ ;  /* 0x0000000406047299 */ /* 0x000fc800080006ff */
[----:B------:R-:W-:Y:S02]  /*14a0*/  IMAD.U32 R3, RZ, RZ, UR5 ;  /* 0x00000005ff037e24 */ /* 0x000fe4000f8e00ff */
[----:B------:R-:W-:-:S07]  /*14b0*/  IMAD.U32 R2, RZ, RZ, UR4 ;  /* 0x00000004ff027e24 */ /* 0x000fce000f8e00ff */
.L_x_17:
[----:B------:R-:W1:Y:S01]  /*14c0*/  S2UR UR36, SR_CTAID.Z ;  /* 0x00000000002479c3 */ /* 0x000e620000002700 */
[----:B------:R-:W-:Y:S02]  /*14d0*/  UISETP.GE.AND UP0, UPT, UR21, 0x1, UPT ;  /* 0x000000011500788c */ /* 0x000fe4000bf06270 */
[----:B------:R-:W-:Y:S02]  /*14e0*/  ULOP3.LUT UR55, UR55, 0x600, URZ, 0xc0, !UPT ;  /* 0x0000060037377892 */ /* 0x000fe4000f8ec0ff */
[----:B------:R-:W-:Y:S02]  /*14f0*/  ULOP3.LUT UR48, UR48, 0xffff, URZ, 0xc0, !UPT ;  /* 0x0000ffff30307892 */ /* 0x000fe4000f8ec0ff */
[----:B------:R-:W-:Y:S02]  /*1500*/  ULOP3.LUT UR46, UR46, 0xffff, URZ, 0xc0, !UPT ;  /* 0x0000ffff2e2e7892 */ /* 0x000fe4000f8ec0ff */
[----:B------:R-:W-:Y:S02]  /*1510*/  ULOP3.LUT UR47, UR47, 0xffff, URZ, 0xc0, !UPT ;  /* 0x0000ffff2f2f7892 */ /* 0x000fe4000f8ec0ff */
[----:B------:R-:W-:-:S02]  /*1520*/  UISETP.NE.AND UP3, UPT, UR17, 0x2, UPT ;  /* 0x000000021100788c */ /* 0x000fc4000bf65270 */
[----:B------:R-:W-:Y:S02]  /*1530*/  ULOP3.LUT UR27, UR71, 0x1, URZ, 0xc0, !UPT ;  /* 0x00000001471b7892 */ /* 0x000fe4000f8ec0ff */
[----:B------:R-:W-:Y:S02]  /*1540*/  ULOP3.LUT UR69, UR11, 0x1, URZ, 0xc0, !UPT ;  /* 0x000000010b457892 */ /* 0x000fe4000f8ec0ff */
[----:B------:R-:W-:Y:S02]  /*1550*/  ULOP3.LUT UR51, UR51, 0x1, URZ, 0xc0, !UPT ;  /* 0x0000000133337892 */ /* 0x000fe4000f8ec0ff */
[----:B------:R-:W-:Y:S02]  /*1560*/  ULOP3.LUT UR50, UR50, 0x1000, URZ, 0xc0, !UPT ;  /* 0x0000100032327892 */ /* 0x000fe4000f8ec0ff */
[----:B------:R-:W-:Y:S02]  /*1570*/  ULOP3.LUT UR49, UR49, 0x1000, URZ, 0xc0, !UPT ;  /* 0x0000100031317892 */ /* 0x000fe4000f8ec0ff */
[----:B------:R-:W-:-:S02]  /*1580*/  ULOP3.LUT UR56, UR56, 0x200, URZ, 0xc0, !UPT ;  /* 0x0000020038387892 */ /* 0x000fc4000f8ec0ff */
[----:B------:R-:W-:Y:S02]  /*1590*/  USHF.R.U32.HI UR54, URZ, 0xa, UR55 ;  /* 0x0000000aff367899 */ /* 0x000fe40008011637 */
[----:B------:R-:W-:Y:S02]  /*15a0*/  USHF.L.U32 UR48, UR12, UR48, URZ ;  /* 0x000000300c307299 */ /* 0x000fe400080006ff */
[----:B------:R-:W-:Y:S02]  /*15b0*/  USHF.L.U32 UR46, UR13, UR46, URZ ;  /* 0x0000002e0d2e7299 */ /* 0x000fe400080006ff */
[----:B------:R-:W-:Y:S01]  /*15c0*/  USHF.L.U32 UR47, UR14, UR47, URZ ;  /* 0x0000002f0e2f7299 */ /* 0x000fe200080006ff */
[----:B-1----:R-:W-:Y:S11]  /*15d0*/  BRA.U !UP0, `(.L_x_18) ;  /* 0x0000000108d47547 */ /* 0x002ff6000b800000 */
[----:B------:R-:W1:Y:S01]  /*15e0*/  LDCU.128 UR12, c[0x0][0xf10] ;  /* 0x0001e200ff0c77ac */ /* 0x000e620008000c00 */
[----:B------:R-:W2:Y:S01]  /*15f0*/  LDCU UR6, c[0x0][0x370] ;  /* 0x00006e00ff0677ac */ /* 0x000ea20008000800 */
[----:B------:R-:W3:Y:S01]  /*1600*/  LDCU UR5, c[0x0][0x374] ;  /* 0x00006e80ff0577ac */ /* 0x000ee20008000800 */
[----:B------:R-:W4:Y:S01]  /*1610*/  LDCU UR26, c[0x0][0xf0c] ;  /* 0x0001e180ff1a77ac */ /* 0x000f220008000800 */
[----:B------:R-:W4:Y:S01]  /*1620*/  LDCU UR7, c[0x0][0xf20] ;  /* 0x0001e400ff0777ac */ /* 0x000f220008000800 */
[----:B------:R-:W4:Y:S01]  /*1630*/  LDCU.64 UR8, c[0x0][0xf28] ;  /* 0x0001e500ff0877ac */ /* 0x000f220008000a00 */
[----:B-1----:R-:W-:Y:S02]  /*1640*/  UISETP.NE.AND UP0, UPT, UR14, 0x1, UPT ;  /* 0x000000010e00788c */ /* 0x002fe4000bf05270 */
[----:B---3--:R-:W-:Y:S02]  /*1650*/  UIMAD.WIDE.U32 UR10, UR5, UR15, URZ ;  /* 0x0000000f050a72a5 */ /* 0x008fe4000f8e00ff */
[----:B--2---:R-:W-:-:S02]  /*1660*/  UIMAD.WIDE.U32 UR22, UR6, UR12, URZ ;  /* 0x0000000c061672a5 */ /* 0x004fc4000f8e00ff */
[----:B----4-:R-:W-:Y:S02]  /*1670*/  UISETP.NE.AND UP1, UPT, UR26, 0x1, UPT ;  /* 0x000000011a00788c */ /* 0x010fe4000bf25270 */
[----:B------:R-:W-:Y:S01]  /*1680*/  UISETP.NE.AND UP2, UPT, UR21, 0x1, UPT ;  /* 0x000000011500788c */ /* 0x000fe2000bf45270 */
[----:B------:R-:W-:Y:S02]  /*1690*/  UMOV UR10, UR11 ;  /* 0x0000000b000a7c82 */ /* 0x000fe40008000000 */
[----:B------:R-:W-:Y:S01]  /*16a0*/  UMOV UR22, UR23 ;  /* 0x0000001700167c82 */ /* 0x000fe20008000000 */
[----:B------:R-:W-:Y:S02]  /*16b0*/  @UP0 USHF.R.U32.HI UR5, URZ, UR7, UR10 ;  /* 0x00000007ff050299 */ /* 0x000fe4000801160a */
[----:B------:R-:W-:Y:S02]  /*16c0*/  UIMAD.WIDE.U32 UR24, UR16, UR15, URZ ;  /* 0x0000000f101872a5 */ /* 0x000fe4000f8e00ff */
[----:B------:R-:W-:-:S02]  /*16d0*/  UIMAD.WIDE.U32 UR10, UR5, UR8, URZ ;  /* 0x00000008050a72a5 */ /* 0x000fc4000f8e00ff */
[----:B------:R-:W-:Y:S02]  /*16e0*/  @UP1 USHF.R.U32.HI UR6, URZ, UR13, UR22 ;  /* 0x0000000dff061299 */ /* 0x000fe40008011616 */
[----:B------:R-:W-:Y:S02]  /*16f0*/  UIMAD.WIDE.U32 UR18, UR20, UR12, URZ ;  /* 0x0000000c141272a5 */ /* 0x000fe4000f8e00ff */
[----:B------:R-:W-:Y:S01]  /*1700*/  UIMAD.WIDE.U32 UR22, UR6, UR8, URZ ;  /* 0x00000008061672a5 */ /* 0x000fe2000f8e00ff */
[----:B------:R-:W-:Y:S01]  /*1710*/  UMOV UR4, UR25 ;  /* 0x0000001900047c82 */ /* 0x000fe20008000000 */
[----:B------:R-:W-:Y:S01]  /*1720*/  UMOV UR10, UR11 ;  /* 0x0000000b000a7c82 */ /* 0x000fe20008000000 */
[----:B------:R-:W-:Y:S02]  /*1730*/  USHF.R.U32.HI UR4, URZ, UR7, UR4 ;  /* 0x00000007ff047299 */ /* 0x000fe40008011604 */
[----:B------:R-:W-:Y:S01]  /*1740*/  @UP2 USHF.R.U32.HI UR5, URZ, UR9, UR10 ;  /* 0x00000009ff052299 */ /* 0x000fe2000801160a */
[----:B------:R-:W-:Y:S01]  /*1750*/  UMOV UR18, UR19 ;  /* 0x0000001300127c82 */ /* 0x000fe20008000000 */
[----:B------:R-:W-:Y:S01]  /*1760*/  UMOV UR22, UR23 ;  /* 0x0000001700167c82 */ /* 0x000fe20008000000 */
[----:B------:R-:W-:-:S02]  /*1770*/  USHF.R.U32.HI UR13, URZ, UR13, UR18 ;  /* 0x0000000dff0d7299 */ /* 0x000fc40008011612 */
[----:B------:R-:W-:Y:S02]  /*1780*/  USEL UR4, UR16, UR4, !UP0 ;  /* 0x0000000410047287 */ /* 0x000fe4000c000000 */
[----:B------:R-:W-:Y:S02]  /*1790*/  @UP2 USHF.R.U32.HI UR6, URZ, UR9, UR22 ;  /* 0x00000009ff062299 */ /* 0x000fe40008011616 */
[----:B------:R-:W-:Y:S02]  /*17a0*/  UIMAD UR7, UR5, UR21, URZ ;  /* 0x00000015050772a4 */ /* 0x000fe4000f8e02ff */
[----:B------:R-:W-:Y:S02]  /*17b0*/  USEL UR5, UR20, UR13, !UP1 ;  /* 0x0000000d14057287 */ /* 0x000fe4000c800000 */
[----:B------:R-:W-:Y:S02]  /*17c0*/  UIMAD UR12, UR6, UR21, URZ ;  /* 0x00000015060c72a4 */ /* 0x000fe4000f8e02ff */
[----:B------:R-:W-:-:S02]  /*17d0*/  UISETP.GE.AND UP0, UPT, UR4, UR7, UPT ;  /* 0x000000070400728c */ /* 0x000fc4000bf06270 */
[----:B------:R-:W-:Y:S02]  /*17e0*/  UIMAD.WIDE.U32 UR10, UR4, UR8, URZ ;  /* 0x00000008040a72a5 */ /* 0x000fe4000f8e00ff */
[----:B------:R-:W-:Y:S02]  /*17f0*/  UISETP.GE.OR UP0, UPT, UR5, UR12, UP0 ;  /* 0x0000000c0500728c */ /* 0x000fe40008706670 */
[----:B------:R-:W-:Y:S02]  /*1800*/  UIMAD.WIDE.U32 UR12, UR5, UR8, URZ ;  /* 0x00000008050c72a5 */ /* 0x000fe4000f8e00ff */
[----:B------:R-:W-:Y:S01]  /*1810*/  UIADD3 UR10, UPT, UPT, -UR4, URZ, URZ ;  /* 0x000000ff040a7290 */ /* 0x000fe2000fffe1ff */
[----:B------:R-:W-:Y:S01]  /*1820*/  UMOV UR8, UR11 ;  /* 0x0000000b00087c82 */ /* 0x000fe20008000000 */
[----:B------:R-:W-:Y:S02]  /*1830*/  UIADD3 UR11, UPT, UPT, -UR5, URZ, URZ ;  /* 0x000000ff050b7290 */ /* 0x000fe4000fffe1ff */
[----:B------:R-:W-:-:S03]  /*1840*/  USHF.R.U32.HI UR8, URZ, UR9, UR8 ;  /* 0x00000009ff087299 */ /* 0x000fc60008011608 */
[----:B------:R-:W-:Y:S01]  /*1850*/  @!UP0 UMOV UR7, UR13 ;  /* 0x0000000d00078c82 */ /* 0x000fe20008000000 */
[----:B------:R-:W-:Y:S02]  /*1860*/  UIMAD UR16, UR14, UR10, UR16 ;  /* 0x0000000a0e1072a4 */ /* 0x000fe4000f8e0210 */
[----:B------:R-:W-:Y:S02]  /*1870*/  USEL UR8, UR4, UR8, !UP2 ;  /* 0x0000000804087287 */ /* 0x000fe4000d000000 */
[----:B------:R-:W-:Y:S02]  /*1880*/  @!UP0 USHF.R.U32.HI UR7, URZ, UR9, UR7 ;  /* 0x00000009ff078299 */ /* 0x000fe40008011607 */
[----:B------:R-:W-:Y:S02]  /*1890*/  UIADD3 UR9, UPT, UPT, -UR8, URZ, URZ ;  /* 0x000000ff08097290 */ /* 0x000fe4000fffe1ff */
[----:B------:R-:W-:Y:S02]  /*18a0*/  @!UP0 USEL UR7, UR5, UR7, !UP2 ;  /* 0x0000000705078287 */ /* 0x000fe4000d000000 */
[----:B------:R-:W-:-:S02]  /*18b0*/  UIMAD UR9, UR21, UR9, UR4 ;  /* 0x00000009150972a4 */ /* 0x000fc4000f8e0204 */
[----:B------:R-:W-:Y:S02]  /*18c0*/  @!UP0 UIADD3 UR8, UPT, UPT, UR8, -UR7, URZ ;  /* 0x8000000708088290 */ /* 0x000fe4000fffe0ff */
[----:B------:R-:W-:Y:S02]  /*18d0*/  @!UP0 UIMAD UR6, UR9, UR6, UR7 ;  /* 0x00000006090682a4 */ /* 0x000fe4000f8e0207 */
[----:B------:R-:W-:Y:S02]  /*18e0*/  @!UP0 UIMAD UR4, UR8, UR21, UR5 ;  /* 0x00000015080482a4 */ /* 0x000fe4000f8e0205 */
[----:B------:R-:W-:Y:S02]  /*18f0*/  UIMAD UR20, UR26, UR11, UR20 ;  /* 0x0000000b1a1472a4 */ /* 0x000fe4000f8e0214 */
[----:B------:R-:W-:Y:S01]  /*1900*/  UIMAD UR16, UR4, UR14, UR16 ;  /* 0x0000000e041072a4 */ /* 0x000fe2000f8e0210 */
[----:B------:R-:W-:Y:S02]  /*1910*/  @!UP0 UMOV UR5, UR6 ;  /* 0x0000000600058c82 */ /* 0x000fe40008000000 */
[----:B------:R-:W-:-:S12]  /*1920*/  UIMAD UR20, UR5, UR26, UR20 ;  /* 0x0000001a051472a4 */ /* 0x000fd8000f8e0214 */
.L_x_18:
[----:B------:R-:W-:-:S09]  /*1930*/  UISETP.NE.AND UP0, UPT, UR28, 0x1, UPT ;  /* 0x000000011c00788c */ /* 0x000fd2000bf05270 */
[----:B------:R-:W-:Y:S05]  /*1940*/  BRA.U UP0, `(.L_x_19) ;  /* 0x0000000100447547 */ /* 0x000fea000b800000 */
[----:B------:R-:W1:Y:S01]  /*1950*/  LDCU.128 UR8, c[0x0][0xf10] ;  /* 0x0001e200ff0877ac */ /* 0x000e620008000c00 */
[----:B------:R-:W2:Y:S01]  /*1960*/  LDCU UR12, c[0x0][0xf0c] ;  /* 0x0001e180ff0c77ac */ /* 0x000ea20008000800 */
[----:B------:R-:W3:Y:S01]  /*1970*/  LDCU UR13, c[0x0][0xf20] ;  /* 0x0001e400ff0d77ac */ /* 0x000ee20008000800 */
[----:B-1----:R-:W-:Y:S02]  /*1980*/  UIMAD.WIDE.U32 UR6, UR20, UR8, URZ ;  /* 0x00000008140672a5 */ /* 0x002fe4000f8e00ff */
[----:B------:R-:W-:Y:S02]  /*1990*/  UIMAD.WIDE.U32 UR4, UR16, UR11, URZ ;  /* 0x0000000b100472a5 */ /* 0x000fe4000f8e00ff */
[----:B--2---:R-:W-:Y:S02]  /*19a0*/  UISETP.NE.AND UP1, UPT, UR12, 0x1, UPT ;  /* 0x000000010c00788c */ /* 0x004fe4000bf25270 */
[----:B------:R-:W-:Y:S01]  /*19b0*/  UISETP.NE.AND UP0, UPT, UR10, 0x1, UPT ;  /* 0x000000010a00788c */ /* 0x000fe2000bf05270 */
[----:B------:R-:W-:-:S02]  /*19c0*/  UMOV UR6, UR7 ;  /* 0x0000000700067c82 */ /* 0x000fc40008000000 */
[----:B------:R-:W-:Y:S01]  /*19d0*/  UMOV UR4, UR5 ;  /* 0x0000000500047c82 */ /* 0x000fe20008000000 */
[----:B------:R-:W-:Y:S02]  /*19e0*/  USHF.R.U32.HI UR9, URZ, UR9, UR6 ;  /* 0x00000009ff097299 */ /* 0x000fe40008011606 */
[----:B---3--:R-:W-:Y:S02]  /*19f0*/  USHF.R.U32.HI UR4, URZ, UR13, UR4 ;  /* 0x0000000dff047299 */ /* 0x008fe40008011604 */
[----:B------:R-:W-:Y:S02]  /*1a00*/  USEL UR5, UR20, UR9, !UP1 ;  /* 0x0000000914057287 */ /* 0x000fe4000c800000 */
[----:B------:R-:W-:-:S04]  /*1a10*/  USEL UR4, UR16, UR4, !UP0 ;  /* 0x0000000410047287 */ /* 0x000fc8000c000000 */
[----:B------:R-:W-:Y:S02]  /*1a20*/  UIADD3 UR6, UPT, UPT, UR5, -UR4, URZ ;  /* 0x8000000405067290 */ /* 0x000fe4000fffe0ff */
[----:B------:R-:W-:Y:S02]  /*1a30*/  UIADD3 UR4, UPT, UPT, -UR5, UR4, URZ ;  /* 0x0000000405047290 */ /* 0x000fe4000fffe1ff */
[----:B------:R-:W-:Y:S02]  /*1a40*/  UIMAD UR16, UR6, UR10, UR16 ;  /* 0x0000000a061072a4 */ /* 0x000fe4000f8e0210 */
[----:B------:R-:W-:-:S12]  /*1a50*/  UIMAD UR20, UR4, UR12, UR20 ;  /* 0x0000000c041472a4 */ /* 0x000fd8000f8e0214 */
.L_x_19:
[----:B------:R-:W-:-:S09]  /*1a60*/  UISETP.EQ.U32.AND UP0, UPT, UR29, 0x1, UPT ;  /* 0x000000011d00788c */ /* 0x000fd2000bf02070 */
[----:B------:R-:W-:Y:S05]  /*1a70*/  BRA.U !UP0, `(.L_x_20) ;  /* 0x00000001080c7547 */ /* 0x000fea000b800000 */
[----:B------:R-:W-:Y:S01]  /*1a80*/  UCGABAR_WAIT ;  /* 0x0000000000007dc7 */ /* 0x000fe20008000000 */
[----:B------:R-:W-:Y:S01]  /*1a90*/  CCTL.IVALL ;  /* 0x00000000ff00798f */ /* 0x000fe20002000000 */
[----:B------:R-:W-:Y:S05]  /*1aa0*/  BRA `(.L_x_21) ;  /* 0x0000000000047947 */ /* 0x000fea0003800000 */
.L_x_20:
[----:B------:R-:W-:Y:S06]  /*1ab0*/  BAR.SYNC.DEFER_BLOCKING 0x0 ;  /* 0x0000000000007b1d */ /* 0x000fec0000010000 */
.L_x_21:
[----:B------:R-:W-:Y:S05]  /*1ac0*/  BRA.U UP3, `(.L_x_22) ;  /* 0x0000001903507547 */ /* 0x000fea000b800000 */
[----:B------:R-:W1:Y:S01]  /*1ad0*/  LDCU UR8, c[0x0][0x38c] ;  /* 0x00007180ff0877ac */ /* 0x000e620008000800 */
[----:B------:R-:W2:Y:S01]  /*1ae0*/  S2UR UR9, SR_CgaCtaId ;  /* 0x00000000000979c3 */ /* 0x000ea20000008800 */
[----:B------:R-:W-:Y:S01]  /*1af0*/  PLOP3.LUT P2, PT, PT, PT, UP5, 0x80, 0x8 ;  /* 0x000000000008781c */ /* 0x000fe20003f4f058 */
[----:B------:R-:W-:Y:S01]  /*1b00*/  IMAD.MOV.U32 R12, RZ, RZ, 0x1 ;  /* 0x00000001ff0c7424 */ /* 0x000fe200078e00ff */
[----:B------:R-:W-:Y:S01]  /*1b10*/  USHF.L.U32 UR4, UR27, 0x7, URZ ;  /* 0x000000071b047899 */ /* 0x000fe200080006ff */
[----:B------:R-:W-:Y:S01]  /*1b20*/  ISETP.NE.AND P3, PT, R0, RZ, P4 ;  /* 0x000000ff0000720c */ /* 0x000fe20002765270 */
[----:B------:R-:W-:Y:S01]  /*1b30*/  UMOV UR7, 0x400 ;  /* 0x0000040000077882 */ /* 0x000fe20000000000 */
[----:B------:R-:W-:Y:S01]  /*1b40*/  UISETP.NE.AND UP1, UPT, UR17, URZ, UPT ;  /* 0x000000ff1100728c */ /* 0x000fe2000bf25270 */
[----:B------:R-:W-:Y:S01]  /*1b50*/  PLOP3.LUT P2, PT, P2, PT, PT, 0x8, 0x80 ;  /* 0x000000000080781c */ /* 0x000fe2000174e170 */
[----:B------:R-:W-:Y:S01]  /*1b60*/  ULEA UR69, UR69, UR4, 0x6 ;  /* 0x0000000445457291 */ /* 0x000fe2000f8e30ff */
[----:B------:R-:W-:Y:S01]  /*1b70*/  CS2R R10, SRZ ;  /* 0x00000000000a7805 */ /* 0x000fe2000001ff00 */
[----:B------:R-:W-:Y:S01]  /*1b80*/  ULEA UR67, UR51, UR4, 0x6 ;  /* 0x0000000433437291 */ /* 0x000fe2000f8e30ff */
[----:B------:R-:W-:Y:S01]  /*1b90*/  IMAD.MOV.U32 R9, RZ, RZ, RZ ;  /* 0x000000ffff097224 */ /* 0x000fe200078e00ff */
[----:B------:R-:W3:Y:S01]  /*1ba0*/  LDCU UR63, c[0x0][0x370] ;  /* 0x00006e00ff3f77ac */ /* 0x000ee20008000800 */
[----:B------:R-:W-:Y:S01]  /*1bb0*/  IMAD.MOV.U32 R8, RZ, RZ, 0x1 ;  /* 0x00000001ff087424 */ /* 0x000fe200078e00ff */
[----:B------:R-:W4:Y:S01]  /*1bc0*/  LDCU.64 UR42, c[0x0][0x348] ;  /* 0x00006900ff2a77ac */ /* 0x000f220008000a00 */
[----:B-1----:R-:W-:-:S02]  /*1bd0*/  UIADD3 UR6, UPT, UPT, UR8, 0x7f, URZ ;  /* 0x0000007f08067890 */ /* 0x002fc4000fffe0ff */
[----:B------:R-:W-:Y:S02]  /*1be0*/  UIADD3 UR70, UPT, UPT, UR8, 0xfe, URZ ;  /* 0x000000fe08467890 */ /* 0x000fe4000fffe0ff */
[----:B------:R-:W-:Y:S02]  /*1bf0*/  USHF.R.S32.HI UR5, URZ, 0x1f, UR6 ;  /* 0x0000001fff057899 */ /* 0x000fe40008011406 */
[----:B--2---:R-:W-:Y:S02]  /*1c00*/  ULEA UR7, UR9, UR7, 0x18 ;  /* 0x0000000709077291 */ /* 0x004fe4000f8ec0ff */
[----:B------:R-:W-:Y:S02]  /*1c10*/  ULEA.HI UR5, UR5, UR6, URZ, 0x7 ;  /* 0x0000000605057291 */ /* 0x000fe4000f8f38ff */
[----:B------:R-:W-:Y:S02]  /*1c20*/  UIADD3 UR6, UPT, UPT, UR8, -0x1, URZ ;  /* 0xffffffff08067890 */ /* 0x000fe4000fffe0ff */
[----:B------:R-:W-:-:S02]  /*1c30*/  USHF.R.S32.HI UR65, URZ, 0x7, UR5 ;  /* 0x00000007ff417899 */ /* 0x000fc40008011405 */
[----:B------:R-:W-:Y:S02]  /*1c40*/  UISETP.GE.U32.AND UP2, UPT, UR6, -0xff, UPT ;  /* 0xffffff010600788c */ /* 0x000fe4000bf46070 */
[----:B------:R-:W-:Y:S01]  /*1c50*/  UISETP.LT.U32.AND UP0, UPT, UR65, 0x8, UPT ;  /* 0x000000084100788c */ /* 0x000fe2000bf01070 */
[----:B------:R-:W1:Y:S03]  /*1c60*/  LDCU UR62, c[0x0][0x374] ;  /* 0x00006e80ff3e77ac */ /* 0x000e660008000800 */
[----:B------:R-:W-:Y:S02]  /*1c70*/  USEL UR64, UR65, 0x8, UP0 ;  /* 0x0000000841407887 */ /* 0x000fe40008000000 */
[----:B------:R-:W-:Y:S02]  /*1c80*/  USEL UR45, UR52, 0x2, UP1 ;  /* 0x00000002342d7887 */ /* 0x000fe40008800000 */
[----:B------:R-:W-:-:S02]  /*1c90*/  UIADD3 UR4, UPT, UPT, UR64, -0x1, URZ ;  /* 0xffffffff40047890 */ /* 0x000fc4000fffe0ff */
[----:B------:R-:W-:Y:S02]  /*1ca0*/  @UP2 UIADD3 UR4, UPT, UPT, UR64, URZ, URZ ;  /* 0x000000ff40042290 */ /* 0x000fe4000fffe0ff */
[----:B------:R-:W-:Y:S02]  /*1cb0*/  UIADD3 UR59, UPT, UPT, UR7, 0x30800, UR56 ;  /* 0x00030800073b7890 */ /* 0x000fe4000fffe038 */
[----:B------:R-:W-:Y:S02]  /*1cc0*/  UIADD3 UR58, UPT, UPT, UR7, 0x32800, UR55 ;  /* 0x00032800073a7890 */ /* 0x000fe4000fffe037 */
[----:B------:R-:W-:Y:S02]  /*1cd0*/  UIADD3 UR68, UPT, UPT, UR65, -UR64, URZ ;  /* 0x8000004041447290 */ /* 0x000fe4000fffe0ff */
[----:B------:R-:W-:Y:S02]  /*1ce0*/  UIADD3 UR57, UPT, UPT, UR4, 0x1, URZ ;  /* 0x0000000104397890 */ /* 0x000fe4000fffe0ff */
[----:B------:R-:W-:Y:S01]  /*1cf0*/  UIADD3 UR66, UPT, UPT, -UR4, URZ, URZ ;  /* 0x000000ff04427290 */ /* 0x000fe2000fffe1ff */
[----:B-1-34-:R-:W-:-:S11]  /*1d00*/  UMOV UR15, URZ ;  /* 0x000000ff000f7c82 */ /* 0x01afd60008000000 */
.L_x_46:
[----:B------:R-:W1:Y:S02]  /*1d10*/  S2UR UR4, SR_CgaCtaId ;  /* 0x00000000000479c3 */ /* 0x000e640000008800 */
[----:B-1----:R-:W-:-:S09]  /*1d20*/  UISETP.NE.AND UP0, UPT, UR4, URZ, UPT ;  /* 0x000000ff0400728c */ /* 0x002fd2000bf05270 */
[----:B---3--:R-:W-:Y:S05]  /*1d30*/  BRA.U UP0, `(.L_x_23) ;  /* 0x0000000100287547 */ /* 0x008fea000b800000 */
[----:B------:R-:W-:Y:S02]  /*1d40*/  LEA R0, R9, UR7, 0x3 ;  /* 0x0000000709007c11 */ /* 0x000fe4000f8e18ff */
[----:B------:R-:W-:-:S04]  /*1d50*/  SHF.L.U32 R2, R8, 0x1f, RZ ;  /* 0x0000001f08027819 */ /* 0x000fc800000006ff */
[----:B------:R-:W1:Y:S02]  /*1d60*/  SYNCS.PHASECHK.TRANS64.TRYWAIT P0, [R0+URZ+0x110], R2 ;  /* 0x00011002000075a7 */ /* 0x000e6400080011ff */
[----:B-1----:R-:W-:Y:S05]  /*1d70*/  @!P0 BRA `(.L_x_24) ;  /* 0x000000a800a48947 */ /* 0x002fea0003800000 */
.L_x_155:
[----:B------:R-:W-:Y:S01]  /*1d80*/  VIADD R9, R9, 0x1 ;  /* 0x0000000109097836 */ /* 0x000fe20000000000 */
[----:B------:R1:W-:Y:S04]  /*1d90*/  SYNCS.ARRIVE.TRANS64.A1T0 RZ, [R0+URZ+0x100], RZ ;  /* 0x000100ff00ff79a7 */ /* 0x0003e800081000ff */
[----:B------:R-:W-:-:S04]  /*1da0*/  ISETP.NE.AND P0, PT, R9, 0x2, PT ;  /* 0x000000020900780c */ /* 0x000fc80003f05270 */
[----:B------:R-:W-:Y:S02]  /*1db0*/  SEL R9, R9, RZ, P0 ;  /* 0x000000ff09097207 */ /* 0x000fe40000000000 */
[----:B-1----:R-:W-:-:S04]  /*1dc0*/  SEL R0, RZ, 0x1, P0 ;  /* 0x00000001ff007807 */ /* 0x002fc80000000000 */
[----:B------:R-:W-:-:S07]  /*1dd0*/  LOP3.LUT R8, R8, R0, RZ, 0x3c, !PT ;  /* 0x0000000008087212 */ /* 0x000fce00078e3cff */
.L_x_23:
[----:B------:R-:W-:Y:S01]  /*1de0*/  ULEA UR4, UR15, UR7, 0x3 ;  /* 0x000000070f047291 */ /* 0x000fe2000f8e18ff */
[----:B------:R-:W-:Y:S01]  /*1df0*/  SHF.L.U32 R0, R12, 0x1f, RZ ;  /* 0x0000001f0c007819 */ /* 0x000fe200000006ff */
[----:B------:R-:W-:Y:S02]  /*1e00*/  UISETP.GE.U32.AND UP0, UPT, UR70, 0xff, UPT ;  /* 0x000000ff4600788c */ /* 0x000fe4000bf06070 */
[----:B------:R-:W-:Y:S02]  /*1e10*/  ULEA UR27, UR16, UR69, 0x8 ;  /* 0x00000045101b7291 */ /* 0x000fe4000f8e40ff */
[----:B------:R-:W-:Y:S01]  /*1e20*/  ULEA UR11, UR16, UR72, 0x1 ;  /* 0x00000048100b7291 */ /* 0x000fe2000f8e08ff */
[----:B------:R-:W-:Y:S02]  /*1e30*/  UMOV UR14, URZ ;  /* 0x000000ff000e7c82 */ /* 0x000fe40008000000 */
[----:B------:R1:W2:Y:S01]  /*1e40*/  SYNCS.PHASECHK.TRANS64.TRYWAIT P1, [UR4+0x40], R0 ;  /* 0x00004000ff0075a7 */ /* 0x0002a20008021104 */
[----:B------:R-:W-:-:S04]  /*1e50*/  ULEA.HI UR4, UR20, UR20, URZ, 0x1 ;  /* 0x0000001414047291 */ /* 0x000fc8000f8f08ff */
[----:B------:R-:W-:Y:S02]  /*1e60*/  USHF.L.U32 UR5, UR4, 0x7, URZ ;  /* 0x0000000704057899 */ /* 0x000fe400080006ff */
[----:B------:R-:W-:Y:S02]  /*1e70*/  ULOP3.LUT UR20, UR4, 0xfffffffe, URZ, 0xc0, !UPT ;  /* 0xfffffffe04147892 */ /* 0x000fe4000f8ec0ff */
[----:B------:R-:W-:Y:S02]  /*1e80*/  ULOP3.LUT UR5, UR5, 0xffffff00, URZ, 0xc0, !UPT ;  /* 0xffffff0005057892 */ /* 0x000fe4000f8ec0ff */
[----:B------:R-:W-:Y:S02]  /*1e90*/  ULOP3.LUT UR20, UR20, 0x1, UR71, 0xf8, !UPT ;  /* 0x0000000114147892 */ /* 0x000fe4000f8ef847 */
[----:B------:R-:W-:Y:S01]  /*1ea0*/  UIADD3 UR35, UPT, UPT, UR67, UR5, URZ ;  /* 0x0000000543237290 */ /* 0x000fe2000fffe0ff */
[----:B------:R-:W-:Y:S11]  /*1eb0*/  BRA.U !UP0, `(.L_x_25) ;  /* 0x0000000508347547 */ /* 0x000ff6000b800000 */
[----:B------:R-:W-:Y:S01]  /*1ec0*/  UMOV UR29, UR66 ;  /* 0x00000042001d7c82 */ /* 0x000fe20008000000 */
[----:B------:R-:W-:Y:S01]  /*1ed0*/  UMOV UR4, UR15 ;  /* 0x0000000f00047c82 */ /* 0x000fe20008000000 */
[----:B------:R-:W-:Y:S01]  /*1ee0*/  UMOV UR34, URZ ;  /* 0x000000ff00227c82 */ /* 0x000fe20008000000 */
[----:B------:R-:W-:Y:S01]  /*1ef0*/  UMOV UR19, UR51 ;  /* 0x0000003300137c82 */ /* 0x000fe20008000000 */
[----:B------:R-:W-:-:S05]  /*1f00*/  UMOV UR12, UR54 ;  /* 0x00000036000c7c82 */ /* 0x000fca0008000000 */
.L_x_33:
[----:B------:R-:W-:Y:S01]  /*1f10*/  ULEA UR5, UR4, UR7, 0x3 ;  /* 0x0000000704057291 */ /* 0x000fe2000f8e18ff */
[----:B--2---:R-:W-:Y:S01]  /*1f20*/  @P4 MOV R2, 0x9800 ;  /* 0x0000980000024802 */ /* 0x004fe20000000f00 */
[----:B--23--:R-:W-:Y:S10]  /*1f30*/  @P1 BRA `(.L_x_26) ;  /* 0x00000000000c1947 */ /* 0x00cff40003800000 */
[----:B------:R-:W-:-:S04]  /*1f40*/  SHF.L.U32 R3, R12, 0x1f, RZ ;  /* 0x0000001f0c037819 */ /* 0x000fc800000006ff */
[----:B------:R-:W2:Y:S02]  /*1f50*/  SYNCS.PHASECHK.TRANS64.TRYWAIT P0, [UR5+0x40], R3 ;  /* 0x00004003ff0075a7 */ /* 0x000ea40008001105 */
[----:B--2---:R-:W-:Y:S05]  /*1f60*/  @!P0 BRA `(.L_x_27) ;  /* 0x000000a8003c8947 */ /* 0x004fea0003800000 */
.L_x_26:
[----:B------:R2:W-:Y:S01]  /*1f70*/  @P4 SYNCS.ARRIVE.TRANS64 RZ, [UR5], R2 ;  /* 0x00000002ffff49a7 */ /* 0x0005e20008000005 */
[----:B------:R-:W-:Y:S02]  /*1f80*/  ULOP3.LUT UR6, UR45, 0x2, URZ, 0xfc, !UPT ;  /* 0x000000022d067892 */ /* 0x000fe4000f8efcff */
[----:B------:R-:W-:Y:S02]  /*1f90*/  UIADD3 UR29, UPT, UPT, UR29, 0x1, URZ ;  /* 0x000000011d1d7890 */ /* 0x000fe4000fffe0ff */
[----:B------:R-:W-:Y:S02]  /*1fa0*/  UISETP.NE.AND UP0, UPT, UR6, 0x2, UPT ;  /* 0x000000020600788c */ /* 0x000fe4000bf05270 */
[----:B------:R-:W-:-:S07]  /*1fb0*/  UISETP.NE.AND UP4, UPT, UR29, 0x1, UPT ;  /* 0x000000011d00788c */ /* 0x000fce000bf85270 */
[----:B------:R-:W-:Y:S05]  /*1fc0*/  BRA.U UP0, `(.L_x_28) ;  /* 0x0000000100047547 */ /* 0x000fea000b800000 */
[----:B------:R-:W-:Y:S05]  /*1fd0*/  BPT.TRAP 0x1 ;  /* 0x000000040000795c */ /* 0x000fea0000300000 */
.L_x_28:
[----:B------:R-:W-:Y:S04]  /*1fe0*/  BSSY.RECONVERGENT B0, `(.L_x_29) ;  /* 0x0000003000007945 */ /* 0x000fe80003800200 */
[----:B------:R-:W-:Y:S05]  /*1ff0*/  @!P3 BRA `(.L_x_30) ;  /* 0x000000000004b947 */ /* 0x000fea0003800000 */
[----:B------:R-:W-:Y:S05]  /*2000*/  BPT.TRAP 0x1 ;  /* 0x000000040000795c */ /* 0x000fea0000300000 */
.L_x_30:
[----:B------:R-:W-:Y:S05]  /*2010*/  BSYNC.RECONVERGENT B0 ;  /* 0x0000000000007941 */ /* 0x000fea0003800200 */
.L_x_29:
[----:B------:R-:W-:Y:S01]  /*2020*/  UIADD3 UR6, UPT, UPT, UR4, 0x1, URZ ;  /* 0x0000000104067890 */ /* 0x000fe2000fffe0ff */
[----:B------:R-:W-:Y:S01]  /*2030*/  BSSY.RECONVERGENT B0, `(.L_x_31) ;  /* 0x000002f000007945 */ /* 0x000fe20003800200 */
[----:B------:R-:W-:Y:S02]  /*2040*/  ELECT P0, URZ, PT ;  /* 0x0000000000ff782f */ /* 0x000fe40003800000 */
[----:B------:R-:W-:-:S04]  /*2050*/  UISETP.NE.AND UP0, UPT, UR6, 0x8, UPT ;  /* 0x000000080600788c */ /* 0x000fc8000bf05270 */
[----:B------:R-:W-:Y:S02]  /*2060*/  USEL UR8, URZ, 0x1, UP0 ;  /* 0x00000001ff087887 */ /* 0x000fe40008000000 */
[----:B------:R-:W-:-:S04]  /*2070*/  USEL UR15, UR6, URZ, UP0 ;  /* 0x000000ff060f7287 */ /* 0x000fc80008000000 */
[----:B------:R-:W-:Y:S01]  /*2080*/  ULEA UR6, UR15, UR7, 0x3 ;  /* 0x000000070f067291 */ /* 0x000fe2000f8e18ff */
[----:B------:R-:W-:-:S04]  /*2090*/  LOP3.LUT R12, R12, UR8, RZ, 0x3c, !PT ;  /* 0x000000080c0c7c12 */ /* 0x000fc8000f8e3cff */
[----:B-1----:R-:W-:-:S04]  /*20a0*/  SHF.L.U32 R0, R12, 0x1f, RZ ;  /* 0x0000001f0c007819 */ /* 0x002fc800000006ff */
[----:B------:R1:W3:Y:S01]  /*20b0*/  SYNCS.PHASECHK.TRANS64.TRYWAIT P1, [UR6+0x40], R0 ;  /* 0x00004000ff0075a7 */ /* 0x0002e20008021106 */
[----:B------:R-:W-:Y:S05]  /*20c0*/  @!P0 BRA `(.L_x_32) ;  /* 0x0000000000948947 */ /* 0x000fea0003800000 */
[----:B------:R-:W-:Y:S02]  /*20d0*/  USHF.L.U32 UR6, UR4, 0xd, URZ ;  /* 0x0000000d04067899 */ /* 0x000fe400080006ff */
[----:B------:R-:W-:Y:S02]  /*20e0*/  UIADD3 UR40, UP3, UPT, UR42, 0x80, URZ ;  /* 0x000000802a287890 */ /* 0x000fe4000ff7e0ff */
[----:B------:R-:W-:Y:S02]  /*20f0*/  ULOP3.LUT UR32, UR6, UR50, URZ, 0xfc, !UPT ;  /* 0x0000003206207292 */ /* 0x000fe4000f8efcff */
[----:B------:R-:W-:Y:S02]  /*2100*/  UIADD3 UR38, UP2, UPT, UR42, 0x180, URZ ;  /* 0x000001802a267890 */ /* 0x000fe4000ff5e0ff */
[----:B------:R-:W-:Y:S02]  /*2110*/  ULOP3.LUT UR24, UR6, UR49, URZ, 0xfc, !UPT ;  /* 0x0000003106187292 */ /* 0x000fe4000f8efcff */
[----:B------:R-:W-:-:S02]  /*2120*/  ULEA UR16, UR4, UR56, 0xa ;  /* 0x0000003804107291 */ /* 0x000fc4000f8e50ff */
[----:B------:R-:W-:Y:S02]  /*2130*/  UIADD3 UR30, UP1, UPT, UR42, 0x280, URZ ;  /* 0x000002802a1e7890 */ /* 0x000fe4000ff3e0ff */
[----:B------:R-:W-:Y:S02]  /*2140*/  ULEA UR8, UR4, UR55, 0xb ;  /* 0x0000003704087291 */ /* 0x000fe4000f8e58ff */
[----:B------:R-:W-:Y:S02]  /*2150*/  UIADD3 UR22, UP0, UPT, UR42, 0x380, URZ ;  /* 0x000003802a167890 */ /* 0x000fe4000ff1e0ff */
[----:B------:R-:W-:Y:S02]  /*2160*/  ULOP3.LUT UR33, UR5, 0xfefffff8, URZ, 0xc0, !UPT ;  /* 0xfefffff805217892 */ /* 0x000fe4000f8ec0ff */
[----:B------:R-:W-:Y:S02]  /*2170*/  UIADD3.X UR41, UPT, UPT, URZ, UR43, URZ, UP3, !UPT ;  /* 0x0000002bff297290 */ /* 0x000fe40009ffe4ff */
[----:B------:R-:W-:-:S02]  /*2180*/  UPRMT UR6, URZ, 0x5410, UR48 ;  /* 0x00005410ff067896 */ /* 0x000fc40008000030 */
[----:B------:R-:W-:Y:S02]  /*2190*/  UIADD3 UR32, UPT, UPT, UR7, 0x10800, UR32 ;  /* 0x0001080007207890 */ /* 0x000fe4000fffe020 */
[----:B------:R-:W-:Y:S02]  /*21a0*/  UIADD3.X UR39, UPT, UPT, URZ, UR43, URZ, UP2, !UPT ;  /* 0x0000002bff277290 */ /* 0x000fe400097fe4ff */
[----:B------:R-:W-:Y:S02]  /*21b0*/  UPRMT UR37, URZ, 0x5410, UR47 ;  /* 0x00005410ff257896 */ /* 0x000fe4000800002f */
[----:B------:R-:W-:Y:S02]  /*21c0*/  UIADD3 UR24, UPT, UPT, UR7, 0x20800, UR24 ;  /* 0x0002080007187890 */ /* 0x000fe4000fffe018 */
[----:B------:R-:W-:Y:S02]  /*21d0*/  UIADD3.X UR31, UPT, UPT, URZ, UR43, URZ, UP1, !UPT ;  /* 0x0000002bff1f7290 */ /* 0x000fe40008ffe4ff */
[----:B------:R-:W-:-:S02]  /*21e0*/  UIADD3 UR16, UPT, UPT, UR7, 0x30800, UR16 ;  /* 0x0003080007107890 */ /* 0x000fc4000fffe010 */
[----:B------:R-:W-:Y:S02]  /*21f0*/  UIADD3.X UR23, UPT, UPT, URZ, UR43, URZ, UP0, !UPT ;  /* 0x0000002bff177290 */ /* 0x000fe400087fe4ff */
[----:B------:R-:W-:Y:S02]  /*2200*/  UPRMT UR14, URZ, 0x5410, UR46 ;  /* 0x00005410ff0e7896 */ /* 0x000fe4000800002e */
[----:B------:R-:W-:Y:S01]  /*2210*/  UIADD3 UR8, UPT, UPT, UR7, 0x32800, UR8 ;  /* 0x0003280007087890 */ /* 0x000fe2000fffe008 */
[----:B------:R-:W-:Y:S01]  /*2220*/  UMOV UR52, 0x0 ;  /* 0x0000000000347882 */ /* 0x000fe20000000000 */
[----:B------:R-:W-:Y:S01]  /*2230*/  UMOV UR53, 0x10000000 ;  /* 0x1000000000357882 */ /* 0x000fe20000000000 */
[----:B------:R-:W-:Y:S01]  /*2240*/  UMOV UR26, UR34 ;  /* 0x00000022001a7c82 */ /* 0x000fe20008000000 */
[----:B------:R-:W-:Y:S01]  /*2250*/  UMOV UR28, UR36 ;  /* 0x00000024001c7c82 */ /* 0x000fe20008000000 */
[----:B------:R-:W-:Y:S01]  /*2260*/  UMOV UR18, URZ ;  /* 0x000000ff00127c82 */ /* 0x000fe20008000000 */
[----:B------:R-:W-:Y:S01]  /*2270*/  UMOV UR25, UR33 ;  /* 0x0000002100197c82 */ /* 0x000fe20008000000 */
[----:B------:R-:W-:Y:S01]  /*2280*/  UMOV UR21, UR36 ;  /* 0x0000002400157c82 */ /* 0x000fe20008000000 */
[----:B------:R-:W-:Y:S01]  /*2290*/  UMOV UR17, UR33 ;  /* 0x0000002100117c82 */ /* 0x000fe20008000000 */
[----:B------:R4:W-:Y:S01]  /*22a0*/  UTMALDG.3D.MULTICAST.2CTA [UR32], [UR40], UR6, desc[UR52] ;  /* 0x00003420280073b4 */ /* 0x0009e20008211806 */
[----:B------:R-:W-:Y:S01]  /*22b0*/  UMOV UR13, UR36 ;  /* 0x00000024000d7c82 */ /* 0x000fe20008000000 */
[----:B------:R-:W-:Y:S01]  /*22c0*/  UMOV UR9, UR33 ;  /* 0x0000002100097c82 */ /* 0x000fe20008000000 */
[----:B------:R-:W-:Y:S01]  /*22d0*/  UMOV UR10, UR18 ;  /* 0x00000012000a7c82 */ /* 0x000fe20008000000 */
[----:B------:R4:W-:Y:S01]  /*22e0*/  UTMALDG.3D.MULTICAST.2CTA [UR24], [UR38], UR37, desc[UR52] ;  /* 0x00003418260073b4 */ /* 0x0009e20008211825 */
[----:B------:R4:W-:Y:S01]  /*22f0*/  UTMALDG.4D.MULTICAST.2CTA [UR16], [UR30], UR6, desc[UR52] ;  /* 0x000034101e0073b4 */ /* 0x0009e20008219806 */
[----:B------:R4:W-:Y:S02]  /*2300*/  UTMALDG.4D.MULTICAST.2CTA [UR8], [UR22], UR14, desc[UR52] ;  /* 0x00003408160073b4 */ /* 0x0009e4000821980e */
[----:B----4-:R-:W-:Y:S01]  /*2310*/  NOP ;  /* 0x0000000000007918 */ /* 0x010fe20000000000 */
.L_x_32:
[----:B------:R-:W-:Y:S05]  /*2320*/  BSYNC.RECONVERGENT B0 ;  /* 0x0000000000007941 */ /* 0x000fea0003800200 */
.L_x_31:
[----:B------:R-:W-:Y:S02]  /*2330*/  UIADD3 UR34, UPT, UPT, UR34, 0x80, URZ ;  /* 0x0000008022227890 */ /* 0x000fe4000fffe0ff */
[----:B------:R-:W-:Y:S02]  /*2340*/  UIADD3 UR12, UPT, UPT, UR12, 0x2, URZ ;  /* 0x000000020c0c7890 */ /* 0x000fe4000fffe0ff */
[----:B------:R-:W-:Y:S01]  /*2350*/  UIADD3 UR19, UPT, UPT, UR19, 0x2, URZ ;  /* 0x0000000213137890 */ /* 0x000fe2000fffe0ff */
[----:B------:R-:W-:Y:S01]  /*2360*/  UMOV UR4, UR15 ;  /* 0x0000000f00047c82 */ /* 0x000fe20008000000 */
[----:B------:R-:W-:Y:S01]  /*2370*/  UMOV UR14, UR57 ;  /* 0x00000039000e7c82 */ /* 0x000fe20008000000 */
[----:B------:R-:W-:Y:S09]  /*2380*/  BRA.U UP4, `(.L_x_33) ;  /* 0xfffffff904e07547 */ /* 0x000ff2000b83ffff */
.L_x_25:
[----:B------:R-:W-:Y:S01]  /*2390*/  ULEA UR4, UR15, UR7, 0x3 ;  /* 0x000000070f047291 */ /* 0x000fe2000f8e18ff */
[----:B-1----:R-:W-:Y:S01]  /*23a0*/  SHF.L.U32 R0, R12, 0x1f, RZ ;  /* 0x0000001f0c007819 */ /* 0x002fe200000006ff */
[----:B------:R-:W-:Y:S01]  /*23b0*/  @!P2 SYNCS.ARRIVE.TRANS64.A1T0 RZ, [UR7+0xc8], RZ ;  /* 0x0000c8ffffffa9a7 */ /* 0x000fe20008100007 */
[----:B------:R-:W-:-:S06]  /*23c0*/  UISETP.GT.AND UP0, UPT, UR65, UR64, UPT ;  /* 0x000000404100728c */ /* 0x000fcc000bf04270 */
[----:B--23--:R1:W2:Y:S03]  /*23d0*/  SYNCS.PHASECHK.TRANS64.TRYWAIT P1, [UR4+0x40], R0 ;  /* 0x00004000ff0075a7 */ /* 0x00c2a60008021104 */
[----:B------:R-:W-:Y:S05]  /*23e0*/  BRA.U !UP0, `(.L_x_34) ;  /* 0x0000000508207547 */ /* 0x000fea000b800000 */
[----:B------:R-:W-:Y:S01]  /*23f0*/  UIADD3 UR29, UPT, UPT, UR68, UR14, URZ ;  /* 0x0000000e441d7290 */ /* 0x000fe2000fffe0ff */
[----:B------:R-:W-:-:S11]  /*2400*/  UMOV UR5, UR15 ;  /* 0x0000000f00057c82 */ /* 0x000fd60008000000 */
.L_x_42:
[----:B------:R-:W-:Y:S01]  /*2410*/  ULEA UR6, UR5, UR7, 0x3 ;  /* 0x0000000705067291 */ /* 0x000fe2000f8e18ff */
[----:B--2---:R-:W-:Y:S01]  /*2420*/  @P4 MOV R2, 0x9800 ;  /* 0x0000980000024802 */ /* 0x004fe20000000f00 */
[----:B--23--:R-:W-:Y:S10]  /*2430*/  @P1 BRA `(.L_x_35) ;  /* 0x00000000000c1947 */ /* 0x00cff40003800000 */
[----:B------:R-:W-:-:S04]  /*2440*/  SHF.L.U32 R3, R12, 0x1f, RZ ;  /* 0x0000001f0c037819 */ /* 0x000fc800000006ff */
[----:B------:R-:W2:Y:S02]  /*2450*/  SYNCS.PHASECHK.TRANS64.TRYWAIT P0, [UR6+0x40], R3 ;  /* 0x00004003ff0075a7 */ /* 0x000ea40008001106 */
[----:B--2---:R-:W-:Y:S05]  /*2460*/  @!P0 BRA `(.L_x_36) ;  /* 0x000000a400148947 */ /* 0x004fea0003800000 */
.L_x_35:
[----:B------:R2:W-:Y:S01]  /*2470*/  @P4 SYNCS.ARRIVE.TRANS64 RZ, [UR6], R2 ;  /* 0x00000002ffff49a7 */ /* 0x0005e20008000006 */
[----:B------:R-:W-:-:S04]  /*2480*/  ULOP3.LUT UR4, UR45, 0x2, URZ, 0xfc, !UPT ;  /* 0x000000022d047892 */ /* 0x000fc8000f8efcff */
[----:B------:R-:W-:-:S09]  /*2490*/  UISETP.NE.AND UP0, UPT, UR4, 0x2, UPT ;  /* 0x000000020400788c */ /* 0x000fd2000bf05270 */
[----:B------:R-:W-:Y:S05]  /*24a0*/  BRA.U UP0, `(.L_x_37) ;  /* 0x0000000100047547 */ /* 0x000fea000b800000 */
[----:B------:R-:W-:Y:S05]  /*24b0*/  BPT.TRAP 0x1 ;  /* 0x000000040000795c */ /* 0x000fea0000300000 */
.L_x_37:
[----:B------:R-:W-:Y:S04]  /*24c0*/  BSSY.RECONVERGENT B0, `(.L_x_38) ;  /* 0x0000003000007945 */ /* 0x000fe80003800200 */
[----:B------:R-:W-:Y:S05]  /*24d0*/  @!P3 BRA `(.L_x_39) ;  /* 0x000000000004b947 */ /* 0x000fea0003800000 */
[----:B------:R-:W-:Y:S05]  /*24e0*/  BPT.TRAP 0x1 ;  /* 0x000000040000795c */ /* 0x000fea0000300000 */
.L_x_39:
[----:B------:R-:W-:Y:S05]  /*24f0*/  BSYNC.RECONVERGENT B0 ;  /* 0x0000000000007941 */ /* 0x000fea0003800200 */
.L_x_38:
        /* <DEDUP_REMOVED lines=16> */
[----:B------:R-:W-:-:S02]  /*2600*/  USHF.L.U32 UR34, UR14, 0x7, URZ ;  /* 0x000000070e227899 */ /* 0x000fc400080006ff */
[----:B------:R-:W-:Y:S02]  /*2610*/  ULOP3.LUT UR33, UR6, 0xfefffff8, URZ, 0xc0, !UPT ;  /* 0xfefffff806217892 */ /* 0x000fe4000f8ec0ff */
[----:B------:R-:W-:Y:S02]  /*2620*/  UIADD3.X UR31, UPT, UPT, URZ, UR43, URZ, UP3, !UPT ;  /* 0x0000002bff1f7290 */ /* 0x000fe40009ffe4ff */
[----:B------:R-:W-:Y:S02]  /*2630*/  UIADD3 UR32, UPT, UPT, UR7, 0x10800, UR32 ;  /* 0x0001080007207890 */ /* 0x000fe4000fffe020 */
[----:B------:R-:W-:Y:S02]  /*2640*/  UPRMT UR4, URZ, 0x5410, UR48 ;  /* 0x00005410ff047896 */ /* 0x000fe40008000030 */
[----:B------:R-:W-:Y:S02]  /*2650*/  UIADD3.X UR23, UPT, UPT, URZ, UR43, URZ, UP2, !UPT ;  /* 0x0000002bff177290 */ /* 0x000fe400097fe4ff */
[----:B------:R-:W-:-:S02]  /*2660*/  UIADD3 UR24, UPT, UPT, UR7, 0x20800, UR24 ;  /* 0x0002080007187890 */ /* 0x000fc4000fffe018 */
[----:B------:R-:W-:Y:S02]  /*2670*/  UPRMT UR9, URZ, 0x5410, UR47 ;  /* 0x00005410ff097896 */ /* 0x000fe4000800002f */
[----:B------:R-:W-:Y:S02]  /*2680*/  USHF.L.U32 UR12, UR14, 0x1, URZ ;  /* 0x000000010e0c7899 */ /* 0x000fe400080006ff */
[----:B------:R-:W-:Y:S01]  /*2690*/  UIADD3 UR38, UP1, UPT, UR42, 0x280, URZ ;  /* 0x000002802a267890 */ /* 0x000fe2000ff3e0ff */
[----:B------:R-:W-:Y:S01]  /*26a0*/  UMOV UR52, 0x0 ;  /* 0x0000000000347882 */ /* 0x000fe20000000000 */
[----:B------:R-:W-:Y:S01]  /*26b0*/  UMOV UR53, 0x10000000 ;  /* 0x1000000000357882 */ /* 0x000fe20000000000 */
[----:B------:R-:W-:Y:S01]  /*26c0*/  UIADD3 UR40, UP0, UPT, UR42, 0x380, URZ ;  /* 0x000003802a287890 */ /* 0x000fe2000ff1e0ff */
[----:B------:R-:W-:Y:S01]  /*26d0*/  UTMALDG.3D.MULTICAST.2CTA [UR32], [UR30], UR4, desc[UR52] ;  /* 0x000034201e0073b4 */ /* 0x000fe20008211804 */
[----:B------:R-:W-:Y:S01]  /*26e0*/  UMOV UR28, UR36 ;  /* 0x00000024001c7c82 */ /* 0x000fe20008000000 */
[----:B------:R-:W-:Y:S01]  /*26f0*/  UMOV UR25, UR33 ;  /* 0x0000002100197c82 */ /* 0x000fe20008000000 */
[----:B------:R-:W-:Y:S01]  /*2700*/  UMOV UR26, UR34 ;  /* 0x00000022001a7c82 */ /* 0x000fe20008000000 */
[----:B------:R-:W-:-:S02]  /*2710*/  ULEA UR16, UR5, UR59, 0xa ;  /* 0x0000003b05107291 */ /* 0x000fc4000f8e50ff */
[----:B------:R-:W-:Y:S02]  /*2720*/  UIADD3.X UR39, UPT, UPT, URZ, UR43, URZ, UP1, !UPT ;  /* 0x0000002bff277290 */ /* 0x000fe40008ffe4ff */
[----:B------:R-:W-:Y:S01]  /*2730*/  ULOP3.LUT UR19, UR12, UR51, URZ, 0xfc, !UPT ;  /* 0x000000330c137292 */ /* 0x000fe2000f8efcff */
[----:B------:R4:W-:Y:S01]  /*2740*/  UTMALDG.3D.MULTICAST.2CTA [UR24], [UR22], UR9, desc[UR52] ;  /* 0x00003418160073b4 */ /* 0x0009e20008211809 */
[----:B------:R-:W-:Y:S02]  /*2750*/  ULEA UR8, UR5, UR58, 0xb ;  /* 0x0000003a05087291 */ /* 0x000fe4000f8e58ff */
[----:B------:R-:W-:Y:S02]  /*2760*/  UIADD3 UR12, UPT, UPT, UR54, UR12, URZ ;  /* 0x0000000c360c7290 */ /* 0x000fe4000fffe0ff */
[----:B------:R-:W-:Y:S01]  /*2770*/  UIADD3.X UR41, UPT, UPT, URZ, UR43, URZ, UP0, !UPT ;  /* 0x0000002bff297290 */ /* 0x000fe200087fe4ff */
[----:B------:R-:W-:Y:S01]  /*2780*/  UMOV UR18, URZ ;  /* 0x000000ff00127c82 */ /* 0x000fe20008000000 */
[----:B------:R-:W-:Y:S01]  /*2790*/  UMOV UR21, UR36 ;  /* 0x0000002400157c82 */ /* 0x000fe20008000000 */
[----:B------:R-:W-:Y:S01]  /*27a0*/  UMOV UR17, UR33 ;  /* 0x0000002100117c82 */ /* 0x000fe20008000000 */
[----:B------:R-:W-:Y:S01]  /*27b0*/  UMOV UR13, UR36 ;  /* 0x00000024000d7c82 */ /* 0x000fe20008000000 */
[----:B------:R-:W-:Y:S01]  /*27c0*/  UMOV UR10, UR18 ;  /* 0x00000012000a7c82 */ /* 0x000fe20008000000 */
[----:B------:R1:W-:Y:S01]  /*27d0*/  UTMALDG.4D.MULTICAST.2CTA [UR16], [UR38], UR4, desc[UR52] ;  /* 0x00003410260073b4 */ /* 0x0003e20008219804 */
[----:B----4-:R-:W-:Y:S01]  /*27e0*/  UPRMT UR22, URZ, 0x5410, UR46 ;  /* 0x00005410ff167896 */ /* 0x010fe2000800002e */
[----:B------:R-:W-:-:S08]  /*27f0*/  UMOV UR9, UR33 ;  /* 0x0000002100097c82 */ /* 0x000fd00008000000 */
[----:B------:R1:W-:Y:S02]  /*2800*/  UTMALDG.4D.MULTICAST.2CTA [UR8], [UR40], UR22, desc[UR52] ;  /* 0x00003408280073b4 */ /* 0x0003e40008219816 */
[----:B-1----:R-:W-:Y:S01]  /*2810*/  NOP ;  /* 0x0000000000007918 */ /* 0x002fe20000000000 */
.L_x_41:
[----:B------:R-:W-:Y:S05]  /*2820*/  BSYNC.RECONVERGENT B0 ;  /* 0x0000000000007941 */ /* 0x000fea0003800200 */
.L_x_40:
[----:B------:R-:W-:Y:S01]  /*2830*/  UIADD3 UR14, UPT, UPT, UR14, 0x1, URZ ;  /* 0x000000010e0e7890 */ /* 0x000fe2000fffe0ff */
[----:B------:R-:W-:-:S03]  /*2840*/  UMOV UR5, UR15 ;  /* 0x0000000f00057c82 */ /* 0x000fc60008000000 */
[----:B------:R-:W-:-:S09]  /*2850*/  UISETP.NE.AND UP0, UPT, UR14, UR29, UPT ;  /* 0x0000001d0e00728c */ /* 0x000fd2000bf05270 */
[----:B------:R-:W-:Y:S05]  /*2860*/  BRA.U UP0, `(.L_x_42) ;  /* 0xfffffff900e87547 */ /* 0x000fea000b83ffff */
.L_x_34:
[C---:B------:R-:W-:Y:S01]  /*2870*/  LEA R3, R11.reuse, UR7, 0x3 ;  /* 0x000000070b037c11 */ /* 0x040fe2000f8e18ff */
[----:B------:R-:W-:Y:S01]  /*2880*/  NOP ;  /* 0x0000000000007918 */ /* 0x000fe20000000000 */
[----:B-1----:R-:W-:Y:S02]  /*2890*/  SHF.L.U32 R0, R10, 0x1f, RZ ;  /* 0x0000001f0a007819 */ /* 0x002fe400000006ff */
[----:B------:R-:W-:Y:S02]  /*28a0*/  LEA R4, R11, UR7, 0x4 ;  /* 0x000000070b047c11 */ /* 0x000fe4000f8e20ff */
[----:B------:R-:W1:Y:S02]  /*28b0*/  SYNCS.PHASECHK.TRANS64.TRYWAIT P0, [R3+URZ+0xd0], R0 ;  /* 0x0000d000030075a7 */ /* 0x000e6400080011ff */
[----:B-1----:R-:W-:Y:S05]  /*28c0*/  @!P0 BRA `(.L_x_43) ;  /* 0x000000a000148947 */ /* 0x002fea0003800000 */
.L_x_158:
[----:B------:R-:W4:Y:S01]  /*28d0*/  LDS.128 R4, [R4+0x130] ;  /* 0x0001300004047984 */ /* 0x000f220000000c00 */
[----:B------:R-:W-:Y:S01]  /*28e0*/  UISETP.GE.AND UP0, UPT, UR44, 0x1, UPT ;  /* 0x000000012c00788c */ /* 0x000fe2000bf06270 */
[----:B------:R-:W-:Y:S01]  /*28f0*/  @!PT LDS RZ, [RZ] ;  /* 0x00000000fffff984 */ /* 0x000fe20000000800 */
[----:B------:R-:W-:Y:S01]  /*2900*/  @!PT LDS RZ, [RZ] ;  /* 0x00000000fffff984 */ /* 0x000fe20000000800 */
[----:B------:R-:W-:Y:S01]  /*2910*/  @!PT LDS RZ, [RZ] ;  /* 0x00000000fffff984 */ /* 0x000fe20000000800 */
[----:B------:R-:W-:Y:S01]  /*2920*/  @!PT LDS RZ, [RZ] ;  /* 0x00000000fffff984 */ /* 0x000fe20000000800 */
[----:B------:R1:W-:Y:S06]  /*2930*/  MEMBAR.ALL.CTA ;  /* 0x0000000000007992 */ /* 0x0003ec0000008000 */
[----:B-1----:R-:W1:Y:S01]  /*2940*/  FENCE.VIEW.ASYNC.S ;  /* 0x00000000000073c6 */ /* 0x002e620000000000 */
[----:B----4-:R-:W-:-:S13]  /*2950*/  LOP3.LUT P0, RZ, R6, 0x1, RZ, 0xc0, !PT ;  /* 0x0000000106ff7812 */ /* 0x010fda000780c0ff */
[----:B-1----:R-:W-:Y:S01]  /*2960*/  VOTEU.ANY UP1, P0 ;  /* 0x0000000000ff7886 */ /* 0x002fe20000020100 */
[----:B------:R-:W-:-:S13]  /*2970*/  PLOP3.LUT P0, PT, PT, PT, UP1, 0x80, 0x8 ;  /* 0x000000000008781c */ /* 0x000fda0003f0f018 */
[----:B------:R-:W-:Y:S02]  /*2980*/  @P0 LOP3.LUT R0, R5, 0xffff, RZ, 0xc0, !PT ;  /* 0x0000ffff05000812 */ /* 0x000fe400078ec0ff */
[----:B--2---:R-:W-:Y:S02]  /*2990*/  @P0 MOV R2, R4 ;  /* 0x0000000400020202 */ /* 0x004fe40000000f00 */
[----:B------:R-:W-:Y:S01]  /*29a0*/  @P0 R2UR UR5, R0 ;  /* 0x00000000000502ca */ /* 0x000fe200000e0000 */
[----:B------:R-:W-:Y:S01]  /*29b0*/  VIADD R0, R3, 0xe0 ;  /* 0x000000e003007836 */ /* 0x000fe20000000000 */
[----:B------:R-:W-:Y:S02]  /*29c0*/  @P0 SHF.R.U32.HI R4, RZ, 0x10, R5 ;  /* 0x00000010ff040819 */ /* 0x000fe40000011605 */
[----:B------:R-:W-:Y:S02]  /*29d0*/  @P0 R2UR UR6, R2 ;  /* 0x00000000020602ca */ /* 0x000fe400000e0000 */
[----:B------:R-:W-:-:S02]  /*29e0*/  PRMT R0, RZ, 0x654, R0 ;  /* 0x00000654ff007816 */ /* 0x000fc40000000000 */
[----:B------:R-:W-:Y:S02]  /*29f0*/  @P0 R2UR UR4, R4 ;  /* 0x00000000040402ca */ /* 0x000fe400000e0000 */
[----:B------:R1:W-:Y:S03]  /*2a00*/  SYNCS.ARRIVE.TRANS64.RED.A1T0 RZ, [R0+URZ], RZ ;  /* 0x000000ff00ff79a7 */ /* 0x0003e600081004ff */
[----:B------:R-:W-:-:S04]  /*2a10*/  @UP1 UMOV UR60, UR5 ;  /* 0x00000005003c1c82 */ /* 0x000fc80008000000 */
[----:B------:R-:W-:-:S04]  /*2a20*/  @UP1 UMOV UR61, UR6 ;  /* 0x00000006003d1c82 */ /* 0x000fc80008000000 */
[----:B------:R-:W-:Y:S01]  /*2a30*/  @UP1 UMOV UR36, UR4 ;  /* 0x0000000400241c82 */ /* 0x000fe20008000000 */
[----:B------:R-:W-:Y:S05]  /*2a40*/  BRA.U !UP0, `(.L_x_44) ;  /* 0x0000000108d47547 */ /* 0x000fea000b800000 */
[----:B------:R-:W2:Y:S01]  /*2a50*/  LDCU.128 UR16, c[0x0][0xf10] ;  /* 0x0001e200ff1077ac */ /* 0x000ea20008000c00 */
[----:B------:R-:W4:Y:S01]  /*2a60*/  LDCU UR22, c[0x0][0xf20] ;  /* 0x0001e400ff1677ac */ /* 0x000f220008000800 */
[----:B------:R-:W3:Y:S01]  /*2a70*/  LDCU UR14, c[0x0][0xf0c] ;  /* 0x0001e180ff0e77ac */ /* 0x000ee20008000800 */
[----:B------:R-:W1:Y:S01]  /*2a80*/  LDCU.64 UR8, c[0x0][0xf28] ;  /* 0x0001e500ff0877ac */ /* 0x000e620008000a00 */
[----:B------:R-:W-:Y:S02]  /*2a90*/  UISETP.NE.AND UP3, UPT, UR44, 0x1, UPT ;  /* 0x000000012c00788c */ /* 0x000fe4000bf65270 */
[----:B--2---:R-:W-:Y:S02]  /*2aa0*/  UIMAD.WIDE.U32 UR10, UR62, UR19, URZ ;  /* 0x000000133e0a72a5 */ /* 0x004fe4000f8e00ff */
[----:B------:R-:W-:Y:S02]  /*2ab0*/  UIMAD.WIDE.U32 UR4, UR63, UR16, URZ ;  /* 0x000000103f0472a5 */ /* 0x000fe4000f8e00ff */
[----:B------:R-:W-:-:S02]  /*2ac0*/  UISETP.NE.AND UP0, UPT, UR18, 0x1, UPT ;  /* 0x000000011200788c */ /* 0x000fc4000bf05270 */
[----:B------:R-:W-:Y:S01]  /*2ad0*/  UIMAD.WIDE.U32 UR20, UR60, UR19, URZ ;  /* 0x000000133c1472a5 */ /* 0x000fe2000f8e00ff */
[----:B------:R-:W-:Y:S02]  /*2ae0*/  UMOV UR10, UR11 ;  /* 0x0000000b000a7c82 */ /* 0x000fe40008000000 */
[----:B------:R-:W-:Y:S01]  /*2af0*/  UMOV UR4, UR5 ;  /* 0x0000000500047c82 */ /* 0x000fe20008000000 */
[----:B----4-:R-:W-:Y:S02]  /*2b00*/  USHF.R.U32.HI UR10, URZ, UR22, UR10 ;  /* 0x00000016ff0a7299 */ /* 0x010fe4000801160a */
[----:B---3--:R-:W-:Y:S02]  /*2b10*/  UISETP.NE.AND UP2, UPT, UR14, 0x1, UPT ;  /* 0x000000010e00788c */ /* 0x008fe4000bf45270 */
[----:B------:R-:W-:Y:S02]  /*2b20*/  USHF.R.U32.HI UR4, URZ, UR17, UR4 ;  /* 0x00000011ff047299 */ /* 0x000fe40008011604 */
[----:B------:R-:W-:-:S02]  /*2b30*/  USEL UR5, UR62, UR10, !UP0 ;  /* 0x0000000a3e057287 */ /* 0x000fc4000c000000 */
[----:B------:R-:W-:Y:S02]  /*2b40*/  USEL UR6, UR63, UR4, !UP2 ;  /* 0x000000043f067287 */ /* 0x000fe4000d000000 */
[----:B-1----:R-:W-:Y:S01]  /*2b50*/  UIMAD.WIDE.U32 UR10, UR5, UR8, URZ ;  /* 0x00000008050a72a5 */ /* 0x002fe2000f8e00ff */
[----:B------:R-:W-:Y:S01]  /*2b60*/  UMOV UR4, UR21 ;  /* 0x0000001500047c82 */ /* 0x000fe20008000000 */
[----:B------:R-:W-:Y:S02]  /*2b70*/  UIMAD.WIDE.U32 UR12, UR61, UR16, URZ ;  /* 0x000000103d0c72a5 */ /* 0x000fe4000f8e00ff */
[----:B------:R-:W-:-:S03]  /*2b80*/  UIMAD.WIDE.U32 UR20, UR6, UR8, URZ ;  /* 0x00000008061472a5 */ /* 0x000fc6000f8e00ff */
[----:B------:R-:W-:Y:S01]  /*2b90*/  UMOV UR10, UR11 ;  /* 0x0000000b000a7c82 */ /* 0x000fe20008000000 */
[----:B------:R-:W-:Y:S02]  /*2ba0*/  USHF.R.U32.HI UR4, URZ, UR22, UR4 ;  /* 0x00000016ff047299 */ /* 0x000fe40008011604 */
[----:B------:R-:W-:Y:S01]  /*2bb0*/  @UP3 USHF.R.U32.HI UR5, URZ, UR9, UR10 ;  /* 0x00000009ff053299 */ /* 0x000fe2000801160a */
[----:B------:R-:W-:Y:S01]  /*2bc0*/  UMOV UR12, UR13 ;  /* 0x0000000d000c7c82 */ /* 0x000fe20008000000 */
[----:B------:R-:W-:Y:S01]  /*2bd0*/  UMOV UR20, UR21 ;  /* 0x0000001500147c82 */ /* 0x000fe20008000000 */
[----:B------:R-:W-:Y:S02]  /*2be0*/  USHF.R.U32.HI UR17, URZ, UR17, UR12 ;  /* 0x00000011ff117299 */ /* 0x000fe4000801160c */
[----:B------:R-:W-:Y:S02]  /*2bf0*/  USEL UR4, UR60, UR4, !UP0 ;  /* 0x000000043c047287 */ /* 0x000fe4000c000000 */
[----:B------:R-:W-:-:S02]  /*2c00*/  @UP3 USHF.R.U32.HI UR6, URZ, UR9, UR20 ;  /* 0x00000009ff063299 */ /* 0x000fc40008011614 */
[----:B------:R-:W-:Y:S02]  /*2c10*/  UIMAD UR10, UR44, UR5, URZ ;  /* 0x000000052c0a72a4 */ /* 0x000fe4000f8e02ff */
[----:B------:R-:W-:Y:S02]  /*2c20*/  USEL UR5, UR61, UR17, !UP2 ;  /* 0x000000113d057287 */ /* 0x000fe4000d000000 */
[----:B------:R-:W-:Y:S02]  /*2c30*/  UIMAD UR12, UR44, UR6, URZ ;  /* 0x000000062c0c72a4 */ /* 0x000fe4000f8e02ff */
[----:B------:R-:W-:Y:S02]  /*2c40*/  UISETP.GE.AND UP0, UPT, UR4, UR10, UPT ;  /* 0x0000000a0400728c */ /* 0x000fe4000bf06270 */
[----:B------:R-:W-:Y:S02]  /*2c50*/  UIMAD.WIDE.U32 UR10, UR4, UR8, URZ ;  /* 0x00000008040a72a5 */ /* 0x000fe4000f8e00ff */
[----:B------:R-:W-:-:S02]  /*2c60*/  UISETP.GE.OR UP0, UPT, UR5, UR12, UP0 ;  /* 0x0000000c0500728c */ /* 0x000fc40008706670 */
        /* <DEDUP_REMOVED lines=19> */
.L_x_44:
[----:B------:R-:W2:Y:S02]  /*2da0*/  LDCU UR4, c[0x0][0xf30] ;  /* 0x0001e600ff0477ac */ /* 0x000ea40008000800 */
[----:B--2---:R-:W-:-:S09]  /*2db0*/  UISETP.NE.AND UP0, UPT, UR4, 0x1, UPT ;  /* 0x000000010400788c */ /* 0x004fd2000bf05270 */
[----:B------:R-:W-:Y:S05]  /*2dc0*/  BRA.U UP0, `(.L_x_45) ;  /* 0x0000000100447547 */ /* 0x000fea000b800000 */
[----:B------:R-:W2:Y:S01]  /*2dd0*/  LDCU.128 UR8, c[0x0][0xf10] ;  /* 0x0001e200ff0877ac */ /* 0x000ea20008000c00 */
[----:B------:R-:W4:Y:S01]  /*2de0*/  LDCU UR14, c[0x0][0xf0c] ;  /* 0x0001e180ff0e77ac */ /* 0x000f220008000800 */
[----:B------:R-:W1:Y:S01]  /*2df0*/  LDCU UR6, c[0x0][0xf20] ;  /* 0x0001e400ff0677ac */ /* 0x000e620008000800 */
[----:B--2---:R-:W-:Y:S02]  /*2e00*/  UIMAD.WIDE.U32 UR12, UR61, UR8, URZ ;  /* 0x000000083d0c72a5 */ /* 0x004fe4000f8e00ff */
[----:B------:R-:W-:Y:S02]  /*2e10*/  UIMAD.WIDE.U32 UR4, UR60, UR11, URZ ;  /* 0x0000000b3c0472a5 */ /* 0x000fe4000f8e00ff */
[----:B----4-:R-:W-:Y:S02]  /*2e20*/  UISETP.NE.AND UP2, UPT, UR14, 0x1, UPT ;  /* 0x000000010e00788c */ /* 0x010fe4000bf45270 */
[----:B------:R-:W-:Y:S01]  /*2e30*/  UISETP.NE.AND UP0, UPT, UR10, 0x1, UPT ;  /* 0x000000010a00788c */ /* 0x000fe2000bf05270 */
[----:B------:R-:W-:-:S02]  /*2e40*/  UMOV UR12, UR13 ;  /* 0x0000000d000c7c82 */ /* 0x000fc40008000000 */
[----:B------:R-:W-:Y:S01]  /*2e50*/  UMOV UR4, UR5 ;  /* 0x0000000500047c82 */ /* 0x000fe20008000000 */
[----:B------:R-:W-:Y:S02]  /*2e60*/  USHF.R.U32.HI UR9, URZ, UR9, UR12 ;  /* 0x00000009ff097299 */ /* 0x000fe4000801160c */
[----:B-1----:R-:W-:Y:S02]  /*2e70*/  USHF.R.U32.HI UR4, URZ, UR6, UR4 ;  /* 0x00000006ff047299 */ /* 0x002fe40008011604 */
[----:B------:R-:W-:Y:S02]  /*2e80*/  USEL UR5, UR61, UR9, !UP2 ;  /* 0x000000093d057287 */ /* 0x000fe4000d000000 */
[----:B------:R-:W-:-:S04]  /*2e90*/  USEL UR4, UR60, UR4, !UP0 ;  /* 0x000000043c047287 */ /* 0x000fc8000c000000 */
[----:B------:R-:W-:Y:S02]  /*2ea0*/  UIADD3 UR6, UPT, UPT, UR5, -UR4, URZ ;  /* 0x8000000405067290 */ /* 0x000fe4000fffe0ff */
[----:B------:R-:W-:Y:S02]  /*2eb0*/  UIADD3 UR4, UPT, UPT, -UR5, UR4, URZ ;  /* 0x0000000405047290 */ /* 0x000fe4000fffe1ff */
[----:B------:R-:W-:Y:S02]  /*2ec0*/  UIMAD UR60, UR6, UR10, UR60 ;  /* 0x0000000a063c72a4 */ /* 0x000fe4000f8e023c */
[----:B------:R-:W-:-:S12]  /*2ed0*/  UIMAD UR61, UR4, UR14, UR61 ;  /* 0x0000000e043d72a4 */ /* 0x000fd8000f8e023d */
.L_x_45:
[----:B------:R-:W-:Y:S01]  /*2ee0*/  VIADD R11, R11, 0x1 ;  /* 0x000000010b0b7836 */ /* 0x000fe20000000000 */
[----:B------:R-:W-:Y:S02]  /*2ef0*/  R2UR UR5, R145 ;  /* 0x00000000910572ca */ /* 0x000fe400000e0000 */
[----:B------:R-:W-:Y:S02]  /*2f00*/  R2UR UR4, R144 ;  /* 0x00000000900472ca */ /* 0x000fe400000e0000 */
[C---:B------:R-:W-:Y:S02]  /*2f10*/  ISETP.NE.AND P0, PT, R11.reuse, 0x2, PT ;  /* 0x000000020b00780c */ /* 0x040fe40003f05270 */
[----:B------:R-:W-:Y:S02]  /*2f20*/  PLOP3.LUT P2, PT, PT, PT, PT, 0x80, 0x8 ;  /* 0x000000000008781c */ /* 0x000fe40003f4f070 */
[----:B-1----:R-:W-:Y:S02]  /*2f30*/  SEL R0, RZ, 0x1, P0 ;  /* 0x00000001ff007807 */ /* 0x002fe40000000000 */
[----:B------:R-:W-:-:S02]  /*2f40*/  SEL R11, R11, RZ, P0 ;  /* 0x000000ff0b0b7207 */ /* 0x000fc40000000000 */
[----:B------:R-:W-:Y:S01]  /*2f50*/  LOP3.LUT R10, R10, R0, RZ, 0x3c, !PT ;  /* 0x000000000a0a7212 */ /* 0x000fe200078e3cff */
[----:B------:R-:W-:Y:S02]  /*2f60*/  UIADD3 UR20, UPT, UPT, UR61, UR5, URZ ;  /* 0x000000053d147290 */ /* 0x000fe4000fffe0ff */
[----:B------:R-:W-:Y:S01]  /*2f70*/  UIADD3 UR16, UPT, UPT, UR60, UR4, URZ ;  /* 0x000000043c107290 */ /* 0x000fe2000fffe0ff */
[----:B------:R-:W-:Y:S11]  /*2f80*/  BRA.U UP1, `(.L_x_46) ;  /* 0xffffffed01607547 */ /* 0x000ff6000b83ffff */
[----:B------:R-:W-:Y:S01]  /*2f90*/  UIADD3 UR7, UPT, UPT, UR7, 0x40, URZ ;  /* 0x0000004007077890 */ /* 0x000fe2000fffe0ff */
[----:B------:R-:W-:-:S03]  /*2fa0*/  SHF.L.U32 R2, R12, 0x1f, RZ ;  /* 0x0000001f0c027819 */ /* 0x000fc600000006ff */
[----:B------:R-:W-:-:S09]  /*2fb0*/  ULEA UR4, UR15, UR7, 0x3 ;  /* 0x000000070f047291 */ /* 0x000fd2000f8e18ff */
[----:B------:R-:W1:Y:S02]  /*2fc0*/  SYNCS.PHASECHK.TRANS64.TRYWAIT P0, [UR4], R2 ;  /* 0x00000002ff0075a7 */ /* 0x000e640008001104 */
[----:B-1----:R-:W-:Y:S05]  /*2fd0*/  @!P0 BRA `(.L_x_47) ;  /* 0x0000009800648947 */ /* 0x002fea0003800000 */
.L_x_160:
[----:B------:R-:W-:-:S04]  /*2fe0*/  UIADD3 UR4, UPT, UPT, UR15, 0x1, URZ ;  /* 0x000000010f047890 */ /* 0x000fc8000fffe0ff */
[----:B------:R-:W-:-:S04]  /*2ff0*/  UISETP.NE.AND UP0, UPT, UR4, 0x8, UPT ;  /* 0x000000080400788c */ /* 0x000fc8000bf05270 */
[----:B------:R-:W-:Y:S02]  /*3000*/  USEL UR6, URZ, 0x1, UP0 ;  /* 0x00000001ff067887 */ /* 0x000fe40008000000 */
[----:B------:R-:W-:-:S04]  /*3010*/  USEL UR4, UR4, URZ, UP0 ;  /* 0x000000ff04047287 */ /* 0x000fc80008000000 */
[----:B------:R-:W-:Y:S01]  /*3020*/  ULEA UR5, UR4, UR7, 0x3 ;  /* 0x0000000704057291 */ /* 0x000fe2000f8e18ff */
[----:B-1----:R-:W-:-:S04]  /*3030*/  LOP3.LUT R2, R12, UR6, RZ, 0x3c, !PT ;  /* 0x000000060c027c12 */ /* 0x002fc8000f8e3cff */
[----:B------:R-:W-:-:S04]  /*3040*/  SHF.L.U32 R3, R2, 0x1f, RZ ;  /* 0x0000001f02037819 */ /* 0x000fc800000006ff */
[----:B------:R-:W1:Y:S02]  /*3050*/  SYNCS.PHASECHK.TRANS64.TRYWAIT P0, [UR5], R3 ;  /* 0x00000003ff0075a7 */ /* 0x000e640008001105 */
[----:B-1----:R-:W-:Y:S05]  /*3060*/  @!P0 BRA `(.L_x_48) ;  /* 0x0000009800588947 */ /* 0x002fea0003800000 */
.L_x_162:
[----:B------:R-:W-:-:S04]  /*3070*/  UIADD3 UR4, UPT, UPT, UR4, 0x1, URZ ;  /* 0x0000000104047890 */ /* 0x000fc8000fffe0ff */
[----:B------:R-:W-:-:S04]  /*3080*/  UISETP.NE.AND UP0, UPT, UR4, 0x8, UPT ;  /* 0x000000080400788c */ /* 0x000fc8000bf05270 */
[----:B------:R-:W-:Y:S02]  /*3090*/  USEL UR6, URZ, 0x1, UP0 ;  /* 0x00000001ff067887 */ /* 0x000fe40008000000 */
[----:B------:R-:W-:-:S04]  /*30a0*/  USEL UR4, UR4, URZ, UP0 ;  /* 0x000000ff04047287 */ /* 0x000fc80008000000 */
[----:B------:R-:W-:Y:S01]  /*30b0*/  ULEA UR5, UR4, UR7, 0x3 ;  /* 0x0000000704057291 */ /* 0x000fe2000f8e18ff */
[----:B------:R-:W-:-:S04]  /*30c0*/  LOP3.LUT R2, R2, UR6, RZ, 0x3c, !PT ;  /* 0x0000000602027c12 */ /* 0x000fc8000f8e3cff */
[----:B-1----:R-:W-:-:S04]  /*30d0*/  SHF.L.U32 R3, R2, 0x1f, RZ ;  /* 0x0000001f02037819 */ /* 0x002fc800000006ff */
[----:B------:R-:W1:Y:S02]  /*30e0*/  SYNCS.PHASECHK.TRANS64.TRYWAIT P0, [UR5], R3 ;  /* 0x00000003ff0075a7 */ /* 0x000e640008001105 */
[----:B-1----:R-:W-:Y:S05]  /*30f0*/  @!P0 BRA `(.L_x_49) ;  /* 0x00000098004c8947 */ /* 0x002fea0003800000 */
.L_x_164:
        /* <DEDUP_REMOVED lines=9> */
.L_x_166:
        /* <DEDUP_REMOVED lines=9> */
.L_x_168:
        /* <DEDUP_REMOVED lines=9> */
.L_x_170:
        /* <DEDUP_REMOVED lines=9> */
.L_x_172:
[----:B------:R-:W-:-:S04]  /*3340*/  UIADD3 UR4, UPT, UPT, UR4, 0x1, URZ ;  /* 0x0000000104047890 */ /* 0x000fc8000fffe0ff */
[----:B------:R-:W-:-:S04]  /*3350*/  UISETP.NE.AND UP0, UPT, UR4, 0x8, UPT ;  /* 0x000000080400788c */ /* 0x000fc8000bf05270 */
[----:B------:R-:W-:Y:S02]  /*3360*/  USEL UR5, URZ, 0x1, UP0 ;  /* 0x00000001ff057887 */ /* 0x000fe40008000000 */
[----:B------:R-:W-:-:S04]  /*3370*/  USEL UR4, UR4, URZ, UP0 ;  /* 0x000000ff04047287 */ /* 0x000fc80008000000 */
[----:B------:R-:W-:Y:S01]  /*3380*/  ULEA UR4, UR4, UR7, 0x3 ;  /* 0x0000000704047291 */ /* 0x000fe2000f8e18ff */
[----:B------:R-:W-:-:S04]  /*3390*/  LOP3.LUT R2, R2, UR5, RZ, 0x3c, !PT ;  /* 0x0000000502027c12 */ /* 0x000fc8000f8e3cff */
[----:B------:R-:W-:Y:S01]  /*33a0*/  SHF.L.U32 R2, R2, 0x1f, RZ ;  /* 0x0000001f02027819 */ /* 0x000fe200000006ff */
[----:B-1----:R-:W-:-:S07]  /*33b0*/  IMAD.U32 R0, RZ, RZ, UR4 ;  /* 0x00000004ff007e24 */ /* 0x002fce000f8e00ff */
.L_x_54:
[----:B-1----:R1:W2:Y:S02]  /*33c0*/  SYNCS.PHASECHK.TRANS64.TRYWAIT P0, [R0+URZ], R2 ;  /* 0x00000002000075a7 */ /* 0x0022a400080011ff */
[----:B--2---:R-:W-:Y:S05]  /*33d0*/  @!P0 NANOSLEEP.SYNCS 0x989680 ;  /* 0x009896800000895d */ /* 0x004fea0003900000 */
[----:B------:R-:W2:Y:S02]  /*33e0*/  @!P0 SYNCS.PHASECHK.TRANS64 P0, [R0+URZ], R2 ;  /* 0x00000002000085a7 */ /* 0x000ea400080010ff */
[----:B--2---:R-:W-:Y:S05]  /*33f0*/  @P0 EXIT ;  /* 0x000000000000094d */ /* 0x004fea0003800000 */
[----:B------:R-:W-:Y:S05]  /*3400*/  BRA `(.L_x_54) ;  /* 0xfffffffc00ec7947 */ /* 0x000fea000383ffff */
.L_x_22:
[----:B------:R-:W1:Y:S02]  /*3410*/  S2UR UR4, SR_CgaCtaId ;  /* 0x00000000000479c3 */ /* 0x000e640000008800 */
[----:B-1----:R-:W-:-:S04]  /*3420*/  UISETP.NE.AND UP0, UPT, UR4, URZ, UPT ;  /* 0x000000ff0400728c */ /* 0x002fc8000bf05270 */
[----:B------:R-:W-:-:S09]  /*3430*/  UISETP.NE.OR UP0, UPT, UR17, 0x1, UP0 ;  /* 0x000000011100788c */ /* 0x000fd20008705670 */
[----:B------:R-:W-:Y:S05]  /*3440*/  BRA.U UP0, `(.L_x_55) ;  /* 0x00000005004c7547 */ /* 0x000fea000b800000 */
[----:B------:R-:W1:Y:S01]  /*3450*/  S2UR UR5, SR_CgaCtaId ;  /* 0x00000000000579c3 */ /* 0x000e620000008800 */
[----:B------:R-:W-:Y:S01]  /*3460*/  UMOV UR4, 0x400 ;  /* 0x0000040000047882 */ /* 0x000fe20000000000 */
[----:B------:R-:W-:Y:S01]  /*3470*/  ISETP.GE.U32.AND P2, PT, R0, 0x8, PT ;  /* 0x000000080000780c */ /* 0x000fe20003f46070 */
[----:B------:R-:W-:Y:S01]  /*3480*/  IMAD.MOV.U32 R12, RZ, RZ, 0x1 ;  /* 0x00000001ff0c7424 */ /* 0x000fe200078e00ff */
[----:B------:R-:W-:Y:S02]  /*3490*/  CS2R R10, SRZ ;  /* 0x00000000000a7805 */ /* 0x000fe4000001ff00 */
[----:B------:R-:W-:Y:S01]  /*34a0*/  CS2R R8, SRZ ;  /* 0x0000000000087805 */ /* 0x000fe2000001ff00 */
[----:B-1----:R-:W-:-:S03]  /*34b0*/  ULEA UR6, UR5, UR4, 0x18 ;  /* 0x0000000405067291 */ /* 0x002fc6000f8ec0ff */
[----:B------:R-:W-:-:S09]  /*34c0*/  UMOV UR5, URZ ;  /* 0x000000ff00057c82 */ /* 0x000fd20008000000 */
.L_x_59:
[----:B------:R-:W-:Y:S02]  /*34d0*/  LEA R2, R8, UR6, 0x3 ;  /* 0x0000000608027c11 */ /* 0x000fe4000f8e18ff */
[----:B------:R-:W-:-:S03]  /*34e0*/  SHF.L.U32 R4, R9, 0x1f, RZ ;  /* 0x0000001f09047819 */ /* 0x000fc600000006ff */
[----:B------:R-:W-:Y:S01]  /*34f0*/  VIADD R5, R2, 0x110 ;  /* 0x0000011002057836 */ /* 0x000fe20000000000 */
[----:B------:R-:W1:Y:S02]  /*3500*/  SYNCS.PHASECHK.TRANS64.TRYWAIT P0, [R2+URZ+0x100], R4 ;  /* 0x00010004020075a7 */ /* 0x000e6400080011ff */
[----:B-1----:R-:W-:Y:S05]  /*3510*/  @!P0 BRA `(.L_x_56) ;  /* 0x0000009400bc8947 */ /* 0x002fea0003800000 */
.L_x_173:
[----:B------:R-:W-:Y:S01]  /*3520*/  ULEA UR4, UR5, UR6, 0x3 ;  /* 0x0000000605047291 */ /* 0x000fe2000f8e18ff */
[----:B-1----:R-:W-:Y:S01]  /*3530*/  PRMT R2, RZ, 0x654, R5 ;  /* 0x00000654ff027816 */ /* 0x002fe20000000005 */
[----:B------:R-:W-:Y:S01]  /*3540*/  @!P2 IMAD.MOV.U32 R4, RZ, RZ, 0x10 ;  /* 0x00000010ff04a424 */ /* 0x000fe200078e00ff */
[----:B------:R-:W-:Y:S01]  /*3550*/  SHF.L.U32 R5, R12, 0x1f, RZ ;  /* 0x0000001f0c057819 */ /* 0x000fe200000006ff */
[----:B------:R-:W-:Y:S01]  /*3560*/  UIADD3 UR7, UPT, UPT, UR4, 0xd0, URZ ;  /* 0x000000d004077890 */ /* 0x000fe2000fffe0ff */
[----:B------:R1:W-:Y:S05]  /*3570*/  SYNCS.ARRIVE.TRANS64.RED.A1T0 RZ, [R2+URZ], RZ ;  /* 0x000000ff02ff79a7 */ /* 0x0003ea00081004ff */
[----:B------:R-:W-:Y:S01]  /*3580*/  IMAD.U32 R6, RZ, RZ, UR7 ;  /* 0x00000007ff067e24 */ /* 0x000fe2000f8e00ff */
[----:B------:R-:W2:Y:S04]  /*3590*/  SYNCS.PHASECHK.TRANS64.TRYWAIT P0, [UR4+0xe0], R5 ;  /* 0x0000e005ff0075a7 */ /* 0x000ea80008001104 */
[----:B------:R-:W-:Y:S01]  /*35a0*/  PRMT R6, R0, 0x654, R6 ;  /* 0x0000065400067816 */ /* 0x000fe20000000006 */
[----:B-12---:R-:W-:Y:S06]  /*35b0*/  @!P0 BRA `(.L_x_57) ;  /* 0x0000009400a88947 */ /* 0x006fec0003800000 */
.L_x_175:
[----:B------:R-:W-:Y:S01]  /*35c0*/  ULEA UR8, UR5, UR6, 0x4 ;  /* 0x0000000605087291 */ /* 0x000fe2000f8e20ff */
[----:B------:R-:W-:Y:S01]  /*35d0*/  SEL R3, R6, R3, !P2 ;  /* 0x0000000306037207 */ /* 0x000fe20005000000 */
[----:B------:R-:W-:Y:S01]  /*35e0*/  UIADD3 UR9, UPT, UPT, UR4, 0xd0, URZ ;  /* 0x000000d004097890 */ /* 0x000fe2000fffe0ff */
[----:B-1----:R-:W-:Y:S01]  /*35f0*/  LEA R2, R11, UR6, 0x3 ;  /* 0x000000060b027c11 */ /* 0x002fe2000f8e18ff */
[----:B------:R-:W-:Y:S01]  /*3600*/  UIADD3 UR8, UPT, UPT, UR8, 0x130, URZ ;  /* 0x0000013008087890 */ /* 0x000fe2000fffe0ff */
[----:B------:R1:W-:Y:S01]  /*3610*/  @!P2 SYNCS.ARRIVE.TRANS64.RED RZ, [R3+URZ], R4 ;  /* 0x0000000403ffa9a7 */ /* 0x0003e200080004ff */
[----:B------:R-:W-:Y:S01]  /*3620*/  UIADD3 UR4, UPT, UPT, UR5, 0x1, URZ ;  /* 0x0000000105047890 */ /* 0x000fe2000fffe0ff */
[----:B------:R-:W-:-:S03]  /*3630*/  VIADD R8, R8, 0x1 ;  /* 0x0000000108087836 */ /* 0x000fc60000000000 */
[----:B------:R-:W-:Y:S02]  /*3640*/  UISETP.NE.AND UP0, UPT, UR4, 0x2, UPT ;  /* 0x000000020400788c */ /* 0x000fe4000bf05270 */
[----:B------:R-:W-:Y:S01]  /*3650*/  ISETP.NE.AND P0, PT, R8, 0x2, PT ;  /* 0x000000020800780c */ /* 0x000fe20003f05270 */
[----:B------:R-:W-:Y:S06]  /*3660*/  UGETNEXTWORKID.BROADCAST [UR8], [UR9] ;  /* 0x00000000080073ca */ /* 0x000fec0008000100 */
[----:B------:R-:W-:Y:S02]  /*3670*/  USEL UR7, URZ, 0x1, UP0 ;  /* 0x00000001ff077887 */ /* 0x000fe40008000000 */
[----:B------:R-:W-:-:S04]  /*3680*/  USEL UR5, UR4, URZ, UP0 ;  /* 0x000000ff04057287 */ /* 0x000fc80008000000 */
[----:B------:R-:W-:Y:S02]  /*3690*/  LOP3.LUT R12, R12, UR7, RZ, 0x3c, !PT ;  /* 0x000000070c0c7c12 */ /* 0x000fe4000f8e3cff */
[----:B-1----:R-:W-:-:S04]  /*36a0*/  SHF.L.U32 R4, R10, 0x1f, RZ ;  /* 0x0000001f0a047819 */ /* 0x002fc800000006ff */
[----:B------:R-:W1:Y:S02]  /*36b0*/  SYNCS.PHASECHK.TRANS64.TRYWAIT P1, [R2+URZ+0xd0], R4 ;  /* 0x0000d004020075a7 */ /* 0x000e6400080211ff */
[----:B-1----:R-:W-:Y:S05]  /*36c0*/  @!P1 BRA `(.L_x_58) ;  /* 0x00000094007c9947 */ /* 0x002fea0003800000 */
.L_x_176:
[C---:B-1----:R-:W-:Y:S01]  /*36d0*/  LEA R4, R11.reuse, UR6, 0x4 ;  /* 0x000000060b047c11 */ /* 0x042fe2000f8e20ff */
[----:B------:R-:W-:Y:S01]  /*36e0*/  VIADD R2, R2, 0xe0 ;  /* 0x000000e002027836 */ /* 0x000fe20000000000 */
[----:B------:R-:W-:Y:S01]  /*36f0*/  SEL R8, R8, RZ, P0 ;  /* 0x000000ff08087207 */ /* 0x000fe20000000000 */
[----:B------:R-:W-:-:S03]  /*3700*/  VIADD R11, R11, 0x1 ;  /* 0x000000010b0b7836 */ /* 0x000fc60000000000 */
[----:B------:R-:W1:Y:S01]  /*3710*/  LDS.128 R4, [R4+0x130] ;  /* 0x0001300004047984 */ /* 0x000e620000000c00 */
[----:B------:R-:W-:Y:S02]  /*3720*/  PRMT R2, RZ, 0x654, R2 ;  /* 0x00000654ff027816 */ /* 0x000fe40000000002 */
[C---:B------:R-:W-:Y:S01]  /*3730*/  ISETP.NE.AND P1, PT, R11.reuse, 0x2, PT ;  /* 0x000000020b00780c */ /* 0x040fe20003f25270 */
[----:B------:R-:W-:Y:S01]  /*3740*/  @!PT LDS RZ, [RZ] ;  /* 0x00000000fffff984 */ /* 0x000fe20000000800 */
[----:B------:R-:W-:Y:S01]  /*3750*/  @!PT LDS RZ, [RZ] ;  /* 0x00000000fffff984 */ /* 0x000fe20000000800 */
[----:B------:R-:W-:Y:S01]  /*3760*/  @!PT LDS RZ, [RZ] ;  /* 0x00000000fffff984 */ /* 0x000fe20000000800 */
[----:B------:R-:W-:Y:S01]  /*3770*/  @!PT LDS RZ, [RZ] ;  /* 0x00000000fffff984 */ /* 0x000fe20000000800 */
[----:B------:R2:W-:Y:S06]  /*3780*/  MEMBAR.ALL.CTA ;  /* 0x0000000000007992 */ /* 0x0005ec0000008000 */
[----:B--2---:R-:W2:Y:S01]  /*3790*/  FENCE.VIEW.ASYNC.S ;  /* 0x00000000000073c6 */ /* 0x004ea20000000000 */
[----:B------:R-:W-:Y:S01]  /*37a0*/  SEL R11, R11, RZ, P1 ;  /* 0x000000ff0b0b7207 */ /* 0x000fe20000800000 */
[----:B--2---:R2:W-:Y:S01]  /*37b0*/  SYNCS.ARRIVE.TRANS64.RED.A1T0 RZ, [R2+URZ], RZ ;  /* 0x000000ff02ff79a7 */ /* 0x0045e200081004ff */
[----:B-1----:R-:W-:-:S02]  /*37c0*/  LOP3.LUT P3, RZ, R6, 0x1, RZ, 0xc0, !PT ;  /* 0x0000000106ff7812 */ /* 0x002fc4000786c0ff */
[----:B------:R-:W-:-:S04]  /*37d0*/  SEL R4, RZ, 0x1, P1 ;  /* 0x00000001ff047807 */ /* 0x000fc80000800000 */
[----:B------:R-:W-:Y:S02]  /*37e0*/  LOP3.LUT R10, R10, R4, RZ, 0x3c, !PT ;  /* 0x000000040a0a7212 */ /* 0x000fe400078e3cff */
[----:B--2---:R-:W-:-:S04]  /*37f0*/  SEL R2, RZ, 0x1, P0 ;  /* 0x00000001ff027807 */ /* 0x004fc80000000000 */
[----:B------:R-:W-:Y:S01]  /*3800*/  LOP3.LUT R9, R9, R2, RZ, 0x3c, !PT ;  /* 0x0000000209097212 */ /* 0x000fe200078e3cff */
[----:B------:R-:W-:Y:S06]  /*3810*/  @P3 BRA `(.L_x_59) ;  /* 0xfffffffc002c3947 */ /* 0x000fec000383ffff */
[----:B------:R-:W-:Y:S01]  /*3820*/  ULEA UR4, UR5, UR6, 0x3 ;  /* 0x0000000605047291 */ /* 0x000fe2000f8e18ff */
[----:B------:R-:W-:-:S08]  /*3830*/  SHF.L.U32 R2, R12, 0x1f, RZ ;  /* 0x0000001f0c027819 */ /* 0x000fd000000006ff */
[----:B------:R-:W1:Y:S02]  /*3840*/  SYNCS.PHASECHK.TRANS64 P0, [UR4+0xe0], R2 ;  /* 0x0000e002ff0075a7 */ /* 0x000e640008001004 */
[----:B-1----:R-:W-:Y:S05]  /*3850*/  @P0 BRA `(.L_x_60) ;  /* 0x0000000000080947 */ /* 0x002fea0003800000 */
[----:B------:R-:W1:Y:S02]  /*3860*/  SYNCS.PHASECHK.TRANS64.TRYWAIT P0, [UR4+0xe0], R2 ;  /* 0x0000e002ff0075a7 */ /* 0x000e640008001104 */
[----:B-1----:R-:W-:Y:S05]  /*3870*/  @!P0 BRA `(.L_x_61) ;  /* 0x0000009400248947 */ /* 0x002fea0003800000 */
.L_x_60:
[----:B------:R-:W-:-:S04]  /*3880*/  UIADD3 UR7, UPT, UPT, UR5, 0x1, URZ ;  /* 0x0000000105077890 */ /* 0x000fc8000fffe0ff */
[----:B------:R-:W-:-:S04]  /*3890*/  UISETP.NE.AND UP0, UPT, UR7, 0x2, UPT ;  /* 0x000000020700788c */ /* 0x000fc8000bf05270 */
[----:B------:R-:W-:Y:S02]  /*38a0*/  USEL UR8, URZ, 0x1, UP0 ;  /* 0x00000001ff087887 */ /* 0x000fe40008000000 */
[----:B------:R-:W-:-:S04]  /*38b0*/  USEL UR7, UR7, URZ, UP0 ;  /* 0x000000ff07077287 */ /* 0x000fc80008000000 */
[----:B------:R-:W-:Y:S01]  /*38c0*/  ULEA UR7, UR7, UR6, 0x3 ;  /* 0x0000000607077291 */ /* 0x000fe2000f8e18ff */
[----:B-1----:R-:W-:-:S04]  /*38d0*/  LOP3.LUT R2, R12, UR8, RZ, 0x3c, !PT ;  /* 0x000000080c027c12 */ /* 0x002fc8000f8e3cff */
[----:B------:R-:W-:-:S04]  /*38e0*/  SHF.L.U32 R0, R2, 0x1f, RZ ;  /* 0x0000001f02007819 */ /* 0x000fc800000006ff */
[----:B------:R-:W1:Y:S02]  /*38f0*/  SYNCS.PHASECHK.TRANS64 P0, [UR7+0xe0], R0 ;  /* 0x0000e000ff0075a7 */ /* 0x000e640008001007 */
[----:B-1----:R-:W-:Y:S05]  /*3900*/  @P0 EXIT ;  /* 0x000000000000094d */ /* 0x002fea0003800000 */
[----:B------:R-:W-:Y:S02]  /*3910*/  SHF.L.U32 R2, R2, 0x1f, RZ ;  /* 0x0000001f02027819 */ /* 0x000fe400000006ff */
[----:B------:R-:W-:-:S07]  /*3920*/  MOV R0, UR7 ;  /* 0x0000000700007c02 */ /* 0x000fce0008000f00 */
.L_x_62:
[----:B-1----:R1:W2:Y:S02]  /*3930*/  SYNCS.PHASECHK.TRANS64.TRYWAIT P0, [R0+URZ+0xe0], R2 ;  /* 0x0000e002000075a7 */ /* 0x0022a400080011ff */
[----:B--2---:R-:W-:Y:S05]  /*3940*/  @!P0 NANOSLEEP.SYNCS 0x989680 ;  /* 0x009896800000895d */ /* 0x004fea0003900000 */
[----:B------:R-:W2:Y:S02]  /*3950*/  @!P0 SYNCS.PHASECHK.TRANS64 P0, [R0+URZ+0xe0], R2 ;  /* 0x0000e002000085a7 */ /* 0x000ea400080010ff */
[----:B--2---:R-:W-:Y:S05]  /*3960*/  @P0 EXIT ;  /* 0x000000000000094d */ /* 0x004fea0003800000 */
[----:B------:R-:W-:Y:S05]  /*3970*/  BRA `(.L_x_62) ;  /* 0xfffffffc00ec7947 */ /* 0x000fea000383ffff */
.L_x_55:
[----:B------:R-:W-:Y:S05]  /*3980*/  BRA.U UP6, `(.L_x_63) ;  /* 0x0000001506647547 */ /* 0x000fea000b800000 */
[----:B------:R-:W1:Y:S01]  /*3990*/  S2UR UR7, SR_CgaCtaId ;  /* 0x00000000000779c3 */ /* 0x000e620000008800 */
[----:B------:R-:W-:Y:S01]  /*39a0*/  UMOV UR4, 0x40 ;  /* 0x0000004000047882 */ /* 0x000fe20000000000 */
[----:B------:R-:W-:Y:S01]  /*39b0*/  NOP ;  /* 0x0000000000007918 */ /* 0x000fe20000000000 */
[----:B------:R-:W-:Y:S01]  /*39c0*/  UMOV UR6, 0x400 ;  /* 0x0000040000067882 */ /* 0x000fe20000000000 */
[----:B-1----:R-:W-:Y:S02]  /*39d0*/  ULEA UR5, UR7, UR4, 0x18 ;  /* 0x0000000407057291 */ /* 0x002fe4000f8ec0ff */
[----:B------:R-:W-:-:S07]  /*39e0*/  ULEA UR6, UR7, UR6, 0x18 ;  /* 0x0000000607067291 */ /* 0x000fce000f8ec0ff */
[----:B------:R-:W1:Y:S02]  /*39f0*/  LDS.U8 R0, [UR5+0x1c] ;  /* 0x00001c05ff007984 */ /* 0x000e640008000000 */
[----:B-1----:R-:W-:-:S13]  /*3a00*/  ISETP.NE.AND P0, PT, R0, RZ, PT ;  /* 0x000000ff0000720c */ /* 0x002fda0003f05270 */
[----:B------:R-:W-:Y:S05]  /*3a10*/  @P0 BRA `(.L_x_64) ;  /* 0x0000000400100947 */ /* 0x000fea0003800000 */
[----:B------:R-:W1:Y:S01]  /*3a20*/  S2UR UR4, SR_CgaCtaId ;  /* 0x00000000000479c3 */ /* 0x000e620000008800 */
[----:B------:R-:W-:Y:S02]  /*3a30*/  UISETP.NE.U32.AND UP1, UPT, UR72, 0x1, UPT ;  /* 0x000000014800788c */ /* 0x000fe4000bf25070 */
[----:B------:R-:W-:Y:S02]  /*3a40*/  UIADD3 UR7, UPT, UPT, UR5, 0x8, URZ ;  /* 0x0000000805077890 */ /* 0x000fe4000fffe0ff */
[----:B-1----:R-:W-:-:S05]  /*3a50*/  ULOP3.LUT UR8, UR4, 0x1, URZ, 0x3c, !UPT ;  /* 0x0000000104087892 */ /* 0x002fca000f8e3cff */
[----:B------:R-:W-:Y:S07]  /*3a60*/  BRA.U !UP1, `(.L_x_65) ;  /* 0x00000001099c7547 */ /* 0x000fee000b800000 */
[----:B------:R-:W-:Y:S01]  /*3a70*/  ELECT P0, URZ, PT ;  /* 0x0000000000ff782f */ /* 0x000fe20003800000 */
[----:B------:R-:W-:-:S12]  /*3a80*/  BSSY B0, `(.L_x_65) ;  /* 0x0000025000007945 */ /* 0x000fd80003800000 */
[----:B------:R-:W-:Y:S05]  /*3a90*/  @!P0 BRA `(.L_x_66) ;  /* 0x00000000008c8947 */ /* 0x000fea0003800000 */
[----:B------:R-:W-:-:S05]  /*3aa0*/  UMOV UR4, 0x10 ;  /* 0x0000001000047882 */ /* 0x000fca0000000000 */
[----:B------:R-:W-:Y:S04]  /*3ab0*/  DEPBAR.LE SB1, 0x36 ;  /* 0x00009d800000791a */ /* 0x000fe80000000000 */
[----:B------:R-:W1:Y:S02]  /*3ac0*/  UTCATOMSWS.2CTA.FIND_AND_SET.ALIGN UP0, UR4, UR4 ;  /* 0x00000004000475e3 */ /* 0x000e640008200800 */
[----:B-1----:R-:W-:Y:S01]  /*3ad0*/  MOV R10, UR4 ;  /* 0x00000004000a7c02 */ /* 0x002fe20008000f00 */
[----:B------:R-:W-:Y:S06]  /*3ae0*/  BRA.U UP0, `(.L_x_67) ;  /* 0x0000000100187547 */ /* 0x000fec000b800000 */
.L_x_68:
[----:B------:R-:W-:Y:S05]  /*3af0*/  NANOSLEEP 0x64 ;  /* 0x000000640000795d */ /* 0x000fea0003800000 */
[----:B------:R-:W-:-:S05]  /*3b00*/  UMOV UR4, 0x10 ;  /* 0x0000001000047882 */ /* 0x000fca0000000000 */
[----:B------:R-:W-:Y:S04]  /*3b10*/  DEPBAR.LE SB1, 0x36 ;  /* 0x00009d800000791a */ /* 0x000fe80000000000 */
[----:B------:R-:W1:Y:S02]  /*3b20*/  UTCATOMSWS.2CTA.FIND_AND_SET.ALIGN UP0, UR4, UR4 ;  /* 0x00000004000475e3 */ /* 0x000e640008200800 */
[----:B-1----:R-:W-:Y:S01]  /*3b30*/  MOV R10, UR4 ;  /* 0x00000004000a7c02 */ /* 0x002fe20008000f00 */
[----:B------:R-:W-:Y:S05]  /*3b40*/  BRA.U !UP0, `(.L_x_68) ;  /* 0xfffffffd08e87547 */ /* 0x000fea000b83ffff */
.L_x_67:
[----:B------:R-:W1:Y:S01]  /*3b50*/  LDS R6, [UR5+0x10] ;  /* 0x00001005ff067984 */ /* 0x000e620008000800 */
[----:B------:R-:W-:Y:S01]  /*3b60*/  IMAD.U32 R0, RZ, RZ, UR6 ;  /* 0x00000006ff007e24 */ /* 0x000fe2000f8e00ff */
[----:B------:R-:W-:-:S03]  /*3b70*/  MOV R4, UR8 ;  /* 0x0000000800047c02 */ /* 0x000fc60008000f00 */
[----:B------:R-:W-:Y:S01]  /*3b80*/  VIADD R0, R0, 0x150 ;  /* 0x0000015000007836 */ /* 0x000fe20000000000 */
[----:B-1----:R-:W-:-:S04]  /*3b90*/  SHF.L.U32 R6, R6, 0x1f, RZ ;  /* 0x0000001f06067819 */ /* 0x002fc800000006ff */
[----:B------:R-:W1:Y:S02]  /*3ba0*/  SYNCS.PHASECHK.TRANS64.TRYWAIT P0, [UR5+0x8], R6 ;  /* 0x00000806ff0075a7 */ /* 0x000e640008001105 */
[----:B-1----:R-:W-:Y:S05]  /*3bb0*/  @P0 BRA `(.L_x_69) ;  /* 0x0000000000080947 */ /* 0x002fea0003800000 */
[----:B------:R-:W1:Y:S02]  /*3bc0*/  SYNCS.PHASECHK.TRANS64.TRYWAIT P0, [UR5+0x8], R6 ;  /* 0x00000806ff0075a7 */ /* 0x000e640008001105 */
[----:B-1----:R-:W-:Y:S05]  /*3bd0*/  @!P0 BRA `(.L_x_70) ;  /* 0x0000009000648947 */ /* 0x002fea0003800000 */
.L_x_69:
[----:B------:R-:W-:Y:S01]  /*3be0*/  PRMT R4, R4, 0x654, R0 ;  /* 0x0000065404047816 */ /* 0x000fe20000000000 */
[----:B------:R-:W-:Y:S01]  /*3bf0*/  HFMA2 R0, -RZ, RZ, 0, 5.9604644775390625e-08 ;  /* 0x00000001ff007431 */ /* 0x000fe200000001ff */
[----:B------:R-:W-:Y:S01]  /*3c00*/  UPRMT UR4, UR8, 0x654, UR7 ;  /* 0x0000065408047896 */ /* 0x000fe20008000007 */
[----:B------:R-:W-:Y:S02]  /*3c10*/  IMAD.MOV.U32 R8, RZ, RZ, 0xffff ;  /* 0x0000ffffff087424 */ /* 0x000fe400078e00ff */
[----:B-1----:R-:W-:Y:S02]  /*3c20*/  IMAD.MOV.U32 R6, RZ, RZ, 0x4 ;  /* 0x00000004ff067424 */ /* 0x002fe400078e00ff */
[----:B------:R-:W-:Y:S01]  /*3c30*/  IMAD.SHL.U32 R9, R10, 0x20, RZ ;  /* 0x000000200a097824 */ /* 0x000fe200078e00ff */
[----:B------:R-:W-:Y:S02]  /*3c40*/  MOV R5, UR4 ;  /* 0x0000000400057c02 */ /* 0x000fe40008000f00 */
[-C--:B------:R-:W-:Y:S01]  /*3c50*/  SHF.L.U32 R8, R8, R10.reuse, RZ ;  /* 0x0000000a08087219 */ /* 0x080fe200000006ff */
[----:B------:R1:W-:Y:S01]  /*3c60*/  SYNCS.ARRIVE.TRANS64.RED RZ, [UR4], R6 ;  /* 0x00000006ffff79a7 */ /* 0x0003e20008000404 */
[----:B------:R-:W-:Y:S01]  /*3c70*/  SHF.L.U32 R7, R0, R10, RZ ;  /* 0x0000000a00077219 */ /* 0x000fe200000006ff */
[----:B------:R1:W-:Y:S04]  /*3c80*/  STS [UR6+0x150], R9 ;  /* 0x00015009ff007988 */ /* 0x0003e80008000806 */
[----:B------:R1:W-:Y:S04]  /*3c90*/  STAS [R4.64], R10 ;  /* 0x0000000a04007dbd */ /* 0x0003e8000c0008ff */
[----:B------:R1:W-:Y:S04]  /*3ca0*/  ATOMS.OR RZ, [UR5+0x14], R8 ;  /* 0x00001408ffff798c */ /* 0x0003e8000b000005 */
[----:B------:R1:W-:Y:S04]  /*3cb0*/  ATOMS.OR RZ, [UR5+0x18], R7 ;  /* 0x00001807ffff798c */ /* 0x0003e8000b000005 */
[----:B------:R1:W-:Y:S02]  /*3cc0*/  ATOMS.XOR RZ, [UR5+0x10], R0 ;  /* 0x00001000ffff798c */ /* 0x0003e4000b800005 */
.L_x_66:
[----:B------:R-:W-:Y:S05]  /*3cd0*/  BSYNC B0 ;  /* 0x0000000000007941 */ /* 0x000fea0003800000 */
.L_x_65:
[----:B------:R-:W-:Y:S05]  /*3ce0*/  BRA.U UP1, `(.L_x_71) ;  /* 0x00000001016c7547 */ /* 0x000fea000b800000 */
[----:B------:R-:W-:-:S03]  /*3cf0*/  UMOV UR4, 0xffffffff ;  /* 0xffffffff00047882 */ /* 0x000fc60000000000 */
[----:B------:R-:W-:Y:S05]  /*3d00*/  BRA.DIV UR4, `(.L_x_72) ;  /* 0x0000009204307947 */ /* 0x000fea000b800000 */
[----:B------:R-:W-:-:S13]  /*3d10*/  ELECT P6, URZ, PT ;  /* 0x0000000000ff782f */ /* 0x000fda00038c0000 */
.L_x_180:
[----:B------:R-:W-:Y:S05]  /*3d20*/  @!P6 BRA `(.L_x_71) ;  /* 0x00000000005ce947 */ /* 0x000fea0003800000 */
[----:B-1----:R-:W1:Y:S02]  /*3d30*/  LDS R4, [UR5+0x10] ;  /* 0x00001005ff047984 */ /* 0x002e640008000800 */
[----:B-1----:R-:W-:-:S04]  /*3d40*/  SHF.L.U32 R4, R4, 0x1f, RZ ;  /* 0x0000001f04047819 */ /* 0x002fc800000006ff */
[----:B------:R-:W1:Y:S02]  /*3d50*/  SYNCS.PHASECHK.TRANS64.TRYWAIT P0, [UR5+0x8], R4 ;  /* 0x00000804ff0075a7 */ /* 0x000e640008001105 */
[----:B-1----:R-:W-:Y:S05]  /*3d60*/  @P0 BRA `(.L_x_73) ;  /* 0x0000000000080947 */ /* 0x002fea0003800000 */
[----:B------:R-:W1:Y:S02]  /*3d70*/  SYNCS.PHASECHK.TRANS64.TRYWAIT P0, [UR5+0x8], R4 ;  /* 0x00000804ff0075a7 */ /* 0x000e640008001105 */
[----:B-1----:R-:W-:Y:S05]  /*3d80*/  @!P0 BRA `(.L_x_74) ;  /* 0x0000009000308947 */ /* 0x002fea0003800000 */
.L_x_73:
[----:B------:R-:W2:Y:S01]  /*3d90*/  LDS R6, [UR6+0x150] ;  /* 0x00015006ff067984 */ /* 0x000ea20008000800 */
[----:B-1----:R-:W-:Y:S02]  /*3da0*/  HFMA2 R0, -RZ, RZ, 0, 5.9604644775390625e-08 ;  /* 0x00000001ff007431 */ /* 0x002fe400000001ff */
[----:B------:R-:W-:Y:S01]  /*3db0*/  IMAD.MOV.U32 R4, RZ, RZ, 0xffff ;  /* 0x0000ffffff047424 */ /* 0x000fe200078e00ff */
[----:B------:R-:W-:Y:S01]  /*3dc0*/  UPRMT UR4, UR8, 0x654, UR7 ;  /* 0x0000065408047896 */ /* 0x000fe20008000007 */
[----:B--2---:R-:W-:-:S03]  /*3dd0*/  IMAD.SHL.U32 R5, R6, 0x20, RZ ;  /* 0x0000002006057824 */ /* 0x004fc600078e00ff */
[-C--:B------:R-:W-:Y:S02]  /*3de0*/  SHF.L.U32 R4, R4, R6.reuse, RZ ;  /* 0x0000000604047219 */ /* 0x080fe400000006ff */
[----:B------:R-:W-:Y:S01]  /*3df0*/  SHF.L.U32 R6, R0, R6, RZ ;  /* 0x0000000600067219 */ /* 0x000fe200000006ff */
[----:B------:R2:W-:Y:S04]  /*3e00*/  STS [UR6+0x150], R5 ;  /* 0x00015005ff007988 */ /* 0x0005e80008000806 */
[----:B------:R2:W-:Y:S04]  /*3e10*/  ATOMS.OR RZ, [UR5+0x14], R4 ;  /* 0x00001404ffff798c */ /* 0x0005e8000b000005 */
[----:B------:R2:W-:Y:S01]  /*3e20*/  ATOMS.OR RZ, [UR5+0x18], R6 ;  /* 0x00001806ffff798c */ /* 0x0005e2000b000005 */
[----:B------:R-:W-:Y:S03]  /*3e30*/  SYNCS.ARRIVE.TRANS64.RED.A1T0 RZ, [UR4], RZ ;  /* 0x000000ffffff79a7 */ /* 0x000fe60008100404 */
[----:B------:R2:W-:Y:S01]  /*3e40*/  ATOMS.XOR RZ, [UR5+0x10], R0 ;  /* 0x00001000ffff798c */ /* 0x0005e2000b800005 */
[----:B------:R-:W-:Y:S05]  /*3e50*/  BRA `(.L_x_71) ;  /* 0x0000000000107947 */ /* 0x000fea0003800000 */
.L_x_64:
[----:B------:R-:W-:Y:S02]  /*3e60*/  MOV R0, 0xffffffff ;  /* 0xffffffff00007802 */ /* 0x000fe40000000f00 */
[----:B------:R-:W-:-:S03]  /*3e70*/  MOV R4, 0x3ea0 ;  /* 0x00003ea000047802 */ /* 0x000fc60000000f00 */
[----:B------:R1:W-:Y:S04]  /*3e80*/  STS [UR6+0x150], R0 ;  /* 0x00015000ff007988 */ /* 0x0003e80008000806 */
[----:B-1---5:R-:W-:Y:S05]  /*3e90*/  CALL.REL.NOINC `($__internal_1_$__cuda_sm10x_tcgen05_guardrail_trap_phase_invalid_during_alloc) ;  /* 0x0000009400d87944 */ /* 0x022fea0003c00000 */
.L_x_71:
[----:B------:R-:W-:Y:S05]  /*3ea0*/  WARPSYNC.ALL ;  /* 0x0000000000007948 */ /* 0x000fea0003800000 */
[----:B------:R-:W3:Y:S01]  /*3eb0*/  S2UR UR4, SR_CgaCtaId ;  /* 0x00000000000479c3 */ /* 0x000ee20000008800 */
[----:B------:R-:W-:Y:S01]  /*3ec0*/  UMOV UR30, 0x400 ;  /* 0x00000400001e7882 */ /* 0x000fe20000000000 */
[----:B------:R-:W-:-:S06]  /*3ed0*/  NOP ;  /* 0x0000000000007918 */ /* 0x000fcc0000000000 */
[----:B------:R-:W-:Y:S06]  /*3ee0*/  BAR.ARV 0x6, 0xa0 ;  /* 0x0182800000007b1d */ /* 0x000fec0000002000 */
[----:B------:R-:W-:Y:S02]  /*3ef0*/  LOP3.LUT R2, R2, 0xffff, RZ, 0xc0, !PT ;  /* 0x0000ffff02027812 */ /* 0x000fe400078ec0ff */
[----:B-1----:R-:W-:Y:S01]  /*3f00*/  CS2R R8, SRZ ;  /* 0x0000000000087805 */ /* 0x002fe2000001ff00 */
[----:B------:R-:W-:Y:S01]  /*3f10*/  UISETP.NE.AND UP3, UPT, UR72, URZ, UPT ;  /* 0x000000ff4800728c */ /* 0x000fe2000bf65270 */
[----:B------:R-:W-:Y:S01]  /*3f20*/  R2UR UR50, R2 ;  /* 0x00000000023272ca */ /* 0x000fe200000e0000 */
[----:B------:R-:W-:Y:S01]  /*3f30*/  IMAD.MOV.U32 R2, RZ, RZ, RZ ;  /* 0x000000ffff027224 */ /* 0x000fe200078e00ff */
[----:B------:R-:W-:Y:S01]  /*3f40*/  UMOV UR44, 0x1 ;  /* 0x00000001002c7882 */ /* 0x000fe20000000000 */
[----:B------:R-:W-:Y:S01]  /*3f50*/  UMOV UR48, URZ ;  /* 0x000000ff00307c82 */ /* 0x000fe20008000000 */
[----:B------:R-:W-:Y:S01]  /*3f60*/  UMOV UR46, URZ ;  /* 0x000000ff002e7c82 */ /* 0x000fe20008000000 */
[----:B------:R-:W-:Y:S01]  /*3f70*/  UMOV UR34, URZ ;  /* 0x000000ff00227c82 */ /* 0x000fe20008000000 */
[----:B---3--:R-:W-:Y:S01]  /*3f80*/  ULEA UR30, UR4, UR30, 0x18 ;  /* 0x0000001e041e7291 */ /* 0x008fe2000f8ec0ff */
[----:B------:R-:W1:Y:S03]  /*3f90*/  LDCU UR4, c[0x0][0x38c] ;  /* 0x00007180ff0477ac */ /* 0x000e660008000800 */
[----:B------:R-:W-:-:S02]  /*3fa0*/  UIADD3 UR6, UPT, UPT, UR30, 0x10800, URZ ;  /* 0x000108001e067890 */ /* 0x000fc4000fffe0ff */
[----:B------:R-:W-:-:S03]  /*3fb0*/  UIADD3 UR5, UPT, UPT, UR30, 0x20800, URZ ;  /* 0x000208001e057890 */ /* 0x000fc6000fffe0ff */
[----:B--2---:R-:W2:Y:S01]  /*3fc0*/  LDS R0, [UR30+0x150] ;  /* 0x0001501eff007984 */ /* 0x004ea20008000800 */
[----:B------:R-:W-:Y:S02]  /*3fd0*/  UIADD3 UR7, UPT, UPT, UR30, 0x32800, URZ ;  /* 0x000328001e077890 */ /* 0x000fe4000fffe0ff */
[----:B------:R-:W-:Y:S02]  /*3fe0*/  USHF.R.U32.HI UR10, URZ, 0x4, UR6 ;  /* 0x00000004ff0a7899 */ /* 0x000fe40008011606 */
[----:B------:R-:W-:Y:S02]  /*3ff0*/  USHF.R.U32.HI UR8, URZ, 0x4, UR5 ;  /* 0x00000004ff087899 */ /* 0x000fe40008011605 */
[----:B------:R-:W-:Y:S02]  /*4000*/  USHF.R.U32.HI UR5, URZ, 0x4, UR7 ;  /* 0x00000004ff057899 */ /* 0x000fe40008011607 */
[----:B------:R-:W-:Y:S02]  /*4010*/  ULOP3.LUT UR8, UR8, 0x3fff, URZ, 0xc0, !UPT ;  /* 0x00003fff08087892 */ /* 0x000fe4000f8ec0ff */
[----:B-1----:R-:W-:-:S02]  /*4020*/  UIADD3 UR11, UPT, UPT, UR4, 0x7f, URZ ;  /* 0x0000007f040b7890 */ /* 0x002fc4000fffe0ff */
[----:B------:R-:W-:Y:S02]  /*4030*/  UIADD3 UR4, UPT, UPT, UR30, 0x30800, URZ ;  /* 0x000308001e047890 */ /* 0x000fe4000fffe0ff */
[----:B------:R-:W-:Y:S02]  /*4040*/  USHF.R.S32.HI UR9, URZ, 0x1f, UR11 ;  /* 0x0000001fff097899 */ /* 0x000fe4000801140b */
[----:B------:R-:W-:Y:S02]  /*4050*/  USHF.R.U32.HI UR6, URZ, 0x4, UR4 ;  /* 0x00000004ff067899 */ /* 0x000fe40008011604 */
[----:B------:R-:W-:Y:S02]  /*4060*/  ULOP3.LUT UR5, UR5, 0x3fff, URZ, 0xc0, !UPT ;  /* 0x00003fff05057892 */ /* 0x000fe4000f8ec0ff */
[----:B------:R-:W-:Y:S02]  /*4070*/  ULOP3.LUT UR6, UR6, 0x3fff, URZ, 0xc0, !UPT ;  /* 0x00003fff06067892 */ /* 0x000fe4000f8ec0ff */
[----:B------:R-:W-:-:S02]  /*4080*/  ULEA.HI UR4, UR9, UR11, URZ, 0x7 ;  /* 0x0000000b09047291 */ /* 0x000fc4000f8f38ff */
[----:B------:R-:W-:Y:S02]  /*4090*/  ULOP3.LUT UR42, UR6, 0x10000, URZ, 0xfc, !UPT ;  /* 0x00010000062a7892 */ /* 0x000fe4000f8efcff */
[----:B------:R-:W-:Y:S02]  /*40a0*/  ULOP3.LUT UR43, UR5, 0x10000, URZ, 0xfc, !UPT ;  /* 0x00010000052b7892 */ /* 0x000fe4000f8efcff */
[----:B------:R-:W-:Y:S02]  /*40b0*/  USHF.R.S32.HI UR45, URZ, 0x7, UR4 ;  /* 0x00000007ff2d7899 */ /* 0x000fe40008011404 */
[----:B------:R-:W-:Y:S02]  /*40c0*/  ULOP3.LUT UR41, UR8, 0x10000, URZ, 0xfc, !UPT ;  /* 0x0001000008297892 */ /* 0x000fe4000f8efcff */
[----:B------:R-:W-:Y:S02]  /*40d0*/  ULOP3.LUT UR10, UR10, 0x3fff, URZ, 0xc0, !UPT ;  /* 0x00003fff0a0a7892 */ /* 0x000fe4000f8ec0ff */
[----:B------:R-:W-:-:S02]  /*40e0*/  UIADD3 UR52, UPT, UPT, UR30, 0xf0, URZ ;  /* 0x000000f01e347890 */ /* 0x000fc4000fffe0ff */
[----:B------:R-:W-:Y:S02]  /*40f0*/  ULOP3.LUT UR40, UR10, 0x10000, URZ, 0xfc, !UPT ;  /* 0x000100000a287892 */ /* 0x000fe4000f8efcff */
[----:B------:R-:W-:Y:S01]  /*4100*/  UIADD3 UR51, UPT, UPT, UR45, -0x1, URZ ;  /* 0xffffffff2d337890 */ /* 0x000fe2000fffe0ff */
[----:B--2---:R-:W-:Y:S01]  /*4110*/  R2UR UR26, R0 ;  /* 0x00000000001a72ca */ /* 0x004fe200000e0000 */
[----:B------:R-:W-:-:S12]  /*4120*/  UMOV UR32, URZ ;  /* 0x000000ff00207c82 */ /* 0x000fd80008000000 */
[----:B------:R-:W-:Y:S02]  /*4130*/  UIADD3 UR38, UPT, UPT, UR26, 0x1c0, URZ ;  /* 0x000001c01a267890 */ /* 0x000fe4000fffe0ff */
[----:B------:R-:W-:Y:S02]  /*4140*/  UIADD3 UR39, UPT, UPT, UR26, 0x1c8, URZ ;  /* 0x000001c81a277890 */ /* 0x000fe4000fffe0ff */
[----:B------:R-:W-:Y:S02]  /*4150*/  UIADD3 UR36, UPT, UPT, UR26, 0x1c4, URZ ;  /* 0x000001c41a247890 */ /* 0x000fe4000fffe0ff */
[----:B------:R-:W-:Y:S02]  /*4160*/  UIADD3 UR37, UPT, UPT, UR26, 0x1d0, URZ ;  /* 0x000001d01a257890 */ /* 0x000fe4000fffe0ff */
[----:B------:R-:W-:Y:S02]  /*4170*/  USHF.R.U32.HI UR6, URZ, 0x11, UR38 ;  /* 0x00000011ff067899 */ /* 0x000fe40008011626 */
[----:B------:R-:W-:-:S02]  /*4180*/  USHF.R.U32.HI UR5, URZ, 0x1a, UR39 ;  /* 0x0000001aff057899 */ /* 0x000fc40008011627 */
[----:B------:R-:W-:Y:S02]  /*4190*/  USHF.R.U32.HI UR4, URZ, 0x11, UR36 ;  /* 0x00000011ff047899 */ /* 0x000fe40008011624 */
[----:B------:R-:W-:Y:S02]  /*41a0*/  USHF.R.U32.HI UR7, URZ, 0x1a, UR37 ;  /* 0x0000001aff077899 */ /* 0x000fe40008011625 */
[----:B------:R-:W-:Y:S02]  /*41b0*/  ULOP3.LUT UR8, UR6, 0x6000, URZ, 0xc0, !UPT ;  /* 0x0000600006087892 */ /* 0x000fe4000f8ec0ff */
[----:B------:R-:W-:Y:S02]  /*41c0*/  ULOP3.LUT UR6, UR5, 0x30, URZ, 0xc0, !UPT ;  /* 0x0000003005067892 */ /* 0x000fe4000f8ec0ff */
[----:B------:R-:W-:Y:S02]  /*41d0*/  ULOP3.LUT UR5, UR4, 0x6000, URZ, 0xc0, !UPT ;  /* 0x0000600004057892 */ /* 0x000fe4000f8ec0ff */
[----:B------:R-:W-:-:S02]  /*41e0*/  ULOP3.LUT UR4, UR7, 0x30, URZ, 0xc0, !UPT ;  /* 0x0000003007047892 */ /* 0x000fc4000f8ec0ff */
[----:B------:R-:W-:Y:S02]  /*41f0*/  ULOP3.LUT UR8, UR8, 0x1040, URZ, 0xfc, !UPT ;  /* 0x0000104008087892 */ /* 0x000fe4000f8efcff */
[----:B------:R-:W-:Y:S02]  /*4200*/  ULOP3.LUT UR6, UR6, 0x480, URZ, 0xfc, !UPT ;  /* 0x0000048006067892 */ /* 0x000fe4000f8efcff */
[----:B------:R-:W-:Y:S02]  /*4210*/  ULOP3.LUT UR5, UR5, 0x1040, URZ, 0xfc, !UPT ;  /* 0x0000104005057892 */ /* 0x000fe4000f8efcff */
[----:B------:R-:W-:Y:S02]  /*4220*/  ULOP3.LUT UR4, UR4, 0x480, URZ, 0xfc, !UPT ;  /* 0x0000048004047892 */ /* 0x000fe4000f8efcff */
[----:B------:R-:W-:Y:S02]  /*4230*/  UPRMT UR49, UR6, 0x5410, UR8 ;  /* 0x0000541006317896 */ /* 0x000fe40008000008 */
[----:B------:R-:W-:Y:S01]  /*4240*/  UPRMT UR47, UR4, 0x5410, UR5 ;  /* 0x00005410042f7896 */ /* 0x000fe20008000005 */
[----:B------:R-:W-:-:S04]  /*4250*/  UMOV UR7, URZ ;  /* 0x000000ff00077c82 */ /* 0x000fc80008000000 */
[----:B------:R-:W-:Y:S02]  /*4260*/  UMOV UR35, UR49 ;  /* 0x0000003100237c82 */ /* 0x000fe40008000000 */
[----:B------:R-:W-:-:S05]  /*4270*/  UMOV UR33, UR47 ;  /* 0x0000002f00217c82 */ /* 0x000fca0008000000 */
.L_x_85:
[C---:B------:R-:W-:Y:S02]  /*4280*/  LEA R0, R9.reuse, UR30, 0x3 ;  /* 0x0000001e09007c11 */ /* 0x040fe4000f8e18ff */
[----:B------:R-:W-:Y:S02]  /*4290*/  SHF.L.U32 R4, R8, 0x1f, RZ ;  /* 0x0000001f08047819 */ /* 0x000fe400000006ff */
[----:B------:R-:W-:Y:S02]  /*42a0*/  LEA R5, R9, UR30, 0x4 ;  /* 0x0000001e09057c11 */ /* 0x000fe4000f8e20ff */
[----:B-1----:R-:W1:Y:S02]  /*42b0*/  SYNCS.PHASECHK.TRANS64.TRYWAIT P0, [R0+URZ+0xd0], R4 ;  /* 0x0000d004000075a7 */ /* 0x002e6400080011ff */
[----:B-12---:R-:W-:Y:S05]  /*42c0*/  @!P0 BRA `(.L_x_75) ;  /* 0x0000008800f88947 */ /* 0x006fea0003800000 */
.L_x_181:
[----:B-1----:R-:W1:Y:S01]  /*42d0*/  LDS.128 R4, [R5+0x130] ;  /* 0x0001300005047984 */ /* 0x002e620000000c00 */
[----:B------:R-:W-:Y:S02]  /*42e0*/  VIADD R0, R0, 0xe0 ;  /* 0x000000e000007836 */ /* 0x000fe40000000000 */
[----:B------:R-:W-:Y:S01]  /*42f0*/  VIADD R9, R9, 0x1 ;  /* 0x0000000109097836 */ /* 0x000fe20000000000 */
[----:B------:R-:W-:Y:S01]  /*4300*/  @!PT LDS RZ, [RZ] ;  /* 0x00000000fffff984 */ /* 0x000fe20000000800 */
[----:B------:R-:W-:Y:S01]  /*4310*/  @!PT LDS RZ, [RZ] ;  /* 0x00000000fffff984 */ /* 0x000fe20000000800 */
[----:B------:R-:W-:Y:S01]  /*4320*/  @!PT LDS RZ, [RZ] ;  /* 0x00000000fffff984 */ /* 0x000fe20000000800 */
[----:B------:R-:W-:Y:S01]  /*4330*/  @!PT LDS RZ, [RZ] ;  /* 0x00000000fffff984 */ /* 0x000fe20000000800 */
[----:B------:R2:W-:Y:S06]  /*4340*/  MEMBAR.ALL.CTA ;  /* 0x0000000000007992 */ /* 0x0005ec0000008000 */
[----:B--2---:R-:W2:Y:S01]  /*4350*/  FENCE.VIEW.ASYNC.S ;  /* 0x00000000000073c6 */ /* 0x004ea20000000000 */
[----:B------:R-:W-:-:S04]  /*4360*/  PRMT R0, RZ, 0x654, R0 ;  /* 0x00000654ff007816 */ /* 0x000fc80000000000 */
[----:B--2---:R2:W-:Y:S01]  /*4370*/  SYNCS.ARRIVE.TRANS64.RED.A1T0 RZ, [R0+URZ], RZ ;  /* 0x000000ff00ff79a7 */ /* 0x0045e200081004ff */
[----:B-1----:R-:W-:Y:S01]  /*4380*/  LOP3.LUT P2, RZ, R6, 0x1, RZ, 0xc0, !PT ;  /* 0x0000000106ff7812 */ /* 0x002fe2000784c0ff */
[----:B--2---:R-:W-:-:S12]  /*4390*/  BRA.U UP3, `(.L_x_76) ;  /* 0x00000009030c7547 */ /* 0x004fd8000b800000 */
[----:B------:R-:W1:Y:S01]  /*43a0*/  LDCU UR4, c[0x0][0x38c] ;  /* 0x00007180ff0477ac */ /* 0x000e620008000800 */
[----:B------:R-:W-:Y:S01]  /*43b0*/  ULOP3.LUT UR31, UR44, 0x1, URZ, 0x3c, !UPT ;  /* 0x000000012c1f7892 */ /* 0x000fe2000f8e3cff */
[----:B------:R-:W-:Y:S01]  /*43c0*/  UMOV UR13, URZ ;  /* 0x000000ff000d7c82 */ /* 0x000fe20008000000 */
[----:B------:R-:W-:Y:S02]  /*43d0*/  UMOV UR6, 0x1 ;  /* 0x0000000100067882 */ /* 0x000fe40000000000 */
[----:B------:R-:W-:Y:S01]  /*43e0*/  UIMAD UR31, UR31, 0xc0, UR26 ;  /* 0x000000c01f1f78a4 */ /* 0x000fe2000f8e021a */
[----:B------:R-:W-:Y:S01]  /*43f0*/  UMOV UR28, UR7 ;  /* 0x00000007001c7c82 */ /* 0x000fe20008000000 */
[----:B------:R-:W-:Y:S01]  /*4400*/  UMOV UR27, UR45 ;  /* 0x0000002d001b7c82 */ /* 0x000fe20008000000 */
[----:B-1----:R-:W-:-:S09]  /*4410*/  UISETP.GE.AND UP0, UPT, UR4, 0x1, UPT ;  /* 0x000000010400788c */ /* 0x002fd2000bf06270 */
[----:B------:R-:W-:Y:S05]  /*4420*/  BRA.U !UP0, `(.L_x_77) ;  /* 0x0000000108ec7547 */ /* 0x000fea000b800000 */
[----:B------:R-:W-:Y:S01]  /*4430*/  ULEA UR18, UR7, UR30, 0x3 ;  /* 0x0000001e07127291 */ /* 0x000fe2000f8e18ff */
[----:B------:R-:W-:-:S08]  /*4440*/  SHF.L.U32 R4, R2, 0x1f, RZ ;  /* 0x0000001f02047819 */ /* 0x000fd000000006ff */
[----:B------:R-:W1:Y:S02]  /*4450*/  SYNCS.PHASECHK.TRANS64.TRYWAIT P0, [UR18], R4 ;  /* 0x00000004ff0075a7 */ /* 0x000e640008001112 */
[----:B-1----:R-:W-:Y:S05]  /*4460*/  @P0 BRA `(.L_x_78) ;  /* 0x0000000000080947 */ /* 0x002fea0003800000 */
[----:B------:R-:W1:Y:S02]  /*4470*/  SYNCS.PHASECHK.TRANS64.TRYWAIT P0, [UR18], R4 ;  /* 0x00000004ff0075a7 */ /* 0x000e640008001112 */
[----:B-1----:R-:W-:Y:S05]  /*4480*/  @!P0 BRA `(.L_x_79) ;  /* 0x00000088009c8947 */ /* 0x002fea0003800000 */
.L_x_78:
[----:B------:R-:W-:Y:S01]  /*4490*/  UIADD3 UR28, UPT, UPT, UR7, 0x1, URZ ;  /* 0x00000001071c7890 */ /* 0x000fe2000fffe0ff */
[----:B-1----:R-:W-:Y:S01]  /*44a0*/  IMAD.U32 R0, RZ, RZ, UR44 ;  /* 0x0000002cff007e24 */ /* 0x002fe2000f8e00ff */
[----:B------:R-:W-:Y:S02]  /*44b0*/  UISETP.GE.U32.AND UP1, UPT, UR4, 0x81, UPT ;  /* 0x000000810400788c */ /* 0x000fe4000bf26070 */
[----:B------:R-:W-:Y:S02]  /*44c0*/  UISETP.NE.AND UP0, UPT, UR28, 0x8, UPT ;  /* 0x000000081c00788c */ /* 0x000fe4000bf05270 */
[----:B------:R-:W-:Y:S02]  /*44d0*/  ULEA UR8, UR7, UR42, 0x6 ;  /* 0x0000002a07087291 */ /* 0x000fe4000f8e30ff */
[----:B------:R-:W-:Y:S01]  /*44e0*/  PLOP3.LUT P1, PT, PT, PT, UP1, 0x80, 0x8 ;  /* 0x000000000008781c */ /* 0x000fe20003f2f018 */
[----:B------:R-:W-:Y:S02]  /*44f0*/  USEL UR4, URZ, 0x1, UP0 ;  /* 0x00000001ff047887 */ /* 0x000fe40008000000 */
[----:B------:R-:W-:-:S02]  /*4500*/  USEL UR28, UR28, URZ, UP0 ;  /* 0x000000ff1c1c7287 */ /* 0x000fc40008000000 */
[----:B------:R-:W-:Y:S02]  /*4510*/  UIADD3 UR16, UPT, UPT, UR8, 0x20, URZ ;  /* 0x0000002008107890 */ /* 0x000fe4000fffe0ff */
[----:B------:R-:W-:Y:S01]  /*4520*/  LOP3.LUT R2, R2, UR4, RZ, 0x3c, !PT ;  /* 0x0000000402027c12 */ /* 0x000fe2000f8e3cff */
[----:B------:R-:W-:Y:S02]  /*4530*/  @UP1 ULEA UR5, UR28, UR30, 0x3 ;  /* 0x0000001e1c051291 */ /* 0x000fe4000f8e18ff */
[----:B------:R-:W-:Y:S01]  /*4540*/  ULEA UR4, UR7, UR43, 0x7 ;  /* 0x0000002b07047291 */ /* 0x000fe2000f8e38ff */
[----:B------:R-:W-:Y:S02]  /*4550*/  UMOV UR9, 0x4008 ;  /* 0x0000400800097882 */ /* 0x000fe40000000000 */
[----:B------:R-:W-:Y:S01]  /*4560*/  @P1 SHF.L.U32 R4, R2, 0x1f, RZ ;  /* 0x0000001f02041819 */ /* 0x000fe200000006ff */
[----:B------:R-:W-:Y:S02]  /*4570*/  UIADD3 UR10, UPT, UPT, UR4, 0x20, URZ ;  /* 0x00000020040a7890 */ /* 0x000fe4000fffe0ff */
[----:B------:R-:W-:Y:S01]  /*4580*/  UIADD3 UR12, UPT, UPT, UR4, 0x40, URZ ;  /* 0x00000040040c7890 */ /* 0x000fe2000fffe0ff */
[----:B------:R1:W2:Y:S01]  /*4590*/  @P1 SYNCS.PHASECHK.TRANS64.TRYWAIT P0, [UR5], R4 ;  /* 0x00000004ff0015a7 */ /* 0x0002a20008001105 */
[----:B------:R-:W-:Y:S01]  /*45a0*/  UIADD3 UR14, UPT, UPT, UR4, 0x60, URZ ;  /* 0x00000060040e7890 */ /* 0x000fe2000fffe0ff */
[----:B------:R3:W-:Y:S01]  /*45b0*/  UTCCP.T.S.2CTA.4x32dp128bit tmem[UR26+0x1c0], gdesc[UR8] ;  /* 0x0001c0081a0079e7 */ /* 0x0007e20009300000 */
[----:B------:R-:W-:Y:S01]  /*45c0*/  UMOV UR17, 0x4008 ;  /* 0x0000400800117882 */ /* 0x000fe20000000000 */
[----:B------:R-:W-:Y:S01]  /*45d0*/  UMOV UR5, 0x4008 ;  /* 0x0000400800057882 */ /* 0x000fe20000000000 */
[----:B------:R-:W-:Y:S01]  /*45e0*/  UMOV UR11, 0x4008 ;  /* 0x00004008000b7882 */ /* 0x000fe20000000000 */
[----:B------:R3:W-:Y:S01]  /*45f0*/  UTCCP.T.S.2CTA.4x32dp128bit tmem[UR26+0x1c4], gdesc[UR16] ;  /* 0x0001c4101a0079e7 */ /* 0x0007e20009300000 */
[----:B------:R-:W-:Y:S01]  /*4600*/  UMOV UR13, 0x4008 ;  /* 0x00004008000d7882 */ /* 0x000fe20000000000 */
[----:B------:R3:W-:Y:S01]  /*4610*/  UTCCP.T.S.2CTA.4x32dp128bit tmem[UR26+0x1c8], gdesc[UR4] ;  /* 0x0001c8041a0079e7 */ /* 0x0007e20009300000 */
[----:B------:R-:W-:Y:S01]  /*4620*/  UMOV UR15, 0x4008 ;  /* 0x00004008000f7882 */ /* 0x000fe20000000000 */
[----:B------:R3:W-:Y:S01]  /*4630*/  UTCCP.T.S.2CTA.4x32dp128bit tmem[UR26+0x1cc], gdesc[UR10] ;  /* 0x0001cc0a1a0079e7 */ /* 0x0007e20009300000 */
[----:B------:R3:W-:Y:S01]  /*4640*/  UTCCP.T.S.2CTA.4x32dp128bit tmem[UR26+0x1d0], gdesc[UR12] ;  /* 0x0001d00c1a0079e7 */ /* 0x0007e20009300000 */
[----:B------:R3:W-:Y:S01]  /*4650*/  UTCCP.T.S.2CTA.4x32dp128bit tmem[UR26+0x1d4], gdesc[UR14] ;  /* 0x0001d40e1a0079e7 */ /* 0x0007e20009300000 */
[----:B------:R-:W-:Y:S01]  /*4660*/  UMOV UR6, 0x1 ;  /* 0x0000000100067882 */ /* 0x000fe20000000000 */
[----:B-1----:R-:W-:-:S04]  /*4670*/  SHF.L.U32 R4, R0, 0x1f, RZ ;  /* 0x0000001f00047819 */ /* 0x002fc800000006ff */
[----:B------:R-:W1:Y:S01]  /*4680*/  SYNCS.PHASECHK.TRANS64.TRYWAIT P3, [UR30+0xf8], R4 ;  /* 0x0000f804ff0075a7 */ /* 0x000e62000806111e */
[----:B--2---:R-:W-:Y:S01]  /*4690*/  @P1 VOTEU.ANY UP0, P0 ;  /* 0x0000000000ff1886 */ /* 0x004fe20000000100 */
[----:B------:R-:W-:Y:S01]  /*46a0*/  @UP1 USEL UR6, URZ, 0x1, !UP0 ;  /* 0x00000001ff061887 */ /* 0x000fe2000c000000 */
[----:B-1-3--:R-:W-:Y:S11]  /*46b0*/  @!P3 BRA `(.L_x_80) ;  /* 0x000000880028b947 */ /* 0x00aff60003800000 */
.L_x_184:
[----:B------:R-:W-:Y:S01]  /*46c0*/  ELECT P0, URZ, PT ;  /* 0x0000000000ff782f */ /* 0x000fe20003800000 */
[----:B------:R-:W-:Y:S02]  /*46d0*/  ULEA UR8, UR7, UR41, 0x9 ;  /* 0x0000002907087291 */ /* 0x000fe4000f8e48ff */
[----:B------:R-:W-:Y:S02]  /*46e0*/  ULEA UR4, UR7, UR40, 0x9 ;  /* 0x0000002807047291 */ /* 0x000fe4000f8e48ff */
[----:B------:R-:W-:Y:S02]  /*46f0*/  UIADD3 UR14, UPT, UPT, UR8, 0x2, URZ ;  /* 0x00000002080e7890 */ /* 0x000fe4000fffe0ff */
[----:B------:R-:W-:Y:S02]  /*4700*/  UIADD3 UR10, UPT, UPT, UR4, 0x2, URZ ;  /* 0x00000002040a7890 */ /* 0x000fe4000fffe0ff */
[----:B------:R-:W-:Y:S01]  /*4710*/  UIADD3 UR18, UPT, UPT, UR18, 0x40, URZ ;  /* 0x0000004012127890 */ /* 0x000fe2000fffe0ff */
[----:B------:R-:W-:-:S03]  /*4720*/  UMOV UR9, 0x80004020 ;  /* 0x8000402000097882 */ /* 0x000fc60000000000 */
[----:B-1----:R-:W-:Y:S01]  /*4730*/  @P0 LOP3.LUT R0, R3, 0xffff, RZ, 0xc0, !PT ;  /* 0x0000ffff03000812 */ /* 0x002fe200078ec0ff */
[----:B------:R-:W-:Y:S01]  /*4740*/  UMOV UR5, 0x80004020 ;  /* 0x8000402000057882 */ /* 0x000fe20000000000 */
[----:B------:R-:W-:Y:S01]  /*4750*/  UMOV UR15, 0x80004020 ;  /* 0x80004020000f7882 */ /* 0x000fe20000000000 */
[----:B------:R-:W-:Y:S01]  /*4760*/  UMOV UR11, 0x80004020 ;  /* 0x80004020000b7882 */ /* 0x000fe20000000000 */
[----:B------:R-:W-:Y:S01]  /*4770*/  @P0 R2UR UR12, R0 ;  /* 0x00000000000c02ca */ /* 0x000fe200000e0000 */
[----:B------:R1:W-:Y:S01]  /*4780*/  UTCOMMA.2CTA.4X gdesc[UR4], gdesc[UR8], tmem[UR31], tmem[UR48], idesc[UR49], tmem[UR38], !UPT ;  /* 0x80263008040075ea */ /* 0x0003e2000fa0001f */
[----:B------:R1:W-:Y:S01]  /*4790*/  UTCOMMA.2CTA.4X gdesc[UR10], gdesc[UR14], tmem[UR31], tmem[UR46], idesc[UR47], tmem[UR36], UPT ;  /* 0x80242e0e0a0075ea */ /* 0x0003e2000ba0001f */
[----:B------:R-:W-:Y:S01]  /*47a0*/  UMOV UR13, 0x1 ;  /* 0x00000001000d7882 */ /* 0x000fe20000000000 */
[----:B------:R-:W-:-:S09]  /*47b0*/  UMOV UR27, UR51 ;  /* 0x00000033001b7c82 */ /* 0x000fd20008000000 */
[----:B------:R1:W-:Y:S01]  /*47c0*/  UTCBAR.2CTA.MULTICAST [UR18], URZ, UR12 ;  /* 0x000000ff120073e9 */ /* 0x0003e2000820080c */
[----:B------:R-:W-:Y:S01]  /*47d0*/  NOP ;  /* 0x0000000000007918 */ /* 0x000fe20000000000 */
.L_x_77:
[----:B------:R-:W-:-:S09]  /*47e0*/  UISETP.GE.AND UP0, UPT, UR27, 0x1, UPT ;  /* 0x000000011b00788c */ /* 0x000fd2000bf06270 */
[----:B------:R-:W-:Y:S05]  /*47f0*/  BRA.U !UP0, `(.L_x_81) ;  /* 0x0000000108ec7547 */ /* 0x000fea000b800000 */
[----:B-1----:R-:W-:-:S05]  /*4800*/  UMOV UR5, UR28 ;  /* 0x0000001c00057c82 */ /* 0x002fca0008000000 */
.L_x_84:
[----:B------:R-:W-:Y:S02]  /*4810*/  UISETP.NE.AND UP0, UPT, UR6, URZ, UPT ;  /* 0x000000ff0600728c */ /* 0x000fe4000bf05270 */
[----:B------:R-:W-:Y:S07]  /*4820*/  ULEA UR7, UR5, UR30, 0x3 ;  /* 0x0000001e05077291 */ /* 0x000fee000f8e18ff */
[----:B------:R-:W-:Y:S05]  /*4830*/  BRA.U UP0, `(.L_x_82) ;  /* 0x00000001000c7547 */ /* 0x000fea000b800000 */
[----:B------:R-:W-:Y:S04]  /*4840*/  SHF.L.U32 R4, R2, 0x1f, RZ ;  /* 0x0000001f02047819 */ /* 0x000fe800000006ff */
[----:B------:R-:W1:Y:S02]  /*4850*/  SYNCS.PHASECHK.TRANS64.TRYWAIT P0, [UR7], R4 ;  /* 0x00000004ff0075a7 */ /* 0x000e640008001107 */
[----:B-1----:R-:W-:Y:S05]  /*4860*/  @!P0 BRA `(.L_x_83) ;  /* 0x0000008400d48947 */ /* 0x002fea0003800000 */
.L_x_82:
[----:B------:R-:W-:Y:S02]  /*4870*/  UISETP.NE.AND UP1, UPT, UR27, 0x1, UPT ;  /* 0x000000011b00788c */ /* 0x000fe4000bf25270 */
[----:B------:R-:W-:Y:S01]  /*4880*/  UIADD3 UR4, UPT, UPT, UR5, 0x1, URZ ;  /* 0x0000000105047890 */ /* 0x000fe2000fffe0ff */
[----:B------:R-:W-:Y:S03]  /*4890*/  ELECT P3, URZ, PT ;  /* 0x0000000000ff782f */ /* 0x000fe60003860000 */
[----:B------:R-:W-:Y:S01]  /*48a0*/  UISETP.NE.AND UP0, UPT, UR4, 0x8, UPT ;  /* 0x000000080400788c */ /* 0x000fe2000bf05270 */
[----:B------:R-:W-:Y:S01]  /*48b0*/  PLOP3.LUT P1, PT, PT, PT, UP1, 0x80, 0x8 ;  /* 0x000000000008781c */ /* 0x000fe20003f2f018 */
[----:B------:R-:W-:Y:S02]  /*48c0*/  ULEA UR12, UR5, UR42, 0x6 ;  /* 0x0000002a050c7291 */ /* 0x000fe4000f8e30ff */
[----:B------:R-:W-:Y:S02]  /*48d0*/  USEL UR6, URZ, 0x1, UP0 ;  /* 0x00000001ff067887 */ /* 0x000fe40008000000 */
[----:B------:R-:W-:Y:S02]  /*48e0*/  USEL UR28, UR4, URZ, UP0 ;  /* 0x000000ff041c7287 */ /* 0x000fe40008000000 */
[----:B------:R-:W-:Y:S02]  /*48f0*/  UIADD3 UR24, UPT, UPT, UR12, 0x20, URZ ;  /* 0x000000200c187890 */ /* 0x000fe4000fffe0ff */
[----:B------:R-:W-:Y:S01]  /*4900*/  @UP1 ULEA UR4, UR28, UR30, 0x3 ;  /* 0x0000001e1c041291 */ /* 0x000fe2000f8e18ff */
[----:B------:R-:W-:Y:S01]  /*4910*/  LOP3.LUT R2, R2, UR6, RZ, 0x3c, !PT ;  /* 0x0000000602027c12 */ /* 0x000fe2000f8e3cff */
[----:B------:R-:W-:Y:S02]  /*4920*/  ULEA UR10, UR5, UR41, 0x9 ;  /* 0x00000029050a7291 */ /* 0x000fe4000f8e48ff */
[----:B------:R-:W-:Y:S01]  /*4930*/  ULEA UR8, UR5, UR40, 0x9 ;  /* 0x0000002805087291 */ /* 0x000fe2000f8e48ff */
[----:B-1----:R-:W-:Y:S01]  /*4940*/  @P1 SHF.L.U32 R0, R2, 0x1f, RZ ;  /* 0x0000001f02001819 */ /* 0x002fe200000006ff */
[----:B------:R-:W-:Y:S02]  /*4950*/  UIADD3 UR29, UPT, UPT, UR7, 0x40, URZ ;  /* 0x00000040071d7890 */ /* 0x000fe4000fffe0ff */
[----:B------:R-:W-:Y:S01]  /*4960*/  UISETP.NE.U32.AND UP0, UPT, UR13, URZ, UPT ;  /* 0x000000ff0d00728c */ /* 0x000fe2000bf05070 */
[----:B------:R1:W2:Y:S01]  /*4970*/  @P1 SYNCS.PHASECHK.TRANS64.TRYWAIT P0, [UR4], R0 ;  /* 0x00000000ff0015a7 */ /* 0x0002a20008001104 */
[----:B------:R-:W-:Y:S02]  /*4980*/  ULEA UR4, UR5, UR43, 0x7 ;  /* 0x0000002b05047291 */ /* 0x000fe4000f8e38ff */
[----:B------:R-:W-:Y:S02]  /*4990*/  UIADD3 UR16, UPT, UPT, UR10, 0x2, URZ ;  /* 0x000000020a107890 */ /* 0x000fe4000fffe0ff */
[----:B------:R-:W-:Y:S02]  /*49a0*/  UIADD3 UR18, UPT, UPT, UR4, 0x20, URZ ;  /* 0x0000002004127890 */ /* 0x000fe4000fffe0ff */
[----:B------:R-:W-:Y:S02]  /*49b0*/  UIADD3 UR20, UPT, UPT, UR4, 0x40, URZ ;  /* 0x0000004004147890 */ /* 0x000fe4000fffe0ff */
[----:B------:R-:W-:Y:S02]  /*49c0*/  UIADD3 UR22, UPT, UPT, UR4, 0x60, URZ ;  /* 0x0000006004167890 */ /* 0x000fe4000fffe0ff */
[----:B------:R-:W-:Y:S01]  /*49d0*/  UIADD3 UR14, UPT, UPT, UR8, 0x2, URZ ;  /* 0x00000002080e7890 */ /* 0x000fe2000fffe0ff */
[----:B------:R-:W-:Y:S01]  /*49e0*/  UMOV UR13, 0x4008 ;  /* 0x00004008000d7882 */ /* 0x000fe20000000000 */
[----:B------:R-:W-:Y:S01]  /*49f0*/  UMOV UR25, 0x4008 ;  /* 0x0000400800197882 */ /* 0x000fe20000000000 */
[----:B------:R3:W-:Y:S01]  /*4a00*/  UTCCP.T.S.2CTA.4x32dp128bit tmem[UR26+0x1c0], gdesc[UR12] ;  /* 0x0001c00c1a0079e7 */ /* 0x0007e20009300000 */
[----:B------:R-:W-:Y:S01]  /*4a10*/  UTCCP.T.S.2CTA.4x32dp128bit tmem[UR26+0x1c4], gdesc[UR24] ;  /* 0x0001c4181a0079e7 */ /* 0x000fe20009300000 */
[----:B------:R-:W-:Y:S01]  /*4a20*/  UMOV UR5, 0x4008 ;  /* 0x0000400800057882 */ /* 0x000fe20000000000 */
[----:B------:R-:W-:Y:S01]  /*4a30*/  UMOV UR19, 0x4008 ;  /* 0x0000400800137882 */ /* 0x000fe20000000000 */
[----:B------:R4:W-:Y:S01]  /*4a40*/  UTCCP.T.S.2CTA.4x32dp128bit tmem[UR26+0x1c8], gdesc[UR4] ;  /* 0x0001c8041a0079e7 */ /* 0x0009e20009300000 */
[----:B------:R2:W-:Y:S01]  /*4a50*/  UTCCP.T.S.2CTA.4x32dp128bit tmem[UR26+0x1cc], gdesc[UR18] ;  /* 0x0001cc121a0079e7 */ /* 0x0005e20009300000 */
[----:B------:R-:W-:Y:S01]  /*4a60*/  UMOV UR21, 0x4008 ;  /* 0x0000400800157882 */ /* 0x000fe20000000000 */
[----:B------:R-:W-:Y:S01]  /*4a70*/  UMOV UR23, 0x4008 ;  /* 0x0000400800177882 */ /* 0x000fe20000000000 */
[----:B-1----:R-:W-:Y:S01]  /*4a80*/  @P3 LOP3.LUT R0, R3, 0xffff, RZ, 0xc0, !PT ;  /* 0x0000ffff03003812 */ /* 0x002fe200078ec0ff */
[----:B------:R1:W-:Y:S01]  /*4a90*/  UTCCP.T.S.2CTA.4x32dp128bit tmem[UR26+0x1d0], gdesc[UR20] ;  /* 0x0001d0141a0079e7 */ /* 0x0003e20009300000 */
[----:B------:R1:W-:Y:S01]  /*4aa0*/  UTCCP.T.S.2CTA.4x32dp128bit tmem[UR26+0x1d4], gdesc[UR22] ;  /* 0x0001d4161a0079e7 */ /* 0x0003e20009300000 */
[----:B------:R-:W-:Y:S01]  /*4ab0*/  UMOV UR11, 0x80004020 ;  /* 0x80004020000b7882 */ /* 0x000fe20000000000 */
[----:B------:R-:W-:Y:S01]  /*4ac0*/  @P3 R2UR UR7, R0 ;  /* 0x00000000000732ca */ /* 0x000fe200000e0000 */
[----:B------:R-:W-:Y:S01]  /*4ad0*/  UMOV UR9, 0x80004020 ;  /* 0x8000402000097882 */ /* 0x000fe20000000000 */
[----:B------:R-:W-:Y:S01]  /*4ae0*/  UMOV UR17, 0x80004020 ;  /* 0x8000402000117882 */ /* 0x000fe20000000000 */
[----:B------:R1:W-:Y:S01]  /*4af0*/  UTCOMMA.2CTA.4X gdesc[UR8], gdesc[UR10], tmem[UR31], tmem[UR34], idesc[UR35], tmem[UR38], UP0 ;  /* 0x8026220a080075ea */ /* 0x0003e2000820001f */
[----:B------:R-:W-:Y:S02]  /*4b00*/  UISETP.GT.U32.AND UP0, UPT, UR27, 0x1, UPT ;  /* 0x000000011b00788c */ /* 0x000fe4000bf04070 */
[----:B------:R-:W-:Y:S01]  /*4b10*/  UIADD3 UR27, UPT, UPT, UR27, -0x1, URZ ;  /* 0xffffffff1b1b7890 */ /* 0x000fe2000fffe0ff */
[----:B------:R-:W-:Y:S01]  /*4b20*/  UMOV UR15, 0x80004020 ;  /* 0x80004020000f7882 */ /* 0x000fe20000000000 */
[----:B------:R-:W-:Y:S01]  /*4b30*/  UMOV UR6, 0x1 ;  /* 0x0000000100067882 */ /* 0x000fe20000000000 */
[----:B------:R1:W-:Y:S01]  /*4b40*/  UTCOMMA.2CTA.4X gdesc[UR14], gdesc[UR16], tmem[UR31], tmem[UR32], idesc[UR33], tmem[UR36], UPT ;  /* 0x802420100e0075ea */ /* 0x0003e2000ba0001f */
[----:B---3--:R-:W-:Y:S03]  /*4b50*/  UMOV UR13, 0x1 ;  /* 0x00000001000d7882 */ /* 0x008fe60000000000 */
[----:B------:R1:W-:Y:S01]  /*4b60*/  UTCBAR.2CTA.MULTICAST [UR29], URZ, UR7 ;  /* 0x000000ff1d0073e9 */ /* 0x0003e20008200807 */
[----:B----4-:R-:W-:Y:S01]  /*4b70*/  UMOV UR5, UR28 ;  /* 0x0000001c00057c82 */ /* 0x010fe20008000000 */
[----:B--2---:R-:W-:Y:S01]  /*4b80*/  @P1 VOTEU.ANY UP2, P0 ;  /* 0x0000000000ff1886 */ /* 0x004fe20000040100 */
[----:B------:R-:W-:Y:S01]  /*4b90*/  @UP1 USEL UR6, URZ, 0x1, !UP2 ;  /* 0x00000001ff061887 */ /* 0x000fe2000d000000 */
[----:B-1----:R-:W-:Y:S11]  /*4ba0*/  BRA.U UP0, `(.L_x_84) ;  /* 0xfffffffd00187547 */ /* 0x002ff6000b83ffff */
.L_x_81:
[----:B------:R2:W-:Y:S01]  /*4bb0*/  UTCBAR.2CTA.MULTICAST [UR52], URZ, UR50 ;  /* 0x000000ff340073e9 */ /* 0x0005e20008200832 */
[----:B------:R-:W-:-:S04]  /*4bc0*/  UMOV UR7, UR28 ;  /* 0x0000001c00077c82 */ /* 0x000fc80008000000 */
.L_x_76:
[----:B------:R-:W-:Y:S01]  /*4bd0*/  ISETP.NE.AND P0, PT, R9, 0x2, PT ;  /* 0x000000020900780c */ /* 0x000fe20003f05270 */
[----:B------:R-:W-:-:S03]  /*4be0*/  ULOP3.LUT UR44, UR44, 0x1, URZ, 0x3c, !UPT ;  /* 0x000000012c2c7892 */ /* 0x000fc6000f8e3cff */
[----:B------:R-:W-:Y:S02]  /*4bf0*/  SEL R0, RZ, 0x1, P0 ;  /* 0x00000001ff007807 */ /* 0x000fe40000000000 */
[----:B------:R-:W-:Y:S02]  /*4c00*/  SEL R9, R9, RZ, P0 ;  /* 0x000000ff09097207 */ /* 0x000fe40000000000 */
[----:B------:R-:W-:Y:S01]  /*4c10*/  LOP3.LUT R8, R8, R0, RZ, 0x3c, !PT ;  /* 0x0000000008087212 */ /* 0x000fe200078e3cff */
[----:B------:R-:W-:Y:S06]  /*4c20*/  @P2 BRA `(.L_x_85) ;  /* 0xfffffff400942947 */ /* 0x000fec000383ffff */
[----:B------:R-:W3:Y:S01]  /*4c30*/  S2UR UR6, SR_CgaCtaId ;  /* 0x00000000000679c3 */ /* 0x000ee20000008800 */
[----:B------:R-:W-:Y:S01]  /*4c40*/  ELECT P0, URZ, PT ;  /* 0x0000000000ff782f */ /* 0x000fe20003800000 */
[----:B------:R-:W-:Y:S01]  /*4c50*/  IMAD.MOV.U32 R0, RZ, RZ, 0x1 ;  /* 0x00000001ff007424 */ /* 0x000fe200078e00ff */
[----:B-1----:R-:W-:Y:S01]  /*4c60*/  UMOV UR4, 0x40 ;  /* 0x0000004000047882 */ /* 0x002fe20000000000 */
[----:B------:R-:W-:-:S04]  /*4c70*/  SHF.L.U32 R2, RZ, 0x1f, RZ ;  /* 0x0000001fff027819 */ /* 0x000fc800000006ff */
[----:B------:R-:W-:Y:S01]  /*4c80*/  UVIRTCOUNT.DEALLOC.SMPOOL 0x80 ;  /* 0x000000800000784c */ /* 0x000fe20000000000 */
[----:B---3--:R-:W-:-:S09]  /*4c90*/  ULEA UR6, UR6, UR4, 0x18 ;  /* 0x0000000406067291 */ /* 0x008fd2000f8ec0ff */
[----:B------:R1:W-:Y:S01]  /*4ca0*/  @P0 STS.U8 [UR6+0x1c], R0 ;  /* 0x00001c00ff000988 */ /* 0x0003e20008000006 */
[----:B------:R-:W3:Y:S02]  /*4cb0*/  SYNCS.PHASECHK.TRANS64.TRYWAIT P0, [UR30+0x120], R2 ;  /* 0x00012002ff0075a7 */ /* 0x000ee4000800111e */
[----:B-1-3--:R-:W-:Y:S05]  /*4cc0*/  @!P0 BRA `(.L_x_86) ;  /* 0x0000008000d48947 */ /* 0x00afea0003800000 */
.L_x_187:
[----:B------:R-:W-:Y:S01]  /*4cd0*/  NOP ;  /* 0x0000000000007918 */ /* 0x000fe20000000000 */
[----:B-1----:R-:W1:Y:S01]  /*4ce0*/  LDS R0, [UR6+0x14] ;  /* 0x00001406ff007984 */ /* 0x002e620008000800 */
[----:B------:R-:W-:Y:S01]  /*4cf0*/  ULOP3.LUT UR4, UR26, 0xffff, URZ, 0xc0, !UPT ;  /* 0x0000ffff1a047892 */ /* 0x000fe2000f8ec0ff */
[----:B------:R-:W-:Y:S01]  /*4d00*/  UMOV UR5, 0xffff ;  /* 0x0000ffff00057882 */ /* 0x000fe20000000000 */
[----:B------:R-:W-:Y:S02]  /*4d10*/  UMOV UR7, 0x1 ;  /* 0x0000000100077882 */ /* 0x000fe40000000000 */
[----:B------:R-:W-:-:S04]  /*4d20*/  USHF.R.U32.HI UR4, URZ, 0x5, UR4 ;  /* 0x00000005ff047899 */ /* 0x000fc80008011604 */
[----:B------:R-:W-:Y:S02]  /*4d30*/  USHF.L.U32 UR5, UR5, UR4, URZ ;  /* 0x0000000405057299 */ /* 0x000fe400080006ff */
[----:B------:R-:W-:-:S04]  /*4d40*/  USHF.L.U32 UR4, UR7, UR4, URZ ;  /* 0x0000000407047299 */ /* 0x000fc800080006ff */
[----:B-1----:R-:W-:-:S04]  /*4d50*/  LOP3.LUT R0, R0, UR5, RZ, 0xc0, !PT ;  /* 0x0000000500007c12 */ /* 0x002fc8000f8ec0ff */
[----:B------:R-:W-:-:S13]  /*4d60*/  ISETP.NE.AND P0, PT, R0, UR5, PT ;  /* 0x0000000500007c0c */ /* 0x000fda000bf05270 */
[----:B------:R-:W-:Y:S05]  /*4d70*/  @P0 BRA `(.L_x_87) ;  /* 0x0000000000580947 */ /* 0x000fea0003800000 */
[----:B------:R-:W1:Y:S02]  /*4d80*/  LDS R0, [UR6+0x18] ;  /* 0x00001806ff007984 */ /* 0x000e640008000800 */
[----:B-1----:R-:W-:-:S04]  /*4d90*/  LOP3.LUT R0, R0, UR4, RZ, 0xc0, !PT ;  /* 0x0000000400007c12 */ /* 0x002fc8000f8ec0ff */
[----:B------:R-:W-:-:S13]  /*4da0*/  ISETP.NE.AND P0, PT, R0, UR4, PT ;  /* 0x0000000400007c0c */ /* 0x000fda000bf05270 */
[----:B------:R-:W-:Y:S05]  /*4db0*/  @P0 BRA `(.L_x_88) ;  /* 0x00000000003c0947 */ /* 0x000fea0003800000 */
[----:B------:R-:W1:Y:S01]  /*4dc0*/  S2R R2, SR_LANEID ;  /* 0x0000000000027919 */ /* 0x000e620000000000 */
[----:B------:R-:W-:-:S06]  /*4dd0*/  ULOP3.LUT UR5, URZ, UR5, URZ, 0x33, !UPT ;  /* 0x00000005ff057292 */ /* 0x000fcc000f8e33ff */
[----:B------:R-:W-:-:S04]  /*4de0*/  IMAD.U32 R0, RZ, RZ, UR5 ;  /* 0x00000005ff007e24 */ /* 0x000fc8000f8e00ff */
[----:B------:R3:W4:Y:S02]  /*4df0*/  REDUX UR8, R0 ;  /* 0x00000000000873c4 */ /* 0x0007240000000000 */
[----:B------:R1:W-:Y:S01]  /*4e00*/  UTCATOMSWS.AND URZ, UR5 ;  /* 0x0000000500ff79e3 */ /* 0x0003e20008000000 */
[----:B---3--:R-:W-:Y:S01]  /*4e10*/  LOP3.LUT R0, RZ, UR4, RZ, 0x33, !PT ;  /* 0x00000004ff007c12 */ /* 0x008fe2000f8e33ff */
[----:B------:R-:W-:Y:S02]  /*4e20*/  VOTEU.ANY UR4, UPT, PT ;  /* 0x0000000000047886 */ /* 0x000fe400038e0100 */
[----:B------:R-:W-:Y:S02]  /*4e30*/  UFLO.U32 UR4, UR4 ;  /* 0x00000004000472bd */ /* 0x000fe400080e0000 */
[----:B------:R-:W3:Y:S04]  /*4e40*/  REDUX UR7, R0 ;  /* 0x00000000000773c4 */ /* 0x000ee80000000000 */
[----:B-1----:R-:W-:-:S02]  /*4e50*/  ISETP.EQ.U32.AND P0, PT, R2, UR4, PT ;  /* 0x0000000402007c0c */ /* 0x002fc4000bf02070 */
[----:B----4-:R-:W-:-:S11]  /*4e60*/  MOV R2, UR8 ;  /* 0x0000000800027c02 */ /* 0x010fd60008000f00 */
[----:B------:R1:W-:Y:S01]  /*4e70*/  @P0 ATOMS.AND RZ, [UR6+0x14], R2 ;  /* 0x00001402ffff098c */ /* 0x0003e2000a800006 */
[----:B---3--:R-:W-:-:S05]  /*4e80*/  IMAD.U32 R0, RZ, RZ, UR7 ;  /* 0x00000007ff007e24 */ /* 0x008fca000f8e00ff */
[----:B------:R1:W-:Y:S01]  /*4e90*/  @P0 ATOMS.AND RZ, [UR6+0x18], R0 ;  /* 0x00001800ffff098c */ /* 0x0003e2000a800006 */
[----:B------:R-:W-:Y:S05]  /*4ea0*/  BRA `(.L_x_89) ;  /* 0x0000000000147947 */ /* 0x000fea0003800000 */
.L_x_88:
[----:B------:R-:W-:Y:S02]  /*4eb0*/  MOV R2, 0x4ed0 ;  /* 0x00004ed000027802 */ /* 0x000fe40000000f00 */
[----:B--2--5:R-:W-:Y:S05]  /*4ec0*/  CALL.REL.NOINC `($__internal_0_$__cuda_sm10x_tcgen05_guardrail_trap_col_being_dealloced_not_returned_by_alloc) ;  /* 0x0000008400c07944 */ /* 0x024fea0003c00000 */
[----:B------:R-:W-:Y:S05]  /*4ed0*/  BRA `(.L_x_89) ;  /* 0x0000000000087947 */ /* 0x000fea0003800000 */
.L_x_87:
[----:B------:R-:W-:Y:S02]  /*4ee0*/  MOV R2, 0x4f00 ;  /* 0x00004f0000027802 */ /* 0x000fe40000000f00 */
[----:B--2--5:R-:W-:Y:S05]  /*4ef0*/  CALL.REL.NOINC `($__internal_2_$__cuda_sm10x_tcgen05_guardrail_trap_unallocated_columns_being_dealloced) ;  /* 0x0000008400cc7944 */ /* 0x024fea0003c00000 */
.L_x_89:
[----:B------:R-:W-:Y:S01]  /*4f00*/  NOP ;  /* 0x0000000000007918 */ /* 0x000fe20000000000 */
[----:B--2---:R-:W-:Y:S05]  /*4f10*/  EXIT ;  /* 0x000000000000794d */ /* 0x004fea0003800000 */
.L_x_63:
[----:B------:R-:W-:-:S09]  /*4f20*/  UISETP.NE.OR UP0, UPT, UR17, 0x3, !UP5 ;  /* 0x000000031100788c */ /* 0x000fd2000ef05670 */
[----:B------:R-:W-:Y:S05]  /*4f30*/  BRA.U UP0, `(.L_x_90) ;  /* 0x0000001100907547 */ /* 0x000fea000b800000 */
[----:B------:R-:W1:Y:S01]  /*4f40*/  S2UR UR10, SR_CgaCtaId ;  /* 0x00000000000a79c3 */ /* 0x000e620000008800 */
[----:B------:R-:W2:Y:S01]  /*4f50*/  LDCU UR37, c[0x0][0x370] ;  /* 0x00006e00ff2577ac */ /* 0x000ea20008000800 */
[----:B------:R-:W-:Y:S02]  /*4f60*/  HFMA2 R13, -RZ, RZ, 0, 0 ;  /* 0x00000000ff0d7431 */ /* 0x000fe400000001ff */
[----:B------:R-:W-:Y:S01]  /*4f70*/  IMAD.MOV.U32 R15, RZ, RZ, 0x1 ;  /* 0x00000001ff0f7424 */ /* 0x000fe200078e00ff */
[----:B------:R-:W-:Y:S01]  /*4f80*/  MOV R7, 0x4000 ;  /* 0x0000400000077802 */ /* 0x000fe20000000f00 */
[----:B------:R-:W2:Y:S01]  /*4f90*/  LDCU.128 UR40, c[0x0][0xf10] ;  /* 0x0001e200ff2877ac */ /* 0x000ea20008000c00 */
[----:B------:R-:W-:Y:S01]  /*4fa0*/  IMAD.MOV.U32 R14, RZ, RZ, RZ ;  /* 0x000000ffff0e7224 */ /* 0x000fe200078e00ff */
[----:B------:R-:W3:Y:S01]  /*4fb0*/  LDC.64 R16, c[0x0][0x348] ;  /* 0x0000d200ff107b82 */ /* 0x000ee20000000a00 */
[----:B------:R-:W4:Y:S01]  /*4fc0*/  LDCU UR31, c[0x0][0x374] ;  /* 0x00006e80ff1f77ac */ /* 0x000f220008000800 */
[----:B------:R-:W1:Y:S06]  /*4fd0*/  LDCU UR15, c[0x0][0xf0c] ;  /* 0x0001e180ff0f77ac */ /* 0x000e6c0008000800 */
[----:B------:R-:W3:Y:S01]  /*4fe0*/  LDC.64 R2, c[0x0][0xc88] ;  /* 0x00032200ff027b82 */ /* 0x000ee20000000a00 */
[----:B------:R-:W3:Y:S01]  /*4ff0*/  LDCU UR49, c[0x0][0xf20] ;  /* 0x0001e400ff3177ac */ /* 0x000ee20008000800 */
[----:B------:R-:W3:Y:S06]  /*5000*/  LDCU UR4, c[0x0][0xf30] ;  /* 0x0001e600ff0477ac */ /* 0x000eec0008000800 */
[----:B------:R-:W3:Y:S01]  /*5010*/  LDC.64 R4, c[0x0][0xc90] ;  /* 0x00032400ff047b82 */ /* 0x000ee20000000a00 */
[----:B------:R-:W-:Y:S01]  /*5020*/  UMOV UR21, 0x400 ;  /* 0x0000040000157882 */ /* 0x000fe20000000000 */
[----:B--2---:R-:W-:-:S02]  /*5030*/  UIMAD.WIDE.U32 UR6, UR37, UR40, URZ ;  /* 0x00000028250672a5 */ /* 0x004fc4000f8e00ff */
[----:B----4-:R-:W-:Y:S02]  /*5040*/  UIMAD.WIDE.U32 UR8, UR31, UR43, URZ ;  /* 0x0000002b1f0872a5 */ /* 0x010fe4000f8e00ff */
[----:B-1----:R-:W-:Y:S02]  /*5050*/  ULEA UR21, UR10, UR21, 0x18 ;  /* 0x000000150a157291 */ /* 0x002fe4000f8ec0ff */
[----:B------:R-:W-:Y:S02]  /*5060*/  UPLOP3.LUT UP3, UPT, UPT, UPT, UPT, 0x40, 0x4 ;  /* 0x000000000004789c */ /* 0x000fe40003f6e870 */
[----:B------:R-:W-:Y:S02]  /*5070*/  UIADD3 UR38, UPT, UPT, UR21, 0x98, URZ ;  /* 0x0000009815267890 */ /* 0x000fe4000fffe0ff */
[----:B------:R-:W-:Y:S02]  /*5080*/  UIADD3 UR33, UPT, UPT, UR21, 0x80, URZ ;  /* 0x0000008015217890 */ /* 0x000fe4000fffe0ff */
[----:B------:R-:W-:-:S02]  /*5090*/  UIADD3 UR25, UPT, UPT, UR21, 0x88, URZ ;  /* 0x0000008815197890 */ /* 0x000fc4000fffe0ff */
[----:B------:R-:W-:Y:S01]  /*50a0*/  UIADD3 UR17, UPT, UPT, UR21, 0x90, URZ ;  /* 0x0000009015117890 */ /* 0x000fe2000fffe0ff */
[----:B------:R-:W-:Y:S01]  /*50b0*/  UMOV UR6, UR7 ;  /* 0x0000000700067c82 */ /* 0x000fe20008000000 */
[----:B------:R-:W-:Y:S01]  /*50c0*/  UMOV UR47, UR9 ;  /* 0x00000009002f7c82 */ /* 0x000fe20008000000 */
[----:B------:R-:W-:Y:S02]  /*50d0*/  UISETP.GE.AND UP0, UPT, UR44, 0x1, UPT ;  /* 0x000000012c00788c */ /* 0x000fe4000bf06270 */
[----:B------:R-:W-:Y:S01]  /*50e0*/  UISETP.NE.AND UP4, UPT, UR44, 0x1, UPT ;  /* 0x000000012c00788c */ /* 0x000fe2000bf85270 */
[----:B------:R-:W1:Y:S01]  /*50f0*/  LDCU.64 UR22, c[0x0][0xf28] ;  /* 0x0001e500ff1677ac */ /* 0x000e620008000a00 */
[----:B------:R-:W-:Y:S02]  /*5100*/  UISETP.NE.AND UP6, UPT, UR15, 0x1, UPT ;  /* 0x000000010f00788c */ /* 0x000fe4000bfc5270 */
[----:B------:R-:W-:Y:S02]  /*5110*/  UISETP.NE.AND UP5, UPT, UR42, 0x1, UPT ;  /* 0x000000012a00788c */ /* 0x000fe4000bfa5270 */
[----:B------:R-:W-:-:S02]  /*5120*/  UPRMT UR38, UR10, 0x654, UR38 ;  /* 0x000006540a267896 */ /* 0x000fc40008000026 */
[----:B------:R-:W-:Y:S02]  /*5130*/  USHF.R.U32.HI UR48, URZ, UR41, UR6 ;  /* 0x00000029ff307299 */ /* 0x000fe40008011606 */
[----:B------:R-:W-:Y:S02]  /*5140*/  UPRMT UR46, UR10, 0x654, UR33 ;  /* 0x000006540a2e7896 */ /* 0x000fe40008000021 */
[----:B------:R-:W-:Y:S02]  /*5150*/  UPRMT UR45, UR10, 0x654, UR25 ;  /* 0x000006540a2d7896 */ /* 0x000fe40008000019 */
[----:B------:R-:W-:Y:S02]  /*5160*/  UPRMT UR39, UR10, 0x654, UR17 ;  /* 0x000006540a277896 */ /* 0x000fe40008000011 */
[----:B---3--:R-:W-:Y:S02]  /*5170*/  USHF.R.U32.HI UR47, URZ, UR49, UR47 ;  /* 0x00000031ff2f7299 */ /* 0x008fe4000801162f */
[----:B------:R-:W-:Y:S01]  /*5180*/  UISETP.NE.AND UP2, UPT, UR4, 0x1, UPT ;  /* 0x000000010400788c */ /* 0x000fe2000bf45270 */
[----:B-1----:R-:W-:-:S10]  /*5190*/  UMOV UR29, URZ ;  /* 0x000000ff001d7c82 */ /* 0x002fd40008000000 */
.L_x_101:
[C---:B------:R-:W-:Y:S02]  /*51a0*/  LEA R12, R14.reuse, UR21, 0x3 ;  /* 0x000000150e0c7c11 */ /* 0x040fe4000f8e18ff */
[----:B------:R-:W-:Y:S02]  /*51b0*/  SHF.L.U32 R0, R13, 0x1f, RZ ;  /* 0x0000001f0d007819 */ /* 0x000fe400000006ff */
[----:B------:R-:W-:Y:S02]  /*51c0*/  LEA R8, R14, UR21, 0x4 ;  /* 0x000000150e087c11 */ /* 0x000fe4000f8e20ff */
[----:B-1----:R-:W1:Y:S02]  /*51d0*/  SYNCS.PHASECHK.TRANS64.TRYWAIT P0, [R12+URZ+0xd0], R0 ;  /* 0x0000d0000c0075a7 */ /* 0x002e6400080011ff */
[----:B-1----:R-:W-:Y:S05]  /*51e0*/  @!P0 BRA `(.L_x_91) ;  /* 0x0000007c00a48947 */ /* 0x002fea0003800000 */
.L_x_188:
[----:B------:R-:W2:Y:S01]  /*51f0*/  LDS.128 R8, [R8+0x130] ;  /* 0x0001300008087984 */ /* 0x000ea20000000c00 */
[----:B------:R-:W-:Y:S01]  /*5200*/  UISETP.GE.AND UP0, UPT, UR44, 0x1, UPT ;  /* 0x000000012c00788c */ /* 0x000fe2000bf06270 */
[----:B------:R-:W-:Y:S01]  /*5210*/  @!PT LDS RZ, [RZ] ;  /* 0x00000000fffff984 */ /* 0x000fe20000000800 */
[----:B------:R-:W-:Y:S01]  /*5220*/  @!PT LDS RZ, [RZ] ;  /* 0x00000000fffff984 */ /* 0x000fe20000000800 */
[----:B------:R-:W-:Y:S01]  /*5230*/  @!PT LDS RZ, [RZ] ;  /* 0x00000000fffff984 */ /* 0x000fe20000000800 */
[----:B------:R-:W-:Y:S01]  /*5240*/  @!PT LDS RZ, [RZ] ;  /* 0x00000000fffff984 */ /* 0x000fe20000000800 */
[----:B------:R3:W-:Y:S06]  /*5250*/  MEMBAR.ALL.CTA ;  /* 0x0000000000007992 */ /* 0x0007ec0000008000 */
[----:B---3--:R-:W3:Y:S01]  /*5260*/  FENCE.VIEW.ASYNC.S ;  /* 0x00000000000073c6 */ /* 0x008ee20000000000 */
[----:B--2---:R-:W-:Y:S11]  /*5270*/  LOP3.LUT P0, RZ, R10, 0x1, RZ, 0xc0, !PT ;  /* 0x000000010aff7812 */ /* 0x004ff6000780c0ff */
[----:B------:R-:W-:Y:S02]  /*5280*/  @!UPT UIADD3 URZ, UPT, UPT, URZ, URZ, URZ ;  /* 0x000000fffffff290 */ /* 0x000fe4000fffe0ff */
[----:B---3--:R-:W-:Y:S01]  /*5290*/  VOTEU.ANY UP1, P0 ;  /* 0x0000000000ff7886 */ /* 0x008fe20000020100 */
[----:B------:R-:W-:Y:S11]  /*52a0*/  PLOP3.LUT P0, PT, PT, PT, UP1, 0x80, 0x8 ;  /* 0x000000000008781c */ /* 0x000ff60003f0f018 */
[----:B------:R-:W-:Y:S02]  /*52b0*/  @!UPT UIADD3 URZ, UPT, UPT, URZ, URZ, URZ ;  /* 0x000000fffffff290 */ /* 0x000fe4000fffe0ff */
[----:B-1----:R-:W-:Y:S02]  /*52c0*/  @P0 SHF.R.U32.HI R0, RZ, 0x10, R9 ;  /* 0x00000010ff000819 */ /* 0x002fe40000011609 */
[----:B------:R-:W-:Y:S02]  /*52d0*/  @P0 MOV R6, R8 ;  /* 0x0000000800060202 */ /* 0x000fe40000000f00 */
[----:B------:R-:W-:Y:S01]  /*52e0*/  @P0 R2UR UR4, R0 ;  /* 0x00000000000402ca */ /* 0x000fe200000e0000 */
[----:B------:R-:W-:Y:S01]  /*52f0*/  VIADD R0, R12, 0xe0 ;  /* 0x000000e00c007836 */ /* 0x000fe20000000000 */
[----:B------:R-:W-:Y:S02]  /*5300*/  @P0 LOP3.LUT R8, R9, 0xffff, RZ, 0xc0, !PT ;  /* 0x0000ffff09080812 */ /* 0x000fe400078ec0ff */
[----:B------:R-:W-:Y:S02]  /*5310*/  @P0 R2UR UR6, R6 ;  /* 0x00000000060602ca */ /* 0x000fe400000e0000 */
[----:B------:R-:W-:Y:S02]  /*5320*/  PRMT R0, RZ, 0x654, R0 ;  /* 0x00000654ff007816 */ /* 0x000fe40000000000 */
[----:B------:R-:W-:Y:S02]  /*5330*/  @P0 R2UR UR5, R8 ;  /* 0x00000000080502ca */ /* 0x000fe400000e0000 */
[----:B------:R1:W-:Y:S03]  /*5340*/  SYNCS.ARRIVE.TRANS64.RED.A1T0 RZ, [R0+URZ], RZ ;  /* 0x000000ff00ff79a7 */ /* 0x0003e600081004ff */
[----:B------:R-:W-:Y:S04]  /*5350*/  @UP1 UMOV UR30, UR4 ;  /* 0x00000004001e1c82 */ /* 0x000fe80008000000 */
[----:B------:R-:W-:Y:S04]  /*5360*/  @UP1 UMOV UR14, UR6 ;  /* 0x00000006000e1c82 */ /* 0x000fe80008000000 */
[----:B------:R-:W-:Y:S01]  /*5370*/  @UP1 UMOV UR13, UR5 ;  /* 0x00000005000d1c82 */ /* 0x000fe20008000000 */
[----:B------:R-:W-:Y:S05]  /*5380*/  BRA.U !UP0, `(.L_x_92) ;  /* 0x0000000108a47547 */ /* 0x000fea000b800000 */
[----:B------:R-:W-:Y:S02]  /*5390*/  UIMAD.WIDE.U32 UR18, UR13, UR43, URZ ;  /* 0x0000002b0d1272a5 */ /* 0x000fe4000f8e00ff */
[----:B------:R-:W-:Y:S02]  /*53a0*/  UIMAD.WIDE.U32 UR26, UR14, UR40, URZ ;  /* 0x000000280e1a72a5 */ /* 0x000fe4000f8e00ff */
[----:B------:R-:W-:Y:S02]  /*53b0*/  USEL UR4, UR31, UR47, !UP5 ;  /* 0x0000002f1f047287 */ /* 0x000fe4000e800000 */
[----:B------:R-:W-:Y:S02]  /*53c0*/  USEL UR7, UR37, UR48, !UP6 ;  /* 0x0000003025077287 */ /* 0x000fe4000f000000 */
[----:B------:R-:W-:Y:S02]  /*53d0*/  UIMAD.WIDE.U32 UR8, UR4, UR22, URZ ;  /* 0x00000016040872a5 */ /* 0x000fe4000f8e00ff */
[----:B------:R-:W-:Y:S01]  /*53e0*/  UIMAD.WIDE.U32 UR10, UR7, UR22, URZ ;  /* 0x00000016070a72a5 */ /* 0x000fe2000f8e00ff */
[----:B------:R-:W-:Y:S02]  /*53f0*/  UMOV UR5, UR19 ;  /* 0x0000001300057c82 */ /* 0x000fe40008000000 */
[----:B------:R-:W-:Y:S03]  /*5400*/  USHF.R.U32.HI UR6, URZ, UR49, UR5 ;  /* 0x00000031ff067299 */ /* 0x000fe60008011605 */
[----:B------:R-:W-:Y:S01]  /*5410*/  UMOV UR5, UR27 ;  /* 0x0000001b00057c82 */ /* 0x000fe20008000000 */
[----:B------:R-:W-:Y:S02]  /*5420*/  USEL UR6, UR13, UR6, !UP5 ;  /* 0x000000060d067287 */ /* 0x000fe4000e800000 */
[----:B------:R-:W-:Y:S03]  /*5430*/  USHF.R.U32.HI UR12, URZ, UR41, UR5 ;  /* 0x00000029ff0c7299 */ /* 0x000fe60008011605 */
[----:B------:R-:W-:Y:S02]  /*5440*/  UMOV UR5, UR9 ;  /* 0x0000000900057c82 */ /* 0x000fe40008000000 */
[----:B------:R-:W-:Y:S03]  /*5450*/  @UP4 USHF.R.U32.HI UR4, URZ, UR23, UR5 ;  /* 0x00000017ff044299 */ /* 0x000fe60008011605 */
[----:B------:R-:W-:Y:S01]  /*5460*/  UMOV UR5, UR11 ;  /* 0x0000000b00057c82 */ /* 0x000fe20008000000 */
[----:B------:R-:W-:Y:S02]  /*5470*/  UIMAD UR4, UR44, UR4, URZ ;  /* 0x000000042c0472a4 */ /* 0x000fe4000f8e02ff */
[----:B------:R-:W-:Y:S02]  /*5480*/  @UP4 USHF.R.U32.HI UR7, URZ, UR23, UR5 ;  /* 0x00000017ff074299 */ /* 0x000fe40008011605 */
[----:B------:R-:W-:Y:S02]  /*5490*/  UIMAD.WIDE.U32 UR10, UR6, UR22, URZ ;  /* 0x00000016060a72a5 */ /* 0x000fe4000f8e00ff */
[----:B------:R-:W-:Y:S02]  /*54a0*/  USEL UR5, UR14, UR12, !UP6 ;  /* 0x0000000c0e057287 */ /* 0x000fe4000f000000 */
[----:B------:R-:W-:Y:S02]  /*54b0*/  UIMAD UR8, UR44, UR7, URZ ;  /* 0x000000072c0872a4 */ /* 0x000fe4000f8e02ff */
[----:B------:R-:W-:Y:S03]  /*54c0*/  UISETP.GE.AND UP0, UPT, UR6, UR4, UPT ;  /* 0x000000040600728c */ /* 0x000fe6000bf06270 */
[----:B------:R-:W-:Y:S01]  /*54d0*/  UMOV UR4, UR11 ;  /* 0x0000000b00047c82 */ /* 0x000fe20008000000 */
[----:B------:R-:W-:Y:S02]  /*54e0*/  UISETP.GE.OR UP0, UPT, UR5, UR8, UP0 ;  /* 0x000000080500728c */ /* 0x000fe40008706670 */
[----:B------:R-:W-:Y:S02]  /*54f0*/  USHF.R.U32.HI UR4, URZ, UR23, UR4 ;  /* 0x00000017ff047299 */ /* 0x000fe40008011604 */
[----:B------:R-:W-:Y:S02]  /*5500*/  UIMAD.WIDE.U32 UR8, UR5, UR22, URZ ;  /* 0x00000016050872a5 */ /* 0x000fe4000f8e00ff */
[----:B------:R-:W-:Y:S04]  /*5510*/  USEL UR10, UR6, UR4, !UP4 ;  /* 0x00000004060a7287 */ /* 0x000fe8000e000000 */
[----:B------:R-:W-:Y:S01]  /*5520*/  UIADD3 UR11, UPT, UPT, -UR10, URZ, URZ ;  /* 0x000000ff0a0b7290 */ /* 0x000fe2000fffe1ff */
[----:B------:R-:W-:Y:S02]  /*5530*/  @!UP0 UMOV UR4, UR9 ;  /* 0x0000000900048c82 */ /* 0x000fe40008000000 */
[----:B------:R-:W-:Y:S02]  /*5540*/  @!UP0 USHF.R.U32.HI UR4, URZ, UR23, UR4 ;  /* 0x00000017ff048299 */ /* 0x000fe40008011604 */
[----:B------:R-:W-:Y:S02]  /*5550*/  UIMAD UR8, UR44, UR11, UR6 ;  /* 0x0000000b2c0872a4 */ /* 0x000fe4000f8e0206 */
[----:B------:R-:W-:Y:S04]  /*5560*/  @!UP0 USEL UR4, UR5, UR4, !UP4 ;  /* 0x0000000405048287 */ /* 0x000fe8000e000000 */
[----:B------:R-:W-:Y:S02]  /*5570*/  @!UP0 UIMAD UR8, UR7, UR8, UR4 ;  /* 0x00000008070882a4 */ /* 0x000fe4000f8e0204 */
[----:B------:R-:W-:Y:S02]  /*5580*/  @!UP0 UIADD3 UR9, UPT, UPT, UR10, -UR4, URZ ;  /* 0x800000040a098290 */ /* 0x000fe4000fffe0ff */
[----:B------:R-:W-:Y:S02]  /*5590*/  UIADD3 UR4, UPT, UPT, -UR5, URZ, URZ ;  /* 0x000000ff05047290 */ /* 0x000fe4000fffe1ff */
[----:B------:R-:W-:Y:S02]  /*55a0*/  UIADD3 UR7, UPT, UPT, -UR6, URZ, URZ ;  /* 0x000000ff06077290 */ /* 0x000fe4000fffe1ff */
[----:B------:R-:W-:Y:S02]  /*55b0*/  @!UP0 UIMAD UR6, UR9, UR44, UR5 ;  /* 0x0000002c090682a4 */ /* 0x000fe4000f8e0205 */
[----:B------:R-:W-:Y:S02]  /*55c0*/  UIMAD UR14, UR15, UR4, UR14 ;  /* 0x000000040f0e72a4 */ /* 0x000fe4000f8e020e */
[----:B------:R-:W-:Y:S01]  /*55d0*/  UIMAD UR13, UR42, UR7, UR13 ;  /* 0x000000072a0d72a4 */ /* 0x000fe2000f8e020d */
[----:B------:R-:W-:Y:S02]  /*55e0*/  @!UP0 UMOV UR5, UR8 ;  /* 0x0000000800058c82 */ /* 0x000fe40008000000 */
[----:B------:R-:W-:Y:S02]  /*55f0*/  UIMAD UR14, UR5, UR15, UR14 ;  /* 0x0000000f050e72a4 */ /* 0x000fe4000f8e020e */
[----:B------:R-:W-:Y:S11]  /*5600*/  UIMAD UR13, UR6, UR42, UR13 ;  /* 0x0000002a060d72a4 */ /* 0x000ff6000f8e020d */
[----:B------:R-:W-:Y:S01]  /*5610*/  @!UPT UIADD3 URZ, UPT, UPT, URZ, URZ, URZ ;  /* 0x000000fffffff290 */ /* 0x000fe2000fffe0ff */
.L_x_92:
[----:B------:R-:W2:Y:S01]  /*5620*/  @!UP2 LDCU.128 UR8, c[0x0][0xf10] ;  /* 0x0001e200ff08a7ac */ /* 0x000ea20008000c00 */
[C---:B------:R-:W-:Y:S02]  /*5630*/  ISETP.NE.U32.AND P1, PT, R4.reuse, RZ, PT ;  /* 0x000000ff0400720c */ /* 0x040fe40003f25070 */
[----:B------:R-:W-:Y:S02]  /*5640*/  ISETP.NE.U32.AND P0, PT, R4, RZ, PT ;  /* 0x000000ff0400720c */ /* 0x000fe40003f05070 */
[C---:B------:R-:W-:Y:S02]  /*5650*/  ISETP.NE.AND.EX P1, PT, R5.reuse, RZ, PT, P1 ;  /* 0x000000ff0500720c */ /* 0x040fe40003f25310 */
[----:B------:R-:W-:Y:S01]  /*5660*/  ISETP.NE.AND.EX P0, PT, R5, RZ, PT, P0 ;  /* 0x000000ff0500720c */ /* 0x000fe20003f05300 */
[----:B------:R-:W3:Y:S01]  /*5670*/  @!UP2 LDCU UR5, c[0x0][0xf0c] ;  /* 0x0001e180ff05a7ac */ /* 0x000ee20008000800 */
[----:B------:R-:W-:Y:S01]  /*5680*/  SHF.L.U32 R9, R15, 0x1f, RZ ;  /* 0x0000001f0f097819 */ /* 0x000fe200000006ff */
[----:B------:R-:W-:Y:S02]  /*5690*/  USHF.L.U32 UR35, UR20, 0x7, URZ ;  /* 0x0000000714237899 */ /* 0x000fe400080006ff */
[----:B--2---:R-:W-:Y:S07]  /*56a0*/  UIMAD.WIDE.U32 UR6, UR14, UR8, URZ ;  /* 0x000000080e0672a5 */ /* 0x004fee000f8e00ff */
[----:B------:R-:W-:Y:S01]  /*56b0*/  @!UP2 UMOV UR4, UR7 ;  /* 0x000000070004ac82 */ /* 0x000fe20008000000 */
[----:B---3--:R-:W-:Y:S02]  /*56c0*/  @!UP2 UISETP.NE.AND UP0, UPT, UR5, 0x1, UPT ;  /* 0x000000010500a88c */ /* 0x008fe4000bf05270 */
[----:B------:R-:W-:Y:S02]  /*56d0*/  @!UP2 USHF.R.U32.HI UR4, URZ, UR9, UR4 ;  /* 0x00000009ff04a299 */ /* 0x000fe40008011604 */
[----:B------:R-:W-:Y:S02]  /*56e0*/  UIMAD.WIDE.U32 UR6, UR13, UR11, URZ ;  /* 0x0000000b0d0672a5 */ /* 0x000fe4000f8e00ff */
[----:B------:R-:W-:Y:S02]  /*56f0*/  @!UP2 USEL UR8, UR14, UR4, !UP0 ;  /* 0x000000040e08a287 */ /* 0x000fe4000c000000 */
[----:B------:R-:W-:Y:S03]  /*5700*/  @!UP2 UISETP.NE.AND UP0, UPT, UR10, 0x1, UPT ;  /* 0x000000010a00a88c */ /* 0x000fe6000bf05270 */
[----:B------:R-:W-:Y:S01]  /*5710*/  @!UP2 UMOV UR6, UR7 ;  /* 0x000000070006ac82 */ /* 0x000fe20008000000 */
[----:B------:R-:W-:Y:S01]  /*5720*/  USHF.L.U32 UR7, UR16, 0x8, URZ ;  /* 0x0000000810077899 */ /* 0x000fe200080006ff */
[----:B------:R-:W2:Y:S02]  /*5730*/  @!UP2 LDCU UR4, c[0x0][0xf20] ;  /* 0x0001e400ff04a7ac */ /* 0x000ea40008000800 */
[----:B--2---:R-:W-:Y:S04]  /*5740*/  @!UP2 USHF.R.U32.HI UR6, URZ, UR4, UR6 ;  /* 0x00000004ff06a299 */ /* 0x004fe80008011606 */
[----:B------:R-:W-:Y:S04]  /*5750*/  @!UP2 USEL UR6, UR13, UR6, !UP0 ;  /* 0x000000060d06a287 */ /* 0x000fe8000c000000 */
[----:B------:R-:W-:Y:S02]  /*5760*/  @!UP2 UIADD3 UR4, UPT, UPT, -UR8, UR6, URZ ;  /* 0x000000060804a290 */ /* 0x000fe4000fffe1ff */
[----:B------:R-:W-:Y:S02]  /*5770*/  @!UP2 UIADD3 UR6, UPT, UPT, UR8, -UR6, URZ ;  /* 0x800000060806a290 */ /* 0x000fe4000fffe0ff */
[----:B------:R-:W-:Y:S02]  /*5780*/  @!UP2 UIMAD UR14, UR4, UR5, UR14 ;  /* 0x00000005040ea2a4 */ /* 0x000fe4000f8e020e */
[----:B------:R-:W-:Y:S01]  /*5790*/  @!UP2 UIMAD UR13, UR6, UR10, UR13 ;  /* 0x0000000a060da2a4 */ /* 0x000fe2000f8e020d */
[----:B------:R-:W-:Y:S11]  /*57a0*/  BRA.U UP3, `(.L_x_93) ;  /* 0x0000000103107547 */ /* 0x000ff6000b800000 */
[----:B------:R-:W-:Y:S04]  /*57b0*/  MOV R6, UR52 ;  /* 0x0000003400067c02 */ /* 0x000fe80008000f00 */
[----:B------:R-:W-:Y:S04]  /*57c0*/  SHF.L.U32 R6, R6, 0x1f, RZ ;  /* 0x0000001f06067819 */ /* 0x000fe800000006ff */
[----:B------:R-:W2:Y:S02]  /*57d0*/  SYNCS.PHASECHK.TRANS64.TRYWAIT P2, [UR21+0xc8], R6 ;  /* 0x0000c806ff0075a7 */ /* 0x000ea40008041115 */
[----:B--2---:R-:W-:Y:S05]  /*57e0*/  @!P2 BRA `(.L_x_94) ;  /* 0x000000780038a947 */ /* 0x004fea0003800000 */
.L_x_93:
[----:B------:R-:W-:Y:S05]  /*57f0*/  @!P1 BRA `(.L_x_95) ;  /* 0x0000000000309947 */ /* 0x000fea0003800000 */
[----:B------:R-:W-:Y:S01]  /*5800*/  ISETP.NE.U32.AND P1, PT, R2, RZ, PT ;  /* 0x000000ff0200720c */ /* 0x000fe20003f25070 */
[----:B------:R-:W2:Y:S01]  /*5810*/  LDCU.64 UR4, c[0x0][0x358] ;  /* 0x00006b00ff0477ac */ /* 0x000ea20008000a00 */
[----:B------:R-:W-:Y:S02]  /*5820*/  IMAD.MOV.U32 R142, RZ, RZ, 0x1 ;  /* 0x00000001ff8e7424 */ /* 0x000fe400078e00ff */
[----:B------:R-:W-:Y:S11]  /*5830*/  ISETP.NE.AND.EX P1, PT, R3, RZ, PT, P1 ;  /* 0x000000ff0300720c */ /* 0x000ff60003f25310 */
[----:B------:R-:W-:Y:S02]  /*5840*/  @!UPT UIADD3 URZ, UPT, UPT, URZ, URZ, URZ ;  /* 0x000000fffffff290 */ /* 0x000fe4000fffe0ff */
[----:B------:R-:W3:Y:S01]  /*5850*/  @P1 LDC.64 R10, c[0x0][0xc88] ;  /* 0x00032200ff0a1b82 */ /* 0x000ee20000000a00 */
[----:B-1----:R-:W-:Y:S04]  /*5860*/  @P1 IMAD R0, R4, UR36, RZ ;  /* 0x0000002404001c24 */ /* 0x002fe8000f8e02ff */
[----:B---3--:R-:W-:Y:S04]  /*5870*/  @P1 IMAD.WIDE R10, R0, 0x4, R10 ;  /* 0x00000004000a1825 */ /* 0x008fe800078e020a */
[----:B------:R-:W-:Y:S01]  /*5880*/  HFMA2 R0, -RZ, RZ, 0, 5.9604644775390625e-08 ;  /* 0x00000001ff007431 */ /* 0x000fe200000001ff */
[----:B--2--5:R2:W5:Y:S04]  /*5890*/  @P1 LDG.E R71, desc[UR4][R10.64] ;  /* 0x000000040a471981 */ /* 0x024568000c1e1900 */
[----:B------:R-:W-:Y:S01]  /*58a0*/  @!P1 PRMT R142, R0, 0x7610, R142 ;  /* 0x00007610008e9816 */ /* 0x000fe2000000008e */
[----:B--2---:R-:W3:Y:S06]  /*58b0*/  @!P1 LDC R71, c[0x0][0xc80] ;  /* 0x00032000ff479b82 */ /* 0x004eec0000000800 */
.L_x_95:
[----:B---3-5:R-:W-:Y:S01]  /*58c0*/  @!P0 FSETP.EQ.AND P1, PT, R71, RZ, PT ;  /* 0x000000ff4700820b */ /* 0x028fe20003f22000 */
[----:B------:R-:W-:Y:S01]  /*58d0*/  @!UPT UIADD3 URZ, UPT, UPT, URZ, URZ, URZ ;  /* 0x000000fffffff290 */ /* 0x000fe2000fffe0ff */
[----:B------:R-:W-:Y:S11]  /*58e0*/  @!P0 BRA `(.L_x_96) ;  /* 0x0000000000188947 */ /* 0x000ff60003800000 */
[----:B------:R-:W-:Y:S02]  /*58f0*/  LOP3.LUT P0, RZ, R142, 0xff, RZ, 0xc0, !PT ;  /* 0x000000ff8eff7812 */ /* 0x000fe4000780c0ff */
[----:B------:R-:W-:Y:S04]  /*5900*/  ISETP.NE.U32.AND P1, PT, R2, RZ, PT ;  /* 0x000000ff0200720c */ /* 0x000fe80003f25070 */
[----:B------:R-:W-:Y:S04]  /*5910*/  ISETP.NE.AND.EX P1, PT, R3, RZ, PT, P1 ;  /* 0x000000ff0300720c */ /* 0x000fe80003f25310 */
[----:B------:R-:W-:Y:S03]  /*5920*/  PLOP3.LUT P1, PT, P1, PT, PT, 0x8, 0x80 ;  /* 0x000000000080781c */ /* 0x000fe60000f2e170 */
[----:B------:R-:W-:Y:S11]  /*5930*/  @P0 FSETP.EQ.AND P1, PT, R71, RZ, PT ;  /* 0x000000ff4700020b */ /* 0x000ff60003f22000 */
[----:B------:R-:W-:Y:S02]  /*5940*/  @!UPT UIADD3 URZ, UPT, UPT, URZ, URZ, URZ ;  /* 0x000000fffffff290 */ /* 0x000fe4000fffe0ff */
.L_x_96:
[----:B------:R-:W2:Y:S01]  /*5950*/  SYNCS.PHASECHK.TRANS64.TRYWAIT P2, [UR21+0xa0], R9 ;  /* 0x0000a009ff0075a7 */ /* 0x000ea20008041115 */
[----:B------:R-:W-:Y:S01]  /*5960*/  ELECT P0, URZ, PT ;  /* 0x0000000000ff782f */ /* 0x000fe20003800000 */
[----:B------:R-:W-:Y:S03]  /*5970*/  ULOP3.LUT UR4, UR29, 0x1, URZ, 0xc0, !UPT ;  /* 0x000000011d047892 */ /* 0x000fe6000f8ec0ff */
[----:B------:R-:W-:Y:S11]  /*5980*/  PLOP3.LUT P1, PT, P1, P0, PT, 0xf2, 0x2f ;  /* 0x00000000002f781c */ /* 0x000ff60000f21e72 */
[----:B------:R-:W-:Y:S02]  /*5990*/  @!UPT UIADD3 URZ, UPT, UPT, URZ, URZ, URZ ;  /* 0x000000fffffff290 */ /* 0x000fe4000fffe0ff */
[----:B------:R-:W-:Y:S05]  /*59a0*/  @!P1 IADD3 R8, P0, PT, R16, 0x980, RZ ;  /* 0x0000098010089810 */ /* 0x000fea0007f1e0ff */
[----:B-1----:R-:W-:Y:S01]  /*59b0*/  @!P1 IMAD.X R6, RZ, RZ, R17, P0 ;  /* 0x000000ffff069224 */ /* 0x002fe200000e0611 */
[----:B--2---:R-:W-:Y:S07]  /*59c0*/  @!P2 BRA `(.L_x_97) ;  /* 0x0000007400d8a947 */ /* 0x004fee0003800000 */
.L_x_191:
[----:B------:R-:W-:Y:S01]  /*59d0*/  @!P1 R2UR UR6, R8 ;  /* 0x00000000080692ca */ /* 0x000fe200000e0000 */
[----:B------:R-:W-:Y:S01]  /*59e0*/  VOTEU.ALL UP0, P1 ;  /* 0x0000000000ff7886 */ /* 0x000fe20000800000 */
[----:B------:R-:W-:Y:S01]  /*59f0*/  @!P1 R2UR UR5, R6 ;  /* 0x00000000060592ca */ /* 0x000fe200000e0000 */
[----:B------:R-:W-:Y:S01]  /*5a00*/  UMOV UR10, 0x0 ;  /* 0x00000000000a7882 */ /* 0x000fe20000000000 */
[----:B------:R-:W-:Y:S01]  /*5a10*/  ISETP.NE.AND P0, PT, RZ, UR4, !P1 ;  /* 0x00000004ff007c0c */ /* 0x000fe2000cf05270 */
[----:B------:R-:W-:Y:S01]  /*5a20*/  UMOV UR11, 0x10000000 ;  /* 0x10000000000b7882 */ /* 0x000fe20000000000 */
[----:B------:R-:W-:Y:S02]  /*5a30*/  @!UP0 UIADD3 UR8, UPT, UPT, UR7, 0xc0, URZ ;  /* 0x000000c007088890 */ /* 0x000fe4000fffe0ff */
[----:B------:R-:W-:Y:S01]  /*5a40*/  @!UP0 UIADD3 UR32, UPT, UPT, UR21, 0x400, URZ ;  /* 0x0000040015208890 */ /* 0x000fe2000fffe0ff */
[----:B------:R-:W-:Y:S03]  /*5a50*/  VOTEU.ALL UP0, P1 ;  /* 0x0000000000ff7886 */ /* 0x000fe60000800000 */
[----:B-1----:R-:W-:Y:S02]  /*5a60*/  @!P1 IMAD.U32 R0, RZ, RZ, UR8 ;  /* 0x00000008ff009e24 */ /* 0x002fe4000f8e00ff */
[----:B------:R-:W-:Y:S02]  /*5a70*/  IMAD.U32 R10, RZ, RZ, UR6 ;  /* 0x00000006ff0a7e24 */ /* 0x000fe4000f8e00ff */
[----:B------:R-:W-:Y:S02]  /*5a80*/  IMAD.U32 R11, RZ, RZ, UR5 ;  /* 0x00000005ff0b7e24 */ /* 0x000fe4000f8e00ff */
[----:B------:R-:W-:Y:S01]  /*5a90*/  @P0 IMAD R0, RZ, RZ, UR7 ;  /* 0x00000007ff000e24 */ /* 0x000fe2000f8e02ff */
[----:B------:R-:W-:Y:S02]  /*5aa0*/  @!P1 R2UR UR8, R10 ;  /* 0x000000000a0892ca */ /* 0x000fe400000e0000 */
[----:B------:R-:W-:Y:S02]  /*5ab0*/  @!P1 R2UR UR9, R11 ;  /* 0x000000000b0992ca */ /* 0x000fe400000e0000 */
[----:B------:R-:W-:Y:S11]  /*5ac0*/  PLOP3.LUT P0, PT, P1, PT, PT, 0x8, 0x80 ;  /* 0x000000000080781c */ /* 0x000ff60000f0e170 */
[----:B------:R-:W-:Y:S02]  /*5ad0*/  @!UPT UIADD3 URZ, UPT, UPT, URZ, URZ, URZ ;  /* 0x000000fffffff290 */ /* 0x000fe4000fffe0ff */
[----:B------:R-:W-:Y:S01]  /*5ae0*/  @P0 R2UR.BROADCAST UR34, R0 ;  /* 0x00000000002202ca */ /* 0x000fe200008e0000 */
[----:B------:R-:W-:Y:S01]  /*5af0*/  @!P1 IMAD.MOV.U32 R0, RZ, RZ, 0x4000 ;  /* 0x00004000ff009424 */ /* 0x000fe200078e00ff */
[----:B------:R-:W-:Y:S05]  /*5b00*/  @!P1 IADD3 R8, P0, PT, R16, 0x980, RZ ;  /* 0x0000098010089810 */ /* 0x000fea0007f1e0ff */
[----:B------:R-:W-:Y:S06]  /*5b10*/  @!P1 IMAD.X R6, RZ, RZ, R17, P0 ;  /* 0x000000ffff069224 */ /* 0x000fec00000e0611 */
[----:B------:R1:W-:Y:S01]  /*5b20*/  @!UP0 UTMALDG.3D [UR32], [UR8], desc[UR10] ;  /* 0x00000a20080085b4 */ /* 0x0003e20008011000 */
[----:B------:R1:W-:Y:S01]  /*5b30*/  @!P1 SYNCS.ARRIVE.TRANS64.RED.A0TR RZ, [UR21+0x80], R0 ;  /* 0x00008000ffff99a7 */ /* 0x0003e20008300415 */
[----:B------:R-:W-:Y:S01]  /*5b40*/  SYNCS.ARRIVE.TRANS64.RED.A1T0 RZ, [UR46], RZ ;  /* 0x000000ffffff79a7 */ /* 0x000fe2000810042e */
[----:B------:R-:W2:Y:S02]  /*5b50*/  SYNCS.PHASECHK.TRANS64.TRYWAIT P2, [UR21+0xa8], R9 ;  /* 0x0000a809ff0075a7 */ /* 0x000ea40008041115 */
[----:B-12---:R-:W-:Y:S05]  /*5b60*/  @!P2 BRA `(.L_x_98) ;  /* 0x000000740088a947 */ /* 0x006fea0003800000 */
.L_x_193:
[----:B------:R-:W-:Y:S01]  /*5b70*/  @!P1 R2UR UR6, R8 ;  /* 0x00000000080692ca */ /* 0x000fe200000e0000 */
[----:B------:R-:W-:Y:S01]  /*5b80*/  VOTEU.ALL UP0, P1 ;  /* 0x0000000000ff7886 */ /* 0x000fe20000800000 */
[----:B------:R-:W-:Y:S01]  /*5b90*/  @!P1 R2UR UR5, R6 ;  /* 0x00000000060592ca */ /* 0x000fe200000e0000 */
[----:B-1----:R-:W-:Y:S01]  /*5ba0*/  @!P1 IMAD.MOV.U32 R0, RZ, RZ, 0x4000 ;  /* 0x00004000ff009424 */ /* 0x002fe200078e00ff */
[----:B------:R-:W-:Y:S01]  /*5bb0*/  UMOV UR10, 0x0 ;  /* 0x00000000000a7882 */ /* 0x000fe20000000000 */
[----:B------:R-:W-:Y:S01]  /*5bc0*/  UMOV UR11, 0x10000000 ;  /* 0x10000000000b7882 */ /* 0x000fe20000000000 */
[----:B------:R-:W-:Y:S01]  /*5bd0*/  @!UP0 UIADD3 UR24, UPT, UPT, UR21, 0x4400, URZ ;  /* 0x0000440015188890 */ /* 0x000fe2000fffe0ff */
[----:B------:R-:W-:Y:S01]  /*5be0*/  @!P1 IADD3 R8, P0, PT, R16, 0x980, RZ ;  /* 0x0000098010089810 */ /* 0x000fe20007f1e0ff */
[----:B------:R-:W-:Y:S01]  /*5bf0*/  UMOV UR27, UR35 ;  /* 0x00000023001b7c82 */ /* 0x000fe20008000000 */
[----:B------:R-:W-:Y:S03]  /*5c00*/  UMOV UR28, UR36 ;  /* 0x00000024001c7c82 */ /* 0x000fe60008000000 */
[----:B------:R-:W-:Y:S02]  /*5c10*/  @!P1 IMAD.X R6, RZ, RZ, R17, P0 ;  /* 0x000000ffff069224 */ /* 0x000fe400000e0611 */
[----:B------:R-:W-:Y:S02]  /*5c20*/  IMAD.U32 R10, RZ, RZ, UR6 ;  /* 0x00000006ff0a7e24 */ /* 0x000fe4000f8e00ff */
[----:B------:R-:W-:Y:S01]  /*5c30*/  IMAD.U32 R11, RZ, RZ, UR5 ;  /* 0x00000005ff0b7e24 */ /* 0x000fe2000f8e00ff */
[----:B------:R-:W-:Y:S02]  /*5c40*/  @!UP0 UIMAD UR5, UR4, -0x40, UR7 ;  /* 0xffffffc0040588a4 */ /* 0x000fe4000f8e0207 */
[----:B------:R-:W-:Y:S02]  /*5c50*/  @!P1 R2UR UR8, R10 ;  /* 0x000000000a0892ca */ /* 0x000fe400000e0000 */
[----:B------:R-:W-:Y:S01]  /*5c60*/  @!P1 R2UR UR9, R11 ;  /* 0x000000000b0992ca */ /* 0x000fe200000e0000 */
[----:B------:R-:W-:Y:S01]  /*5c70*/  @!UP0 UIADD3 UR26, UPT, UPT, UR5, 0x80, URZ ;  /* 0x00000080051a8890 */ /* 0x000fe2000fffe0ff */
[----:B------:R-:W-:Y:S11]  /*5c80*/  VOTEU.ALL UP0, P1 ;  /* 0x0000000000ff7886 */ /* 0x000ff60000800000 */
[----:B------:R1:W-:Y:S01]  /*5c90*/  @!UP0 UTMALDG.3D [UR24], [UR8], desc[UR10] ;  /* 0x00000a18080085b4 */ /* 0x0003e20008011000 */
[----:B------:R1:W-:Y:S01]  /*5ca0*/  @!P1 SYNCS.ARRIVE.TRANS64.RED.A0TR RZ, [UR21+0x88], R0 ;  /* 0x00008800ffff99a7 */ /* 0x0003e20008300415 */
[----:B------:R-:W-:Y:S01]  /*5cb0*/  SYNCS.ARRIVE.TRANS64.RED.A1T0 RZ, [UR45], RZ ;  /* 0x000000ffffff79a7 */ /* 0x000fe2000810042d */
[----:B------:R-:W2:Y:S02]  /*5cc0*/  SYNCS.PHASECHK.TRANS64.TRYWAIT P2, [UR21+0xb0], R9 ;  /* 0x0000b009ff0075a7 */ /* 0x000ea40008041115 */
[----:B-12---:R-:W-:Y:S05]  /*5cd0*/  @!P2 BRA `(.L_x_99) ;  /* 0x000000740044a947 */ /* 0x006fea0003800000 */
.L_x_195:
        /* <DEDUP_REMOVED lines=13> */
[----:B------:R-:W-:Y:S02]  /*5db0*/  @!UP0 ULEA UR5, UR4, UR7, 0x6 ;  /* 0x0000000704058291 */ /* 0x000fe4000f8e30ff */
        /* <DEDUP_REMOVED lines=9> */
.L_x_197:
[----:B------:R-:W-:Y:S01]  /*5e50*/  @!P1 R2UR UR6, R8 ;  /* 0x00000000080692ca */ /* 0x000fe200000e0000 */
[----:B------:R-:W-:Y:S01]  /*5e60*/  UMOV UR18, 0x0 ;  /* 0x0000000000127882 */ /* 0x000fe20000000000 */
[----:B------:R-:W-:Y:S01]  /*5e70*/  @!P1 R2UR UR5, R6 ;  /* 0x00000000060592ca */ /* 0x000fe200000e0000 */
[----:B------:R-:W-:Y:S01]  /*5e80*/  VOTEU.ALL UP0, P1 ;  /* 0x0000000000ff7886 */ /* 0x000fe20000800000 */
[----:B------:R-:W-:Y:S01]  /*5e90*/  ISETP.NE.OR P0, PT, RZ, UR4, P1 ;  /* 0x00000004ff007c0c */ /* 0x000fe20008f05670 */
[----:B------:R-:W-:Y:S01]  /*5ea0*/  UMOV UR19, 0x10000000 ;  /* 0x1000000000137882 */ /* 0x000fe20000000000 */
[----:B------:R-:W-:Y:S01]  /*5eb0*/  UMOV UR11, UR35 ;  /* 0x00000023000b7c82 */ /* 0x000fe20008000000 */
[----:B------:R-:W-:Y:S01]  /*5ec0*/  UMOV UR12, UR36 ;  /* 0x00000024000c7c82 */ /* 0x000fe20008000000 */
[----:B------:R-:W-:Y:S01]  /*5ed0*/  @!UP0 UIADD3 UR4, UPT, UPT, UR7, 0xc0, URZ ;  /* 0x000000c007048890 */ /* 0x000fe2000fffe0ff */
[----:B------:R-:W-:Y:S01]  /*5ee0*/  VIADD R14, R14, 0x1 ;  /* 0x000000010e0e7836 */ /* 0x000fe20000000000 */
[----:B------:R-:W-:Y:S01]  /*5ef0*/  @!UP0 UIADD3 UR8, UPT, UPT, UR21, 0xc400, URZ ;  /* 0x0000c40015088890 */ /* 0x000fe2000fffe0ff */
[----:B------:R-:W-:Y:S01]  /*5f00*/  R2UR UR16, R144 ;  /* 0x00000000901072ca */ /* 0x000fe200000e0000 */
[----:B------:R-:W-:Y:S01]  /*5f10*/  @!UP0 UIADD3 UR9, UPT, UPT, UR21, 0x98, URZ ;  /* 0x0000009815098890 */ /* 0x000fe2000fffe0ff */
[----:B------:R-:W-:Y:S01]  /*5f20*/  IMAD.U32 R8, RZ, RZ, UR6 ;  /* 0x00000006ff087e24 */ /* 0x000fe2000f8e00ff */
[----:B------:R-:W-:Y:S01]  /*5f30*/  VOTEU.ALL UP0, P1 ;  /* 0x0000000000ff7886 */ /* 0x000fe20000800000 */
[----:B-1----:R-:W-:Y:S01]  /*5f40*/  @!P1 IMAD.U32 R0, RZ, RZ, UR4 ;  /* 0x00000004ff009e24 */ /* 0x002fe2000f8e00ff */
[----:B------:R-:W-:Y:S01]  /*5f50*/  R2UR UR20, R145 ;  /* 0x00000000911472ca */ /* 0x000fe200000e0000 */
[----:B------:R-:W-:Y:S01]  /*5f60*/  IMAD.U32 R9, RZ, RZ, UR5 ;  /* 0x00000005ff097e24 */ /* 0x000fe2000f8e00ff */
[----:B------:R-:W-:Y:S01]  /*5f70*/  @!P1 R2UR UR4, R8 ;  /* 0x00000000080492ca */ /* 0x000fe200000e0000 */
[----:B------:R-:W-:Y:S01]  /*5f80*/  @!P0 IMAD R0, RZ, RZ, UR7 ;  /* 0x00000007ff008e24 */ /* 0x000fe2000f8e02ff */
[----:B------:R-:W-:Y:S01]  /*5f90*/  PLOP3.LUT P0, PT, P1, PT, PT, 0x8, 0x80 ;  /* 0x000000000080781c */ /* 0x000fe20000f0e170 */
[----:B------:R-:W-:Y:S01]  /*5fa0*/  UIADD3 UR29, UPT, UPT, UR29, 0x1, URZ ;  /* 0x000000011d1d7890 */ /* 0x000fe2000fffe0ff */
[----:B------:R-:W-:Y:S01]  /*5fb0*/  @!P1 R2UR UR5, R9 ;  /* 0x00000000090592ca */ /* 0x000fe200000e0000 */
[----:B------:R-:W-:Y:S10]  /*5fc0*/  UPLOP3.LUT UP3, UPT, UPT, UPT, UPT, 0x80, 0x8 ;  /* 0x000000000008789c */ /* 0x000ff40003f6f070 */
[----:B------:R-:W-:Y:S01]  /*5fd0*/  @P0 R2UR.BROADCAST UR10, R0 ;  /* 0x00000000000a02ca */ /* 0x000fe200008e0000 */
[----:B------:R-:W-:Y:S01]  /*5fe0*/  UIADD3 UR16, UPT, UPT, UR13, UR16, URZ ;  /* 0x000000100d107290 */ /* 0x000fe2000fffe0ff */
[C---:B------:R-:W-:Y:S01]  /*5ff0*/  ISETP.NE.AND P0, PT, R14.reuse, 0x2, PT ;  /* 0x000000020e00780c */ /* 0x040fe20003f05270 */
[----:B------:R-:W-:Y:S01]  /*6000*/  UMOV UR36, UR30 ;  /* 0x0000001e00247c82 */ /* 0x000fe20008000000 */
[----:B------:R-:W-:Y:S01]  /*6010*/  LOP3.LUT R15, R15, 0x1, RZ, 0x3c, !PT ;  /* 0x000000010f0f7812 */ /* 0x000fe200078e3cff */
[----:B------:R-:W-:Y:S01]  /*6020*/  UIADD3 UR20, UPT, UPT, UR14, UR20, URZ ;  /* 0x000000140e147290 */ /* 0x000fe2000fffe0ff */
[----:B------:R-:W-:Y:S02]  /*6030*/  SEL R0, RZ, 0x1, P0 ;  /* 0x00000001ff007807 */ /* 0x000fe40000000000 */
[----:B------:R-:W-:Y:S02]  /*6040*/  SEL R14, R14, RZ, P0 ;  /* 0x000000ff0e0e7207 */ /* 0x000fe40000000000 */
[----:B------:R-:W-:Y:S03]  /*6050*/  LOP3.LUT R13, R13, R0, RZ, 0x3c, !PT ;  /* 0x000000000d0d7212 */ /* 0x000fe600078e3cff */
[----:B------:R1:W-:Y:S01]  /*6060*/  @!UP0 UTMALDG.3D [UR8], [UR4], desc[UR18] ;  /* 0x00001208040085b4 */ /* 0x0003e20008011000 */
[----:B------:R1:W-:Y:S01]  /*6070*/  @!P1 SYNCS.ARRIVE.TRANS64.RED.A0TR RZ, [UR21+0x98], R7 ;  /* 0x00009807ffff99a7 */ /* 0x0003e20008300415 */
[----:B------:R-:W-:Y:S01]  /*6080*/  SYNCS.ARRIVE.TRANS64.RED.A1T0 RZ, [UR38], RZ ;  /* 0x000000ffffff79a7 */ /* 0x000fe20008100426 */
[----:B------:R-:W-:Y:S05]  /*6090*/  BRA.U UP1, `(.L_x_101) ;  /* 0xfffffff101407547 */ /* 0x000fea000b83ffff */
[----:B------:R-:W-:-:S04]  /*60a0*/  SHF.L.U32 R2, R15, 0x1f, RZ ;  /* 0x0000001f0f027819 */ /* 0x000fc800000006ff */
[----:B------:R-:W2:Y:S02]  /*60b0*/  SYNCS.PHASECHK.TRANS64.TRYWAIT P0, [UR21+0xa0], R2 ;  /* 0x0000a002ff0075a7 */ /* 0x000ea40008001115 */
[----:B--2---:R-:W-:Y:S05]  /*60c0*/  @!P0 BRA `(.L_x_102) ;  /* 0x0000007000788947 */ /* 0x004fea0003800000 */
.L_x_199:
[----:B------:R-:W3:Y:S02]  /*60d0*/  SYNCS.PHASECHK.TRANS64.TRYWAIT P0, [UR21+0xa8], R2 ;  /* 0x0000a802ff0075a7 */ /* 0x000ee40008001115 */
[----:B---3--:R-:W-:Y:S05]  /*60e0*/  @!P0 BRA `(.L_x_103) ;  /* 0x0000007000888947 */ /* 0x008fea0003800000 */
.L_x_201:
[----:B------:R-:W3:Y:S02]  /*60f0*/  SYNCS.PHASECHK.TRANS64.TRYWAIT P0, [UR21+0xb0], R2 ;  /* 0x0000b002ff0075a7 */ /* 0x000ee40008001115 */
[----:B---3--:R-:W-:Y:S05]  /*6100*/  @!P0 BRA `(.L_x_104) ;  /* 0x0000007000988947 */ /* 0x008fea0003800000 */
.L_x_203:
[----:B--2---:R-:W-:-:S07]  /*6110*/  MOV R0, UR21 ;  /* 0x0000001500007c02 */ /* 0x004fce0008000f00 */
.L_x_105:
[----:B--2---:R-:W-:-:S04]  /*6120*/  SHF.L.U32 R2, R15, 0x1f, RZ ;  /* 0x0000001f0f027819 */ /* 0x004fc800000006ff */
[----:B------:R2:W3:Y:S03]  /*6130*/  SYNCS.PHASECHK.TRANS64.TRYWAIT P0, [R0+URZ+0xb8], R2 ;  /* 0x0000b802000075a7 */ /* 0x0004e600080011ff */
[----:B---3--:R-:W-:Y:S05]  /*6140*/  @!P0 NANOSLEEP.SYNCS 0x989680 ;  /* 0x009896800000895d */ /* 0x008fea0003900000 */
[----:B------:R-:W3:Y:S02]  /*6150*/  @!P0 SYNCS.PHASECHK.TRANS64 P0, [R0+URZ+0xb8], R2 ;  /* 0x0000b802000085a7 */ /* 0x000ee400080010ff */
[----:B-1-3--:R-:W-:Y:S05]  /*6160*/  @P0 EXIT ;  /* 0x000000000000094d */ /* 0x00afea0003800000 */
[----:B------:R-:W-:Y:S05]  /*6170*/  BRA `(.L_x_105) ;  /* 0xfffffffc00e87947 */ /* 0x000fea000383ffff */
.L_x_90:
[----:B------:R-:W-:-:S06]  /*6180*/  UISETP.GE.AND UP0, UPT, UR17, 0x4, UPT ;  /* 0x000000041100788c */ /* 0x000fcc000bf06270 */
[----:B------:R-:W-:-:S13]  /*6190*/  PLOP3.LUT P0, PT, PT, PT, UP0, 0x80, 0x8 ;  /* 0x000000000008781c */ /* 0x000fda0003f0f008 */
[----:B------:R-:W-:Y:S05]  /*61a0*/  @!P0 EXIT ;  /* 0x000000000000894d */ /* 0x000fea0003800000 */
[----:B------:R-:W1:Y:S08]  /*61b0*/  S2UR UR4, SR_CgaCtaId ;  /* 0x00000000000479c3 */ /* 0x000e700000008800 */
[----:B------:R-:W-:Y:S01]  /*61c0*/  BAR.SYNC.DEFER_BLOCKING 0x6, 0xa0 ;  /* 0x0182800000007b1d */ /* 0x000fe20000010000 */
[C---:B------:R-:W-:Y:S01]  /*61d0*/  IMAD.SHL.U32 R3, R154.reuse, 0x40, RZ ;  /* 0x000000409a037824 */ /* 0x040fe200078e00ff */
[C---:B------:R-:W-:Y:S01]  /*61e0*/  LOP3.LUT R141, R154.reuse, 0x1, RZ, 0xc0, !PT ;  /* 0x000000019a8d7812 */ /* 0x040fe200078ec0ff */
[----:B------:R-:W-:-:S02]  /*61f0*/  IMAD.SHL.U32 R140, R154, 0x8, RZ ;  /* 0x000000089a8c7824 */ /* 0x000fc400078e00ff */
[----:B------:R-:W-:Y:S01]  /*6200*/  IMAD.U32 R2, R154, 0x10000, RZ ;  /* 0x000100009a027824 */ /* 0x000fe200078e00ff */
[----:B------:R-:W-:Y:S02]  /*6210*/  UMOV UR46, 0x400 ;  /* 0x00000400002e7882 */ /* 0x000fe40000000000 */
[----:B------:R-:W2:Y:S01]  /*6220*/  LDC.64 R136, c[0x0][0xc88] ;  /* 0x00032200ff887b82 */ /* 0x000ea20000000a00 */
[----:B------:R-:W-:Y:S01]  /*6230*/  LOP3.LUT R6, R3, 0x1c0, RZ, 0xc0, !PT ;  /* 0x000001c003067812 */ /* 0x000fe200078ec0ff */
[----:B------:R-:W-:Y:S01]  /*6240*/  IMAD.MOV.U32 R153, RZ, RZ, 0x2 ;  /* 0x00000002ff997424 */ /* 0x000fe200078e00ff */
[----:B------:R-:W-:Y:S01]  /*6250*/  ISETP.NE.U32.AND P0, PT, R141, 0x1, PT ;  /* 0x000000018d00780c */ /* 0x000fe20003f05070 */
[----:B------:R-:W-:Y:S01]  /*6260*/  IMAD.MOV.U32 R152, RZ, RZ, 0x4 ;  /* 0x00000004ff987424 */ /* 0x000fe200078e00ff */
[----:B------:R-:W-:Y:S01]  /*6270*/  LOP3.LUT R140, R6, 0x38, R140, 0xf8, !PT ;  /* 0x00000038068c7812 */ /* 0x000fe200078ef88c */
[----:B------:R-:W-:Y:S01]  /*6280*/  IMAD.MOV.U32 R151, RZ, RZ, 0x1 ;  /* 0x00000001ff977424 */ /* 0x000fe200078e00ff */
[----:B------:R-:W-:Y:S01]  /*6290*/  LOP3.LUT R2, R2, 0x600000, RZ, 0xc0, !PT ;  /* 0x0060000002027812 */ /* 0x000fe200078ec0ff */
[----:B------:R-:W3:Y:S01]  /*62a0*/  LDC.64 R138, c[0x0][0xc90] ;  /* 0x00032400ff8a7b82 */ /* 0x000ee20000000a00 */
[----:B------:R-:W-:Y:S01]  /*62b0*/  R2P PR, R154, 0x6 ;  /* 0x000000069a007804 */ /* 0x000fe20000000000 */
[----:B------:R-:W-:Y:S01]  /*62c0*/  IMAD.MOV.U32 R148, RZ, RZ, RZ ;  /* 0x000000ffff947224 */ /* 0x000fe200078e00ff */
[----:B------:R-:W-:Y:S01]  /*62d0*/  LOP3.LUT R140, R140, 0x1e00, R3, 0xf8, !PT ;  /* 0x00001e008c8c7812 */ /* 0x000fe200078ef803 */
[----:B------:R-:W-:Y:S01]  /*62e0*/  IMAD.MOV.U32 R150, RZ, RZ, RZ ;  /* 0x000000ffff967224 */ /* 0x000fe200078e00ff */
[----:B------:R-:W-:Y:S01]  /*62f0*/  P2R R3, PR, RZ, 0x1 ;  /* 0x00000001ff037803 */ /* 0x000fe20000000000 */
[----:B------:R-:W4:Y:S01]  /*6300*/  LDCU UR62, c[0x0][0x370] ;  /* 0x00006e00ff3e77ac */ /* 0x000f220008000800 */
[----:B------:R-:W-:Y:S01]  /*6310*/  LOP3.LUT R154, R154, 0x60, RZ, 0xc0, !PT ;  /* 0x000000609a9a7812 */ /* 0x000fe200078ec0ff */
[----:B------:R-:W2:Y:S01]  /*6320*/  LDC.64 R134, c[0x0][0xcb0] ;  /* 0x00032c00ff867b82 */ /* 0x000ea20000000a00 */
[----:B------:R-:W-:Y:S01]  /*6330*/  SEL R153, R153, 0xfffffffe, !P1 ;  /* 0xfffffffe99997807 */ /* 0x000fe20004800000 */
[----:B-1----:R-:W-:Y:S01]  /*6340*/  ULEA UR46, UR4, UR46, 0x18 ;  /* 0x0000002e042e7291 */ /* 0x002fe2000f8ec0ff */
[----:B------:R-:W-:Y:S01]  /*6350*/  SEL R152, R152, 0xfffffffc, !P2 ;  /* 0xfffffffc98987807 */ /* 0x000fe20005000000 */
[----:B------:R-:W-:Y:S01]  /*6360*/  UMOV UR39, URZ ;  /* 0x000000ff00277c82 */ /* 0x000fe20008000000 */
[----:B------:R-:W1:Y:S03]  /*6370*/  LDCU UR45, c[0x0][0xf0c] ;  /* 0x0001e180ff2d77ac */ /* 0x000e660008000800 */
[----:B------:R-:W1:Y:S01]  /*6380*/  LDC.64 R132, c[0x0][0xca8] ;  /* 0x00032a00ff847b82 */ /* 0x000e620000000a00 */
[----:B------:R-:W-:-:S02]  /*6390*/  UIADD3 UR5, UPT, UPT, UR46, 0xf8, URZ ;  /* 0x000000f82e057890 */ /* 0x000fc4000fffe0ff */
[----:B------:R-:W4:Y:S01]  /*63a0*/  LDS R0, [UR46+0x150] ;  /* 0x0001502eff007984 */ /* 0x000f220008000800 */
[----:B------:R-:W-:Y:S02]  /*63b0*/  UIADD3 UR4, UPT, UPT, UR46, 0x400, URZ ;  /* 0x000004002e047890 */ /* 0x000fe4000fffe0ff */
[----:B------:R-:W-:Y:S01]  /*63c0*/  ULOP3.LUT UR5, UR5, 0xfefffff8, URZ, 0xc0, !UPT ;  /* 0xfefffff805057892 */ /* 0x000fe2000f8ec0ff */
[----:B------:R-:W1:Y:S03]  /*63d0*/  LDCU UR41, c[0x0][0xf30] ;  /* 0x0001e600ff2977ac */ /* 0x000e660008000800 */
[----:B------:R-:W-:Y:S02]  /*63e0*/  IMAD.U32 R146, RZ, RZ, UR4 ;  /* 0x00000004ff927e24 */ /* 0x000fe4000f8e00ff */
[----:B------:R-:W-:Y:S01]  /*63f0*/  IMAD.U32 R155, RZ, RZ, UR5 ;  /* 0x00000005ff9b7e24 */ /* 0x000fe2000f8e00ff */
[----:B------:R-:W1:Y:S01]  /*6400*/  LDCU.64 UR60, c[0x0][0xc88] ;  /* 0x00019100ff3c77ac */ /* 0x000e620008000a00 */
[----:B------:R-:W1:Y:S01]  /*6410*/  LDCU.64 UR42, c[0x0][0xf28] ;  /* 0x0001e500ff2a77ac */ /* 0x000e620008000a00 */
[----:B------:R-:W1:Y:S01]  /*6420*/  LDCU.128 UR56, c[0x0][0xf10] ;  /* 0x0001e200ff3877ac */ /* 0x000e620008000c00 */
[----:B------:R-:W1:Y:S01]  /*6430*/  LDCU UR55, c[0x0][0x374] ;  /* 0x00006e80ff3777ac */ /* 0x000e620008000800 */
[----:B------:R-:W-:Y:S01]  /*6440*/  UMOV UR54, URZ ;  /* 0x000000ff00367c82 */ /* 0x000fe20008000000 */
[----:B------:R-:W-:Y:S01]  /*6450*/  UMOV UR52, URZ ;  /* 0x000000ff00347c82 */ /* 0x000fe20008000000 */
[----:B--234-:R-:W-:-:S07]  /*6460*/  IMAD.IADD R2, R0, 0x1, R2 ;  /* 0x0000000100027824 */ /* 0x01cfce00078e0202 */
.L_x_150:
[----:B-1----:R-:W-:Y:S02]  /*6470*/  LEA R8, R148, UR46, 0x3 ;  /* 0x0000002e94087c11 */ /* 0x002fe4000f8e18ff */
[----:B------:R-:W-:Y:S02]  /*6480*/  SHF.L.U32 R0, R150, 0x1f, RZ ;  /* 0x0000001f96007819 */ /* 0x000fe400000006ff */
[----:B------:R-:W-:Y:S02]  /*6490*/  LEA R4, R148, UR46, 0x4 ;  /* 0x0000002e94047c11 */ /* 0x000fe4000f8e20ff */
[----:B------:R-:W2:Y:S02]  /*64a0*/  SYNCS.PHASECHK.TRANS64.TRYWAIT P0, [R8+URZ+0xd0], R0 ;  /* 0x0000d000080075a7 */ /* 0x000ea400080011ff */
[----:B--2---:R-:W-:Y:S05]  /*64b0*/  @!P0 BRA `(.L_x_106) ;  /* 0x0000006c00c48947 */ /* 0x004fea0003800000 */
.L_x_204:
[----:B------:R-:W3:Y:S01]  /*64c0*/  LDS.128 R4, [R4+0x130] ;  /* 0x0001300004047984 */ /* 0x000ee20000000c00 */
[----:B------:R-:W-:Y:S01]  /*64d0*/  UISETP.GE.AND UP0, UPT, UR44, 0x1, UPT ;  /* 0x000000012c00788c */ /* 0x000fe2000bf06270 */
[----:B------:R-:W-:Y:S01]  /*64e0*/  @!PT LDS RZ, [RZ] ;  /* 0x00000000fffff984 */ /* 0x000fe20000000800 */
[----:B------:R-:W-:Y:S01]  /*64f0*/  @!PT LDS RZ, [RZ] ;  /* 0x00000000fffff984 */ /* 0x000fe20000000800 */
[----:B------:R-:W-:Y:S01]  /*6500*/  @!PT LDS RZ, [RZ] ;  /* 0x00000000fffff984 */ /* 0x000fe20000000800 */
[----:B------:R-:W-:Y:S01]  /*6510*/  @!PT LDS RZ, [RZ] ;  /* 0x00000000fffff984 */ /* 0x000fe20000000800 */
[----:B------:R4:W-:Y:S06]  /*6520*/  MEMBAR.ALL.CTA ;  /* 0x0000000000007992 */ /* 0x0009ec0000008000 */
[----:B----4-:R-:W4:Y:S01]  /*6530*/  FENCE.VIEW.ASYNC.S ;  /* 0x00000000000073c6 */ /* 0x010f220000000000 */
[----:B---3--:R-:W-:Y:S11]  /*6540*/  LOP3.LUT P0, RZ, R6, 0x1, RZ, 0xc0, !PT ;  /* 0x0000000106ff7812 */ /* 0x008ff6000780c0ff */
[----:B------:R-:W-:Y:S02]  /*6550*/  @!UPT UIADD3 URZ, UPT, UPT, URZ, URZ, URZ ;  /* 0x000000fffffff290 */ /* 0x000fe4000fffe0ff */
[----:B----4-:R-:W-:Y:S01]  /*6560*/  VOTEU.ANY UP1, P0 ;  /* 0x0000000000ff7886 */ /* 0x010fe20000020100 */
[----:B------:R-:W-:Y:S01]  /*6570*/  PLOP3.LUT P0, PT, PT, PT, UP1, 0x80, 0x8 ;  /* 0x000000000008781c */ /* 0x000fe20003f0f018 */
[----:B------:R-:W-:Y:S06]  /*6580*/  UP2UR UR4, UPR, URZ, 0x2 ;  /* 0x00000002ff047883 */ /* 0x000fec0008000000 */
[----:B------:R-:W-:Y:S06]  /*6590*/  IMAD.U32 R156, RZ, RZ, UR4 ;  /* 0x00000004ff9c7e24 */ /* 0x000fec000f8e00ff */
[----:B--2---:R-:W-:Y:S02]  /*65a0*/  @P0 SHF.R.U32.HI R0, RZ, 0x10, R5 ;  /* 0x00000010ff000819 */ /* 0x004fe40000011605 */
        /* <DEDUP_REMOVED lines=12> */
[----:B------:R-:W3:Y:S01]  /*6670*/  LDCU UR12, c[0x0][0xf20] ;  /* 0x0001e400ff0c77ac */ /* 0x000ee20008000800 */
[----:B-1----:R-:W-:Y:S02]  /*6680*/  UIMAD.WIDE.U32 UR4, UR55, UR59, URZ ;  /* 0x0000003b370472a5 */ /* 0x002fe4000f8e00ff */
[----:B------:R-:W-:Y:S02]  /*6690*/  UIMAD.WIDE.U32 UR6, UR62, UR56, URZ ;  /* 0x000000383e0672a5 */ /* 0x000fe4000f8e00ff */
[----:B------:R-:W-:Y:S02]  /*66a0*/  UISETP.NE.AND UP0, UPT, UR58, 0x1, UPT ;  /* 0x000000013a00788c */ /* 0x000fe4000bf05270 */
[----:B------:R-:W-:Y:S02]  /*66b0*/  UIMAD.WIDE.U32 UR8, UR37, UR59, URZ ;  /* 0x0000003b250872a5 */ /* 0x000fe4000f8e00ff */
[----:B------:R-:W-:Y:S02]  /*66c0*/  UISETP.NE.AND UP1, UPT, UR45, 0x1, UPT ;  /* 0x000000012d00788c */ /* 0x000fe4000bf25270 */
[----:B------:R-:W-:Y:S02]  /*66d0*/  UIMAD.WIDE.U32 UR10, UR38, UR56, URZ ;  /* 0x00000038260a72a5 */ /* 0x000fe4000f8e00ff */
[----:B------:R-:W-:Y:S01]  /*66e0*/  UISETP.NE.AND UP2, UPT, UR44, 0x1, UPT ;  /* 0x000000012c00788c */ /* 0x000fe2000bf45270 */
[----:B------:R-:W-:Y:S02]  /*66f0*/  UMOV UR4, UR5 ;  /* 0x0000000500047c82 */ /* 0x000fe40008000000 */
[----:B---3--:R-:W-:Y:S03]  /*6700*/  USHF.R.U32.HI UR5, URZ, UR12, UR4 ;  /* 0x0000000cff057299 */ /* 0x008fe60008011604 */
[----:B------:R-:W-:Y:S02]  /*6710*/  UMOV UR4, UR7 ;  /* 0x0000000700047c82 */ /* 0x000fe40008000000 */
[----:B------:R-:W-:Y:S02]  /*6720*/  USHF.R.U32.HI UR7, URZ, UR57, UR4 ;  /* 0x00000039ff077299 */ /* 0x000fe40008011604 */
[----:B------:R-:W-:Y:S02]  /*6730*/  USEL UR4, UR55, UR5, !UP0 ;  /* 0x0000000537047287 */ /* 0x000fe4000c000000 */
[----:B------:R-:W-:Y:S01]  /*6740*/  USEL UR7, UR62, UR7, !UP1 ;  /* 0x000000073e077287 */ /* 0x000fe2000c800000 */
[----:B------:R-:W-:Y:S01]  /*6750*/  UMOV UR5, UR9 ;  /* 0x0000000900057c82 */ /* 0x000fe20008000000 */
[----:B------:R-:W-:Y:S02]  /*6760*/  UIMAD.WIDE.U32 UR8, UR4, UR42, URZ ;  /* 0x0000002a040872a5 */ /* 0x000fe4000f8e00ff */
[----:B------:R-:W-:Y:S03]  /*6770*/  USHF.R.U32.HI UR6, URZ, UR12, UR5 ;  /* 0x0000000cff067299 */ /* 0x000fe60008011605 */
[----:B------:R-:W-:Y:S01]  /*6780*/  UMOV UR5, UR11 ;  /* 0x0000000b00057c82 */ /* 0x000fe20008000000 */
[----:B------:R-:W-:Y:S02]  /*6790*/  UIMAD.WIDE.U32 UR10, UR7, UR42, URZ ;  /* 0x0000002a070a72a5 */ /* 0x000fe4000f8e00ff */
[----:B------:R-:W-:Y:S02]  /*67a0*/  USEL UR6, UR37, UR6, !UP0 ;  /* 0x0000000625067287 */ /* 0x000fe4000c000000 */
[----:B------:R-:W-:Y:S01]  /*67b0*/  USHF.R.U32.HI UR5, URZ, UR57, UR5 ;  /* 0x00000039ff057299 */ /* 0x000fe20008011605 */
[----:B------:R-:W-:Y:S02]  /*67c0*/  UMOV UR8, UR9 ;  /* 0x0000000900087c82 */ /* 0x000fe40008000000 */
[----:B------:R-:W-:Y:S01]  /*67d0*/  UMOV UR10, UR11 ;  /* 0x0000000b000a7c82 */ /* 0x000fe20008000000 */
[----:B------:R-:W-:Y:S02]  /*67e0*/  @UP2 USHF.R.U32.HI UR4, URZ, UR43, UR8 ;  /* 0x0000002bff042299 */ /* 0x000fe40008011608 */
[----:B------:R-:W-:Y:S02]  /*67f0*/  @UP2 USHF.R.U32.HI UR7, URZ, UR43, UR10 ;  /* 0x0000002bff072299 */ /* 0x000fe4000801160a */
[----:B------:R-:W-:Y:S02]  /*6800*/  UIMAD UR4, UR44, UR4, URZ ;  /* 0x000000042c0472a4 */ /* 0x000fe4000f8e02ff */
        /* <DEDUP_REMOVED lines=8> */
[----:B------:R-:W-:Y:S02]  /*6890*/  USEL UR11, UR6, UR4, !UP2 ;  /* 0x00000004060b7287 */ /* 0x000fe4000d000000 */
[----:B------:R-:W-:Y:S02]  /*68a0*/  UIADD3 UR8, UPT, UPT, -UR5, URZ, URZ ;  /* 0x000000ff05087290 */ /* 0x000fe4000fffe1ff */
[----:B------:R-:W-:Y:S01]  /*68b0*/  UIADD3 UR10, UPT, UPT, -UR11, URZ, URZ ;  /* 0x000000ff0b0a7290 */ /* 0x000fe2000fffe1ff */
[----:B------:R-:W-:Y:S01]  /*68c0*/  @!UP0 UMOV UR4, UR9 ;  /* 0x0000000900048c82 */ /* 0x000fe20008000000 */
[----:B------:R-:W-:Y:S02]  /*68d0*/  UIADD3 UR9, UPT, UPT, -UR6, URZ, URZ ;  /* 0x000000ff06097290 */ /* 0x000fe4000fffe1ff */
[----:B------:R-:W-:Y:S02]  /*68e0*/  @!UP0 USHF.R.U32.HI UR4, URZ, UR43, UR4 ;  /* 0x0000002bff048299 */ /* 0x000fe40008011604 */
[----:B------:R-:W-:Y:S02]  /*68f0*/  UIMAD UR10, UR44, UR10, UR6 ;  /* 0x0000000a2c0a72a4 */ /* 0x000fe4000f8e0206 */
[----:B------:R-:W-:Y:S04]  /*6900*/  @!UP0 USEL UR4, UR5, UR4, !UP2 ;  /* 0x0000000405048287 */ /* 0x000fe8000d000000 */
[----:B------:R-:W-:Y:S02]  /*6910*/  @!UP0 UIMAD UR10, UR7, UR10, UR4 ;  /* 0x0000000a070a82a4 */ /* 0x000fe4000f8e0204 */
[----:B------:R-:W-:Y:S02]  /*6920*/  @!UP0 UIADD3 UR11, UPT, UPT, UR11, -UR4, URZ ;  /* 0x800000040b0b8290 */ /* 0x000fe4000fffe0ff */
[----:B------:R-:W-:Y:S02]  /*6930*/  UIMAD UR7, UR45, UR8, UR38 ;  /* 0x000000082d0772a4 */ /* 0x000fe4000f8e0226 */
[----:B------:R-:W-:Y:S02]  /*6940*/  @!UP0 UIMAD UR6, UR11, UR44, UR5 ;  /* 0x0000002c0b0682a4 */ /* 0x000fe4000f8e0205 */
[----:B------:R-:W-:Y:S01]  /*6950*/  UIMAD UR4, UR58, UR9, UR37 ;  /* 0x000000093a0472a4 */ /* 0x000fe2000f8e0225 */
[----:B------:R-:W-:Y:S02]  /*6960*/  @!UP0 UMOV UR5, UR10 ;  /* 0x0000000a00058c82 */ /* 0x000fe40008000000 */
[----:B------:R-:W-:Y:S02]  /*6970*/  UIMAD UR38, UR5, UR45, UR7 ;  /* 0x0000002d052672a4 */ /* 0x000fe4000f8e0207 */
[----:B------:R-:W-:Y:S11]  /*6980*/  UIMAD UR37, UR6, UR58, UR4 ;  /* 0x0000003a062572a4 */ /* 0x000ff6000f8e0204 */
[----:B------:R-:W-:Y:S01]  /*6990*/  @!UPT UIADD3 URZ, UPT, UPT, URZ, URZ, URZ ;  /* 0x000000fffffff290 */ /* 0x000fe2000fffe0ff */
.L_x_107:
[----:B-1----:R-:W-:Y:S01]  /*69a0*/  UISETP.NE.AND UP0, UPT, UR41, 0x1, UPT ;  /* 0x000000012900788c */ /* 0x002fe2000bf05270 */
[----:B------:R-:W-:Y:S01]  /*69b0*/  LOP3.LUT P0, RZ, R146, 0x3f0, RZ, 0xc0, !PT ;  /* 0x000003f092ff7812 */ /* 0x000fe2000780c0ff */
[----:B------:R-:W-:Y:S01]  /*69c0*/  USHF.L.U32 UR53, UR16, 0x8, URZ ;  /* 0x0000000810357899 */ /* 0x000fe200080006ff */
[----:B------:R-:W-:Y:S01]  /*69d0*/  BSSY.RECONVERGENT B6, `(.L_x_108) ;  /* 0x0000034000067945 */ /* 0x000fe20003800200 */
[----:B------:R-:W-:Y:S01]  /*69e0*/  USHF.L.U32 UR50, UR20, 0x7, URZ ;  /* 0x0000000714327899 */ /* 0x000fe200080006ff */
[----:B------:R-:W-:Y:S06]  /*69f0*/  IADD3 R148, PT, PT, R148, 0x1, RZ ;  /* 0x0000000194947810 */ /* 0x000fec0007ffe0ff */
[----:B------:R-:W1:Y:S01]  /*6a00*/  @!UP0 LDCU.128 UR12, c[0x0][0xf10] ;  /* 0x0001e200ff0c87ac */ /* 0x000e620008000c00 */
[----:B------:R-:W3:Y:S01]  /*6a10*/  @!UP0 LDCU UR5, c[0x0][0xf0c] ;  /* 0x0001e180ff0587ac */ /* 0x000ee20008000800 */
[----:B------:R-:W4:Y:S01]  /*6a20*/  @!UP0 LDCU UR10, c[0x0][0xf20] ;  /* 0x0001e400ff0a87ac */ /* 0x000f220008000800 */
[----:B-1----:R-:W-:Y:S02]  /*6a30*/  UIMAD.WIDE.U32 UR8, UR38, UR12, URZ ;  /* 0x0000000c260872a5 */ /* 0x002fe4000f8e00ff */
[----:B------:R-:W-:Y:S02]  /*6a40*/  UIMAD.WIDE.U32 UR6, UR37, UR15, URZ ;  /* 0x0000000f250672a5 */ /* 0x000fe4000f8e00ff */
[----:B------:R-:W-:Y:S03]  /*6a50*/  @!UP0 UISETP.NE.AND UP1, UPT, UR14, 0x1, UPT ;  /* 0x000000010e00888c */ /* 0x000fe6000bf25270 */
[----:B------:R-:W-:Y:S01]  /*6a60*/  @!UP0 UMOV UR4, UR9 ;  /* 0x0000000900048c82 */ /* 0x000fe20008000000 */
[----:B---3--:R-:W-:Y:S02]  /*6a70*/  @!UP0 UISETP.NE.AND UP2, UPT, UR5, 0x1, UPT ;  /* 0x000000010500888c */ /* 0x008fe4000bf45270 */
[----:B------:R-:W-:Y:S01]  /*6a80*/  @!UP0 USHF.R.U32.HI UR4, URZ, UR13, UR4 ;  /* 0x0000000dff048299 */ /* 0x000fe20008011604 */
[----:B------:R-:W-:Y:S02]  /*6a90*/  @!UP0 UMOV UR6, UR7 ;  /* 0x0000000700068c82 */ /* 0x000fe40008000000 */
[----:B----4-:R-:W-:Y:S02]  /*6aa0*/  @!UP0 USHF.R.U32.HI UR6, URZ, UR10, UR6 ;  /* 0x0000000aff068299 */ /* 0x010fe40008011606 */
[----:B------:R-:W-:Y:S02]  /*6ab0*/  @!UP0 USEL UR7, UR38, UR4, !UP2 ;  /* 0x0000000426078287 */ /* 0x000fe4000d000000 */
[----:B------:R-:W-:Y:S04]  /*6ac0*/  @!UP0 USEL UR6, UR37, UR6, !UP1 ;  /* 0x0000000625068287 */ /* 0x000fe8000c800000 */
[----:B------:R-:W-:Y:S02]  /*6ad0*/  @!UP0 UIADD3 UR4, UPT, UPT, -UR7, UR6, URZ ;  /* 0x0000000607048290 */ /* 0x000fe4000fffe1ff */
[----:B------:R-:W-:Y:S02]  /*6ae0*/  @!UP0 UIADD3 UR6, UPT, UPT, UR7, -UR6, URZ ;  /* 0x8000000607068290 */ /* 0x000fe4000fffe0ff */
[----:B------:R-:W-:Y:S02]  /*6af0*/  @!UP0 UIMAD UR38, UR4, UR5, UR38 ;  /* 0x00000005042682a4 */ /* 0x000fe4000f8e0226 */
[----:B------:R-:W-:Y:S01]  /*6b00*/  @!UP0 UIMAD UR37, UR6, UR14, UR37 ;  /* 0x0000000e062582a4 */ /* 0x000fe2000f8e0225 */
[----:B------:R-:W-:Y:S11]  /*6b10*/  @!P0 BRA `(.L_x_109) ;  /* 0x00000000007c8947 */ /* 0x000ff60003800000 */
[----:B------:R-:W1:Y:S01]  /*6b20*/  LDCU.64 UR8, c[0x4][0x80] ;  /* 0x01001000ff0877ac */ /* 0x000e620008000a00 */
[----:B------:R-:W-:Y:S01]  /*6b30*/  MOV R16, 0x0 ;  /* 0x0000000000107802 */ /* 0x000fe20000000f00 */
[----:B------:R-:W-:Y:S02]  /*6b40*/  HFMA2 R12, -RZ, RZ, 0, 5.9604644775390625e-08 ;  /* 0x00000001ff0c7431 */ /* 0x000fe400000001ff */
[----:B------:R-:W-:Y:S01]  /*6b50*/  IMAD.MOV.U32 R8, RZ, RZ, 0x70 ;  /* 0x00000070ff087424 */ /* 0x000fe200078e00ff */
[----:B------:R3:W4:Y:S01]  /*6b60*/  LDC.64 R14, c[0x4][R16] ;  /* 0x01000000100e7b82 */ /* 0x0007220000000a00 */
[----:B------:R-:W2:Y:S01]  /*6b70*/  LDCU.64 UR6, c[0x4][0x88] ;  /* 0x01001100ff0677ac */ /* 0x000ea20008000a00 */
[----:B------:R-:W-:Y:S01]  /*6b80*/  IMAD.MOV.U32 R13, RZ, RZ, RZ ;  /* 0x000000ffff0d7224 */ /* 0x000fe200078e00ff */
[----:B------:R-:W2:Y:S01]  /*6b90*/  LDCU.64 UR4, c[0x4][0x8] ;  /* 0x01000100ff0477ac */ /* 0x000ea20008000a00 */
[----:B-1----:R-:W-:Y:S01]  /*6ba0*/  MOV R5, UR9 ;  /* 0x0000000900057c02 */ /* 0x002fe20008000f00 */
[----:B------:R-:W-:Y:S01]  /*6bb0*/  IMAD.U32 R4, RZ, RZ, UR8 ;  /* 0x00000008ff047e24 */ /* 0x000fe2000f8e00ff */
[----:B--2---:R-:W-:Y:S01]  /*6bc0*/  MOV R7, UR7 ;  /* 0x0000000700077c02 */ /* 0x004fe20008000f00 */
[----:B------:R-:W-:Y:S01]  /*6bd0*/  IMAD.U32 R6, RZ, RZ, UR6 ;  /* 0x00000006ff067e24 */ /* 0x000fe2000f8e00ff */
[----:B------:R-:W-:Y:S01]  /*6be0*/  MOV R11, UR5 ;  /* 0x00000005000b7c02 */ /* 0x000fe20008000f00 */
[----:B------:R-:W-:Y:S02]  /*6bf0*/  IMAD.U32 R10, RZ, RZ, UR4 ;  /* 0x00000004ff0a7e24 */ /* 0x000fe4000f8e00ff */
[----:B------:R-:W-:Y:S07]  /*6c00*/  LEPC R20, `(.L_x_110) ;  /* 0x000000001014794e */ /* 0x000fee0000000000 */
[----:B---345:R-:W-:Y:S05]  /*6c10*/  CALL.ABS.NOINC R14 ;  /* 0x000000000e007343 */ /* 0x038fea0003c00000 */
.L_x_110:
[----:B------:R-:W1:Y:S01]  /*6c20*/  LDCU.64 UR8, c[0x4][0x80] ;  /* 0x01001000ff0877ac */ /* 0x000e620008000a00 */
[----:B------:R-:W2:Y:S01]  /*6c30*/  LDC.64 R16, c[0x4][R16] ;  /* 0x0100000010107b82 */ /* 0x000ea20000000a00 */
[----:B------:R-:W-:Y:S02]  /*6c40*/  HFMA2 R12, -RZ, RZ, 0, 5.9604644775390625e-08 ;  /* 0x00000001ff0c7431 */ /* 0x000fe400000001ff */
[----:B------:R-:W-:Y:S02]  /*6c50*/  IMAD.MOV.U32 R8, RZ, RZ, 0x70 ;  /* 0x00000070ff087424 */ /* 0x000fe400078e00ff */
[----:B------:R-:W-:Y:S01]  /*6c60*/  IMAD.MOV.U32 R13, RZ, RZ, RZ ;  /* 0x000000ffff0d7224 */ /* 0x000fe200078e00ff */
[----:B------:R-:W3:Y:S01]  /*6c70*/  LDCU.64 UR6, c[0x4][0x88] ;  /* 0x01001100ff0677ac */ /* 0x000ee20008000a00 */
[----:B------:R-:W4:Y:S01]  /*6c80*/  LDCU.64 UR4, c[0x4][0x8] ;  /* 0x01000100ff0477ac */ /* 0x000f220008000a00 */
[----:B-1----:R-:W-:Y:S02]  /*6c90*/  MOV R4, UR8 ;  /* 0x0000000800047c02 */ /* 0x002fe40008000f00 */
[----:B------:R-:W-:Y:S02]  /*6ca0*/  MOV R5, UR9 ;  /* 0x0000000900057c02 */ /* 0x000fe40008000f00 */
[----:B---3--:R-:W-:Y:S01]  /*6cb0*/  MOV R7, UR7 ;  /* 0x0000000700077c02 */ /* 0x008fe20008000f00 */
[----:B------:R-:W-:Y:S01]  /*6cc0*/  IMAD.U32 R6, RZ, RZ, UR6 ;  /* 0x00000006ff067e24 */ /* 0x000fe2000f8e00ff */
[----:B----4-:R-:W-:Y:S01]  /*6cd0*/  MOV R11, UR5 ;  /* 0x00000005000b7c02 */ /* 0x010fe20008000f00 */
[----:B------:R-:W-:Y:S02]  /*6ce0*/  IMAD.U32 R10, RZ, RZ, UR4 ;  /* 0x00000004ff0a7e24 */ /* 0x000fe4000f8e00ff */
[----:B------:R-:W-:Y:S07]  /*6cf0*/  LEPC R20, `(.L_x_109) ;  /* 0x000000001014794e */ /* 0x000fee0000000000 */
[----:B--2---:R-:W-:Y:S05]  /*6d00*/  CALL.ABS.NOINC R16 ;  /* 0x0000000010007343 */ /* 0x004fea0003c00000 */
.L_x_109:
[----:B------:R-:W-:Y:S05]  /*6d10*/  BSYNC.RECONVERGENT B6 ;  /* 0x0000000000067941 */ /* 0x000fea0003800200 */
.L_x_108:
[----:B------:R-:W-:Y:S02]  /*6d20*/  ISETP.NE.U32.AND P0, PT, RZ, UR60, PT ;  /* 0x0000003cff007c0c */ /* 0x000fe4000bf05070 */
[C---:B------:R-:W-:Y:S02]  /*6d30*/  ISETP.NE.U32.AND P3, PT, R138.reuse, RZ, PT ;  /* 0x000000ff8a00720c */ /* 0x040fe40003f65070 */
[----:B------:R-:W-:Y:S02]  /*6d40*/  ISETP.NE.U32.AND P4, PT, R138, RZ, PT ;  /* 0x000000ff8a00720c */ /* 0x000fe40003f85070 */
[----:B------:R-:W-:Y:S02]  /*6d50*/  ISETP.NE.AND.EX P0, PT, RZ, UR61, PT, P0 ;  /* 0x0000003dff007c0c */ /* 0x000fe4000bf05300 */
[C---:B------:R-:W-:Y:S02]  /*6d60*/  ISETP.NE.AND.EX P3, PT, R139.reuse, RZ, PT, P3 ;  /* 0x000000ff8b00720c */ /* 0x040fe40003f65330 */
[----:B------:R-:W-:Y:S02]  /*6d70*/  ISETP.NE.AND.EX P4, PT, R139, RZ, P0, P4 ;  /* 0x000000ff8b00720c */ /* 0x000fe40000785340 */
[----:B------:R-:W-:Y:S02]  /*6d80*/  ISETP.NE.U32.AND P5, PT, R134, RZ, PT ;  /* 0x000000ff8600720c */ /* 0x000fe40003fa5070 */
[----:B------:R-:W-:Y:S02]  /*6d90*/  ISETP.NE.U32.AND P2, PT, RZ, UR60, PT ;  /* 0x0000003cff007c0c */ /* 0x000fe4000bf45070 */
[----:B------:R-:W-:Y:S02]  /*6da0*/  PLOP3.LUT P1, PT, PT, PT, PT, 0x8, 0x80 ;  /* 0x000000000080781c */ /* 0x000fe40003f2e170 */
[----:B------:R-:W-:Y:S02]  /*6db0*/  ISETP.NE.AND.EX P5, PT, R135, RZ, PT, P5 ;  /* 0x000000ff8700720c */ /* 0x000fe40003fa5350 */
[----:B------:R-:W-:Y:S03]  /*6dc0*/  ISETP.NE.AND.EX P2, PT, RZ, UR61, PT, P2 ;  /* 0x0000003dff007c0c */ /* 0x000fe6000bf45320 */
[----:B------:R-:W-:Y:S01]  /*6dd0*/  @!P4 PLOP3.LUT P1, PT, P3, PT, PT, 0x80, 0x8 ;  /* 0x000000000008c81c */ /* 0x000fe20001f2f070 */
[----:B------:R-:W-:Y:S01]  /*6de0*/  @!UPT UIADD3 URZ, UPT, UPT, URZ, URZ, URZ ;  /* 0x000000fffffff290 */ /* 0x000fe2000fffe0ff */
[----:B------:R-:W-:Y:S11]  /*6df0*/  @!P3 BRA `(.L_x_111) ;  /* 0x000000000030b947 */ /* 0x000ff60003800000 */
[----:B------:R-:W-:Y:S01]  /*6e00*/  ISETP.NE.U32.AND P0, PT, R136, RZ, PT ;  /* 0x000000ff8800720c */ /* 0x000fe20003f05070 */
[----:B------:R-:W1:Y:S01]  /*6e10*/  LDCU.64 UR4, c[0x0][0x358] ;  /* 0x00006b00ff0477ac */ /* 0x000e620008000a00 */
[----:B------:R-:W-:Y:S02]  /*6e20*/  IMAD.MOV.U32 R142, RZ, RZ, 0x1 ;  /* 0x00000001ff8e7424 */ /* 0x000fe400078e00ff */
[----:B------:R-:W-:Y:S11]  /*6e30*/  ISETP.NE.AND.EX P0, PT, R137, RZ, PT, P0 ;  /* 0x000000ff8900720c */ /* 0x000ff60003f05300 */
[----:B------:R-:W-:Y:S02]  /*6e40*/  @!UPT UIADD3 URZ, UPT, UPT, URZ, URZ, URZ ;  /* 0x000000fffffff290 */ /* 0x000fe4000fffe0ff */
[----:B------:R-:W3:Y:S01]  /*6e50*/  @P0 LDC.64 R4, c[0x0][0xc88] ;  /* 0x00032200ff040b82 */ /* 0x000ee20000000a00 */
[----:B--2---:R-:W-:Y:S04]  /*6e60*/  @P0 IMAD R0, R138, UR36, RZ ;  /* 0x000000248a000c24 */ /* 0x004fe8000f8e02ff */
[----:B---3--:R-:W-:Y:S04]  /*6e70*/  @P0 IMAD.WIDE R4, R0, 0x4, R4 ;  /* 0x0000000400040825 */ /* 0x008fe800078e0204 */
[----:B------:R-:W-:Y:S01]  /*6e80*/  HFMA2 R0, -RZ, RZ, 0, 5.9604644775390625e-08 ;  /* 0x00000001ff007431 */ /* 0x000fe200000001ff */
[----:B-1---5:R1:W5:Y:S04]  /*6e90*/  @P0 LDG.E R71, desc[UR4][R4.64] ;  /* 0x0000000404470981 */ /* 0x022368000c1e1900 */
[----:B------:R-:W-:Y:S01]  /*6ea0*/  @!P0 PRMT R142, R0, 0x7610, R142 ;  /* 0x00007610008e8816 */ /* 0x000fe2000000008e */
[----:B-1----:R-:W3:Y:S06]  /*6eb0*/  @!P0 LDC R71, c[0x0][0xc80] ;  /* 0x00032000ff478b82 */ /* 0x002eec0000000800 */
.L_x_111:
[----:B------:R-:W-:Y:S05]  /*6ec0*/  @!P5 BRA `(.L_x_112) ;  /* 0x000000000024d947 */ /* 0x000fea0003800000 */
[----:B------:R-:W-:Y:S01]  /*6ed0*/  ISETP.NE.U32.AND P0, PT, R132, RZ, PT ;  /* 0x000000ff8400720c */ /* 0x000fe20003f05070 */
[----:B------:R-:W1:Y:S03]  /*6ee0*/  LDCU.64 UR4, c[0x0][0x358] ;  /* 0x00006b00ff0477ac */ /* 0x000e660008000a00 */
[----:B------:R-:W-:Y:S11]  /*6ef0*/  ISETP.NE.AND.EX P0, PT, R133, RZ, PT, P0 ;  /* 0x000000ff8500720c */ /* 0x000ff60003f05300 */
[----:B------:R-:W-:Y:S02]  /*6f00*/  @!UPT UIADD3 URZ, UPT, UPT, URZ, URZ, URZ ;  /* 0x000000fffffff290 */ /* 0x000fe4000fffe0ff */
[----:B------:R-:W4:Y:S01]  /*6f10*/  @P0 LDC.64 R4, c[0x0][0xca8] ;  /* 0x00032a00ff040b82 */ /* 0x000f220000000a00 */
[----:B--2---:R-:W-:Y:S04]  /*6f20*/  @P0 IMAD R0, R134, UR36, RZ ;  /* 0x0000002486000c24 */ /* 0x004fe8000f8e02ff */
[----:B----4-:R-:W-:Y:S05]  /*6f30*/  @P0 IMAD.WIDE R4, R0, 0x4, R4 ;  /* 0x0000000400040825 */ /* 0x010fea00078e0204 */
[----:B-1---5:R1:W5:Y:S02]  /*6f40*/  @P0 LDG.E R68, desc[UR4][R4.64] ;  /* 0x0000000404440981 */ /* 0x022364000c1e1900 */
[----:B-1----:R-:W4:Y:S02]  /*6f50*/  @!P0 LDC R68, c[0x0][0xca0] ;  /* 0x00032800ff448b82 */ /* 0x002f240000000800 */
.L_x_112:
[----:B---3-5:R-:W-:Y:S01]  /*6f60*/  FSETP.NEU.AND P0, PT, R71, RZ, PT ;  /* 0x000000ff4700720b */ /* 0x028fe20003f0d000 */
[----:B------:R-:W-:Y:S01]  /*6f70*/  IMAD.U32 R3, RZ, RZ, UR39 ;  /* 0x00000027ff037e24 */ /* 0x000fe2000f8e00ff */
[----:B------:R-:W-:Y:S01]  /*6f80*/  SEL R4, RZ, 0xffffffff, P2 ;  /* 0xffffffffff047807 */ /* 0x000fe20001000000 */
[----:B------:R-:W-:Y:S01]  /*6f90*/  IMAD.SHL.U32 R164, R140, 0x2, RZ ;  /* 0x000000028ca47824 */ /* 0x000fe200078e00ff */
[----:B------:R-:W-:Y:S01]  /*6fa0*/  @!P4 LOP3.LUT P2, RZ, R142, 0xff, RZ, 0xc0, !PT ;  /* 0x000000ff8effc812 */ /* 0x000fe2000784c0ff */
[----:B------:R-:W-:Y:S01]  /*6fb0*/  IMAD.SHL.U32 R75, R152, 0x10, RZ ;  /* 0x00000010984b7824 */ /* 0x000fe200078e00ff */
[----:B--2---:R-:W-:Y:S01]  /*6fc0*/  @!P4 SEL R0, RZ, 0xffffffff, P0 ;  /* 0xffffffffff00c807 */ /* 0x004fe20000000000 */
[----:B------:R-:W-:Y:S01]  /*6fd0*/  VIADD R163, R164, UR46 ;  /* 0x0000002ea4a37c36 */ /* 0x000fe20008000000 */
[----:B------:R-:W-:Y:S01]  /*6fe0*/  LOP3.LUT R151, R151, 0x1, RZ, 0x3c, !PT ;  /* 0x0000000197977812 */ /* 0x000fe200078e3cff */
[----:B------:R-:W-:Y:S01]  /*6ff0*/  IMAD.MOV.U32 R85, RZ, RZ, -0x10 ;  /* 0xfffffff0ff557424 */ /* 0x000fe200078e00ff */
[----:B------:R-:W-:Y:S01]  /*7000*/  @P1 SEL R0, R4, R0, !P2 ;  /* 0x0000000004001207 */ /* 0x000fe20005000000 */
[----:B------:R-:W-:Y:S01]  /*7010*/  IMAD.SHL.U32 R84, R153, 0x10, RZ ;  /* 0x0000001099547824 */ /* 0x000fe200078e00ff */
[----:B------:R-:W-:Y:S01]  /*7020*/  SHF.L.U32 R3, R3, 0x1f, RZ ;  /* 0x0000001f03037819 */ /* 0x000fe200000006ff */
[C---:B------:R-:W-:Y:S01]  /*7030*/  IMAD.IADD R149, R163.reuse, 0x1, R75 ;  /* 0x00000001a3957824 */ /* 0x040fe200078e024b */
[----:B------:R-:W-:Y:S01]  /*7040*/  @!P4 LOP3.LUT R0, R0, 0x1, RZ, 0xc0, !PT ;  /* 0x000000010000c812 */ /* 0x000fe200078ec0ff */
[----:B------:R-:W-:Y:S01]  /*7050*/  IMAD.IADD R162, R163, 0x1, R84 ;  /* 0x00000001a3a27824 */ /* 0x000fe200078e0254 */
[----:B------:R-:W-:Y:S01]  /*7060*/  BSSY B1, `(.L_x_113) ;  /* 0x000004d000017945 */ /* 0x000fe20003800000 */
[----:B------:R-:W-:Y:S01]  /*7070*/  IMAD.IADD R159, R84, 0x1, R149 ;  /* 0x00000001549f7824 */ /* 0x000fe200078e0295 */
[----:B------:R-:W-:Y:S01]  /*7080*/  ISETP.NE.U32.OR P5, PT, R0, 0x1, P4 ;  /* 0x000000010000780c */ /* 0x000fe200027a5470 */
[----:B------:R-:W-:Y:S01]  /*7090*/  IMAD.MOV.U32 R86, RZ, RZ, 0x1 ;  /* 0x00000001ff567424 */ /* 0x000fe200078e00ff */
[----:B------:R-:W-:Y:S01]  /*70a0*/  LOP3.LUT P4, R147, R142, 0xff, RZ, 0xc0, !PT ;  /* 0x000000ff8e937812 */ /* 0x000fe2000788c0ff */
[----:B------:R-:W-:Y:S01]  /*70b0*/  IMAD.MOV.U32 R74, RZ, RZ, RZ ;  /* 0x000000ffff4a7224 */ /* 0x000fe200078e00ff */
[----:B------:R-:W-:Y:S02]  /*70c0*/  P2R R157, PR, RZ, 0x20 ;  /* 0x00000020ff9d7803 */ /* 0x000fe40000000000 */
[----:B------:R-:W-:Y:S02]  /*70d0*/  CS2R R130, SRZ ;  /* 0x0000000000827805 */ /* 0x000fe4000001ff00 */
[----:B------:R-:W-:Y:S02]  /*70e0*/  CS2R R128, SRZ ;  /* 0x0000000000807805 */ /* 0x000fe4000001ff00 */
[----:B------:R-:W-:Y:S02]  /*70f0*/  CS2R R122, SRZ ;  /* 0x00000000007a7805 */ /* 0x000fe4000001ff00 */
[----:B------:R-:W-:Y:S02]  /*7100*/  CS2R R120, SRZ ;  /* 0x0000000000787805 */ /* 0x000fe4000001ff00 */
[----:B------:R-:W-:Y:S02]  /*7110*/  CS2R R114, SRZ ;  /* 0x0000000000727805 */ /* 0x000fe4000001ff00 */
[----:B------:R-:W-:Y:S02]  /*7120*/  CS2R R112, SRZ ;  /* 0x0000000000707805 */ /* 0x000fe4000001ff00 */
[----:B------:R-:W-:Y:S02]  /*7130*/  CS2R R106, SRZ ;  /* 0x00000000006a7805 */ /* 0x000fe4000001ff00 */
[----:B------:R-:W-:Y:S02]  /*7140*/  CS2R R104, SRZ ;  /* 0x0000000000687805 */ /* 0x000fe4000001ff00 */
[----:B------:R-:W-:Y:S02]  /*7150*/  @P5 SHF.L.U32 R0, R151, 0x1f, RZ ;  /* 0x0000001f97005819 */ /* 0x000fe400000006ff */
[----:B------:R-:W-:Y:S02]  /*7160*/  CS2R R98, SRZ ;  /* 0x0000000000627805 */ /* 0x000fe4000001ff00 */
[----:B------:R-:W-:Y:S02]  /*7170*/  CS2R R96, SRZ ;  /* 0x0000000000607805 */ /* 0x000fe4000001ff00 */
[----:B------:R-:W-:Y:S01]  /*7180*/  CS2R R90, SRZ ;  /* 0x00000000005a7805 */ /* 0x000fe2000001ff00 */
[----:B------:R1:W2:Y:S01]  /*7190*/  @P5 SYNCS.PHASECHK.TRANS64.TRYWAIT P2, [UR46+0x80], R0 ;  /* 0x00008000ff0055a7 */ /* 0x0002a2000804112e */
[----:B------:R-:W-:Y:S02]  /*71a0*/  CS2R R88, SRZ ;  /* 0x0000000000587805 */ /* 0x000fe4000001ff00 */
[----:B------:R-:W-:Y:S02]  /*71b0*/  CS2R R82, SRZ ;  /* 0x0000000000527805 */ /* 0x000fe4000001ff00 */
[----:B------:R-:W-:Y:S02]  /*71c0*/  CS2R R80, SRZ ;  /* 0x0000000000507805 */ /* 0x000fe4000001ff00 */
[----:B------:R-:W-:Y:S02]  /*71d0*/  CS2R R78, SRZ ;  /* 0x00000000004e7805 */ /* 0x000fe4000001ff00 */
[----:B------:R-:W-:Y:S01]  /*71e0*/  CS2R R76, SRZ ;  /* 0x00000000004c7805 */ /* 0x000fe2000001ff00 */
[----:B------:R3:W3:Y:S01]  /*71f0*/  SYNCS.PHASECHK.TRANS64.TRYWAIT P1, [UR46+0xf0], R3 ;  /* 0x0000f003ff0075a7 */ /* 0x0006e2000802112e */
[----:B-1----:R-:W-:Y:S02]  /*7200*/  SEL R0, RZ, 0xffffffff, P0 ;  /* 0xffffffffff007807 */ /* 0x002fe40000000000 */
[----:B------:R-:W-:Y:S02]  /*7210*/  ISETP.NE.AND P0, PT, RZ, UR39, PT ;  /* 0x00000027ff007c0c */ /* 0x000fe4000bf05270 */
[----:B------:R-:W-:Y:S02]  /*7220*/  @P3 SEL R0, R4, R0, !P4 ;  /* 0x0000000004003207 */ /* 0x000fe40006000000 */
[----:B------:R-:W-:Y:S02]  /*7230*/  SEL R70, RZ, 0xc0, P0 ;  /* 0x000000c0ff467807 */ /* 0x000fe40000000000 */
[----:B------:R-:W-:Y:S04]  /*7240*/  LOP3.LUT R0, R0, 0x1, RZ, 0xc0, !PT ;  /* 0x0000000100007812 */ /* 0x000fe800078ec0ff */
[----:B------:R-:W-:Y:S01]  /*7250*/  ISETP.NE.U32.AND P3, PT, R0, 0x1, PT ;  /* 0x000000010000780c */ /* 0x000fe20003f65070 */
[----:B------:R-:W-:Y:S03]  /*7260*/  IMAD.U32 R0, RZ, RZ, UR39 ;  /* 0x00000027ff007e24 */ /* 0x000fe6000f8e00ff */
[----:B------:R-:W-:Y:S01]  /*7270*/  P2R R87, PR, RZ, 0x8 ;  /* 0x00000008ff577803 */ /* 0x000fe20000000000 */
[----:B------:R-:W-:Y:S01]  /*7280*/  IMAD R69, R0, 0xc0, R2 ;  /* 0x000000c000457824 */ /* 0x000fe200078e0202 */
[----:B------:R-:W-:Y:S04]  /*7290*/  ISETP.NE.U32.AND P3, PT, R141, 0x1, PT ;  /* 0x000000018d00780c */ /* 0x000fe80003f65070 */
[----:B------:R-:W-:Y:S05]  /*72a0*/  SEL R85, R85, 0x10, !P3 ;  /* 0x0000001055557807 */ /* 0x000fea0005800000 */
[----:B------:R-:W-:Y:S02]  /*72b0*/  IMAD.IADD R163, R163, 0x1, R85 ;  /* 0x00000001a3a37824 */ /* 0x000fe400078e0255 */
[C---:B------:R-:W-:Y:S02]  /*72c0*/  IMAD.IADD R161, R85.reuse, 0x1, R162 ;  /* 0x0000000155a17824 */ /* 0x040fe400078e02a2 */
[C---:B------:R-:W-:Y:S02]  /*72d0*/  IMAD.IADD R160, R85.reuse, 0x1, R149 ;  /* 0x0000000155a07824 */ /* 0x040fe400078e0295 */
[----:B------:R-:W-:Y:S01]  /*72e0*/  IMAD.IADD R158, R85, 0x1, R159 ;  /* 0x00000001559e7824 */ /* 0x000fe200078e029f */
[----:B--2---:R-:W-:Y:S01]  /*72f0*/  @P5 SEL R86, RZ, 0x1, !P2 ;  /* 0x00000001ff565807 */ /* 0x004fe20005000000 */
[----:B------:R-:W-:Y:S06]  /*7300*/  @!P5 BRA `(.L_x_114) ;  /* 0x000000000088d947 */ /* 0x000fec0003800000 */
[----:B------:R-:W-:Y:S01]  /*7310*/  IMAD.MOV.U32 R131, RZ, RZ, RZ ;  /* 0x000000ffff837224 */ /* 0x000fe200078e00ff */
[----:B------:R-:W-:Y:S01]  /*7320*/  ISETP.NE.AND P0, PT, R86, RZ, PT ;  /* 0x000000ff5600720c */ /* 0x000fe20003f05270 */
[----:B------:R-:W-:Y:S01]  /*7330*/  BSSY B0, `(.L_x_115) ;  /* 0x0000014000007945 */ /* 0x000fe20003800000 */
        /* <DEDUP_REMOVED lines=14> */
[----:B------:R-:W-:Y:S01]  /*7420*/  CS2R R128, SRZ ;  /* 0x0000000000807805 */ /* 0x000fe2000001ff00 */
[----:B------:R-:W-:Y:S06]  /*7430*/  @P0 BRA `(.L_x_116) ;  /* 0x00000000000c0947 */ /* 0x000fec0003800000 */
[----:B------:R-:W-:Y:S04]  /*7440*/  SHF.L.U32 R4, R151, 0x1f, RZ ;  /* 0x0000001f97047819 */ /* 0x000fe800000006ff */
[----:B------:R-:W1:Y:S02]  /*7450*/  SYNCS.PHASECHK.TRANS64.TRYWAIT P0, [UR46+0x80], R4 ;  /* 0x00008004ff0075a7 */ /* 0x000e64000800112e */
[----:B-1----:R-:W-:Y:S05]  /*7460*/  @!P0 BRA `(.L_x_117) ;  /* 0x0000005c00ec8947 */ /* 0x002fea0003800000 */
.L_x_116:
[----:B------:R-:W-:Y:S05]  /*7470*/  BSYNC B0 ;  /* 0x0000000000007941 */ /* 0x000fea0003800000 */
.L_x_115:
[----:B------:R-:W-:Y:S01]  /*7480*/  ISETP.NE.AND P0, PT, R87, RZ, PT ;  /* 0x000000ff5700720c */ /* 0x000fe20003f05270 */
[----:B------:R-:W-:Y:S11]  /*7490*/  HFMA2 R74, -RZ, RZ, 0, 5.9604644775390625e-08 ;  /* 0x00000001ff4a7431 */ /* 0x000ff600000001ff */
[----:B------:R-:W-:Y:S01]  /*74a0*/  @!UPT UIADD3 URZ, UPT, UPT, URZ, URZ, URZ ;  /* 0x000000fffffff290 */ /* 0x000fe2000fffe0ff */
[----:B------:R2:W1:Y:S04]  /*74b0*/  @P0 LDS.128 R76, [R164+UR46+0x400] ;  /* 0x0004002ea44c0984 */ /* 0x0004680008000c00 */
[----:B------:R2:W1:Y:S04]  /*74c0*/  @P0 LDS.128 R80, [R163+0x400] ;  /* 0x00040000a3500984 */ /* 0x0004680000000c00 */
[----:B------:R2:W1:Y:S04]  /*74d0*/  @P0 LDS.128 R88, [R162+0x400] ;  /* 0x00040000a2580984 */ /* 0x0004680000000c00 */
[----:B------:R2:W1:Y:S04]  /*74e0*/  @P0 LDS.128 R96, [R161+0x400] ;  /* 0x00040000a1600984 */ /* 0x0004680000000c00 */
[----:B------:R2:W1:Y:S04]  /*74f0*/  @P0 LDS.128 R104, [R149+0x400] ;  /* 0x0004000095680984 */ /* 0x0004680000000c00 */
[----:B------:R2:W1:Y:S04]  /*7500*/  @P0 LDS.128 R112, [R160+0x400] ;  /* 0x00040000a0700984 */ /* 0x0004680000000c00 */
[----:B------:R2:W1:Y:S04]  /*7510*/  @P0 LDS.128 R120, [R159+0x400] ;  /* 0x000400009f780984 */ /* 0x0004680000000c00 */
[----:B------:R2:W1:Y:S02]  /*7520*/  @P0 LDS.128 R128, [R158+0x400] ;  /* 0x000400009e800984 */ /* 0x0004640000000c00 */
.L_x_114:
[----:B------:R-:W-:Y:S05]  /*7530*/  BSYNC B1 ;  /* 0x0000000000017941 */ /* 0x000fea0003800000 */
.L_x_113:
[----:B------:R-:W-:Y:S05]  /*7540*/  IMAD.IADD R16, R69, 0x1, R70 ;  /* 0x0000000145107824 */ /* 0x000fea00078e0246 */
[----:B-1----:R-:W-:Y:S04]  /*7550*/  SHF.R.U32.HI R0, RZ, 0x15, R16 ;  /* 0x00000015ff007819 */ /* 0x002fe80000011610 */
[----:B------:R-:W-:Y:S01]  /*7560*/  LOP3.LUT P0, RZ, R0, 0x3, R143, 0x48, !PT ;  /* 0x0000000300ff7812 */ /* 0x000fe2000780488f */
[----:B------:R-:W-:Y:S01]  /*7570*/  @!UPT UIADD3 URZ, UPT, UPT, URZ, URZ, URZ ;  /* 0x000000fffffff290 */ /* 0x000fe2000fffe0ff */
[----:B---3--:R-:W-:Y:S11]  /*7580*/  @P1 BRA `(.L_x_118) ;  /* 0x0000000000081947 */ /* 0x008ff60003800000 */
[----:B------:R-:W1:Y:S02]  /*7590*/  SYNCS.PHASECHK.TRANS64.TRYWAIT P1, [UR46+0xf0], R3 ;  /* 0x0000f003ff0075a7 */ /* 0x000e64000802112e */
[----:B-1----:R-:W-:Y:S05]  /*75a0*/  @!P1 BRA `(.L_x_119) ;  /* 0x0000005c00b49947 */ /* 0x002fea0003800000 */
.L_x_118:
[----:B------:R-:W-:Y:S05]  /*75b0*/  @!P0 BRA `(.L_x_120) ;  /* 0x0000000000408947 */ /* 0x000fea0003800000 */
[----:B------:R-:W3:Y:S01]  /*75c0*/  LDCU.64 UR8, c[0x4][0x70] ;  /* 0x01000e00ff0877ac */ /* 0x000ee20008000a00 */
[----:B------:R-:W-:Y:S01]  /*75d0*/  MOV R15, 0x0 ;  /* 0x00000000000f7802 */ /* 0x000fe20000000f00 */
[----:B------:R-:W-:Y:S02]  /*75e0*/  HFMA2 R12, -RZ, RZ, 0, 5.9604644775390625e-08 ;  /* 0x00000001ff0c7431 */ /* 0x000fe400000001ff */
[----:B------:R-:W-:Y:S02]  /*75f0*/  IMAD.MOV.U32 R8, RZ, RZ, 0x192 ;  /* 0x00000192ff087424 */ /* 0x000fe400078e00ff */
[----:B------:R-:W-:Y:S01]  /*7600*/  IMAD.MOV.U32 R13, RZ, RZ, RZ ;  /* 0x000000ffff0d7224 */ /* 0x000fe200078e00ff */
[----:B------:R-:W5:Y:S01]  /*7610*/  LDCU.64 UR6, c[0x4][0x78] ;  /* 0x01000f00ff0677ac */ /* 0x000f620008000a00 */
[----:B------:R-:W1:Y:S01]  /*7620*/  LDC.64 R14, c[0x4][R15] ;  /* 0x010000000f0e7b82 */ /* 0x000e620000000a00 */
[----:B------:R-:W2:Y:S01]  /*7630*/  LDCU.64 UR4, c[0x4][0x10] ;  /* 0x01000200ff0477ac */ /* 0x000ea20008000a00 */
[----:B---3--:R-:W-:Y:S01]  /*7640*/  MOV R5, UR9 ;  /* 0x0000000900057c02 */ /* 0x008fe20008000f00 */
[----:B------:R-:W-:Y:S01]  /*7650*/  IMAD.U32 R4, RZ, RZ, UR8 ;  /* 0x00000008ff047e24 */ /* 0x000fe2000f8e00ff */
[----:B-----5:R-:W-:Y:S01]  /*7660*/  MOV R7, UR7 ;  /* 0x0000000700077c02 */ /* 0x020fe20008000f00 */
[----:B------:R-:W-:Y:S01]  /*7670*/  IMAD.U32 R6, RZ, RZ, UR6 ;  /* 0x00000006ff067e24 */ /* 0x000fe2000f8e00ff */
[----:B--2---:R-:W-:Y:S01]  /*7680*/  MOV R11, UR5 ;  /* 0x00000005000b7c02 */ /* 0x004fe20008000f00 */
[----:B------:R-:W-:Y:S02]  /*7690*/  IMAD.U32 R10, RZ, RZ, UR4 ;  /* 0x00000004ff0a7e24 */ /* 0x000fe4000f8e00ff */
[----:B------:R-:W-:Y:S07]  /*76a0*/  LEPC R20, `(.L_x_120) ;  /* 0x000000001014794e */ /* 0x000fee0000000000 */
[----:B-1--4-:R-:W-:Y:S05]  /*76b0*/  CALL.ABS.NOINC R14 ;  /* 0x000000000e007343 */ /* 0x012fea0003c00000 */
.L_x_120:
[----:B------:R-:W-:Y:S01]  /*76c0*/  SHF.L.U32 R72, R76, 0x10, RZ ;  /* 0x000000104c487819 */ /* 0x000fe200000006ff */
[----:B------:R-:W-:Y:S05]  /*76d0*/  WARPSYNC.ALL ;  /* 0x0000000000007948 */ /* 0x000fea0003800000 */
[----:B------:R-:W-:Y:S01]  /*76e0*/  R2UR UR4, R16 ;  /* 0x00000000100472ca */ /* 0x000fe200000e0000 */
[----:B------:R-:W-:Y:S01]  /*76f0*/  BSSY.RECONVERGENT B0, `(.L_x_121) ;  /* 0x0000101000007945 */ /* 0x000fe20003800200 */
[----:B------:R-:W-:Y:S02]  /*7700*/  LOP3.LUT R73, R77, 0xffff0000, RZ, 0xc0, !PT ;  /* 0xffff00004d497812 */ /* 0x000fe400078ec0ff */
[----:B------:R-:W-:Y:S02]  /*7710*/  R2UR UR5, R155 ;  /* 0x000000009b0572ca */ /* 0x000fe400000e0000 */
[----:B------:R-:W-:Y:S07]  /*7720*/  ISETP.NE.AND P0, PT, R154, RZ, PT ;  /* 0x000000ff9a00720c */ /* 0x000fee0003f05270 */
[----:B------:R-:W3:Y:S01]  /*7730*/  LDTM.x64 R4, tmem[UR4] ;  /* 0x00000004000479ee */ /* 0x000ee20008340000 */
[----:B------:R-:W-:Y:S03]  /*7740*/  NOP ;  /* 0x0000000000007918 */ /* 0x000fe60000000000 */
[----:B---3--:R-:W-:Y:S01]  /*7750*/  SYNCS.ARRIVE.TRANS64.RED.A1T0 RZ, [UR5], RZ ;  /* 0x000000ffffff79a7 */ /* 0x008fe20008100405 */
[----:B-1--4-:R-:W-:Y:S01]  /*7760*/  FMUL R0, R68, R4 ;  /* 0x0000000444007220 */ /* 0x012fe20000400000 */
[----:B------:R-:W-:Y:S01]  /*7770*/  LOP3.LUT R4, R76, 0xffff0000, RZ, 0xc0, !PT ;  /* 0xffff00004c047812 */ /* 0x000fe200078ec0ff */
[C---:B------:R-:W-:Y:S01]  /*7780*/  FMUL R3, R68.reuse, R5 ;  /* 0x0000000544037220 */ /* 0x040fe20000400000 */
[C---:B------:R-:W-:Y:S01]  /*7790*/  FMUL R5, R68.reuse, R9 ;  /* 0x0000000944057220 */ /* 0x040fe20000400000 */
[----:B------:R-:W-:Y:S01]  /*77a0*/  FFMA R0, R71, R72, R0 ;  /* 0x0000004847007223 */ /* 0x000fe20000000000 */
[----:B------:R-:W-:Y:S01]  /*77b0*/  SHF.L.U32 R72, R77, 0x10, RZ ;  /* 0x000000104d487819 */ /* 0x000fe200000006ff */
[----:B------:R-:W-:Y:S01]  /*77c0*/  FFMA R3, R71, R4, R3 ;  /* 0x0000000447037223 */ /* 0x000fe20000000003 */
[C---:B------:R-:W-:Y:S01]  /*77d0*/  FMUL R4, R68.reuse, R8 ;  /* 0x0000000844047220 */ /* 0x040fe20000400000 */
[C---:B------:R-:W-:Y:S01]  /*77e0*/  FMUL R8, R68.reuse, R12 ;  /* 0x0000000c44087220 */ /* 0x040fe20000400000 */
[C---:B------:R-:W-:Y:S01]  /*77f0*/  FMUL R12, R68.reuse, R16 ;  /* 0x00000010440c7220 */ /* 0x040fe20000400000 */
[C---:B------:R-:W-:Y:S01]  /*7800*/  FMUL R16, R68.reuse, R20 ;  /* 0x0000001444107220 */ /* 0x040fe20000400000 */
[----:B------:R-:W-:Y:S01]  /*7810*/  F2FP.BF16.F32.PACK_AB R92, R3, R0 ;  /* 0x00000000035c723e */ /* 0x000fe200000010ff */
[----:B------:R-:W-:Y:S01]  /*7820*/  FMUL R20, R68, R24 ;  /* 0x0000001844147220 */ /* 0x000fe20000400000 */
[----:B------:R-:W-:Y:S01]  /*7830*/  LOP3.LUT R0, R78, 0xffff0000, RZ, 0xc0, !PT ;  /* 0xffff00004e007812 */ /* 0x000fe200078ec0ff */
[C---:B------:R-:W-:Y:S01]  /*7840*/  FMUL R24, R68.reuse, R28 ;  /* 0x0000001c44187220 */ /* 0x040fe20000400000 */
[----:B------:R-:W-:Y:S01]  /*7850*/  SHF.L.U32 R3, R79, 0x10, RZ ;  /* 0x000000104f037819 */ /* 0x000fe200000006ff */
[C---:B------:R-:W-:Y:S01]  /*7860*/  FMUL R28, R68.reuse, R32 ;  /* 0x00000020441c7220 */ /* 0x040fe20000400000 */
        /* <DEDUP_REMOVED lines=15> */
[----:B------:R-:W-:Y:S01]  /*7960*/  FMUL R60, R68, R64 ;  /* 0x00000040443c7220 */ /* 0x000fe20000400000 */
[----:B------:R-:W-:Y:S01]  /*7970*/  SHF.L.U32 R64, R78, 0x10, RZ ;  /* 0x000000104e407819 */ /* 0x000fe200000006ff */
[C---:B------:R-:W-:Y:S01]  /*7980*/  FMUL R7, R68.reuse, R7 ;  /* 0x0000000744077220 */ /* 0x040fe20000400000 */
[C---:B------:R-:W-:Y:S01]  /*7990*/  FMUL R37, R68.reuse, R41 ;  /* 0x0000002944257220 */ /* 0x040fe20000400000 */
[C---:B------:R-:W-:Y:S01]  /*79a0*/  FMUL R41, R68.reuse, R45 ;  /* 0x0000002d44297220 */ /* 0x040fe20000400000 */
[C---:B------:R-:W-:Y:S01]  /*79b0*/  FMUL R45, R68.reuse, R49 ;  /* 0x00000031442d7220 */ /* 0x040fe20000400000 */
[C---:B------:R-:W-:Y:S01]  /*79c0*/  FFMA R6, R71.reuse, R72, R6 ;  /* 0x0000004847067223 */ /* 0x040fe20000000006 */
[C---:B------:R-:W-:Y:S01]  /*79d0*/  FMUL R49, R68.reuse, R53 ;  /* 0x0000003544317220 */ /* 0x040fe20000400000 */
[C---:B------:R-:W-:Y:S01]  /*79e0*/  FFMA R7, R71.reuse, R73, R7 ;  /* 0x0000004947077223 */ /* 0x040fe20000000007 */
[C---:B------:R-:W-:Y:S01]  /*79f0*/  FMUL R53, R68.reuse, R57 ;  /* 0x0000003944357220 */ /* 0x040fe20000400000 */
[----:B------:R-:W-:Y:S01]  /*7a00*/  FFMA R4, R71, R64, R4 ;  /* 0x0000004047047223 */ /* 0x000fe20000000004 */
[----:B------:R-:W-:Y:S01]  /*7a10*/  LOP3.LUT R64, R79, 0xffff0000, RZ, 0xc0, !PT ;  /* 0xffff00004f407812 */ /* 0x000fe200078ec0ff */
[C---:B------:R-:W-:Y:S01]  /*7a20*/  FMUL R10, R68.reuse, R10 ;  /* 0x0000000a440a7220 */ /* 0x040fe20000400000 */
[----:B------:R-:W-:Y:S01]  /*7a30*/  F2FP.BF16.F32.PACK_AB R93, R7, R6 ;  /* 0x00000006075d723e */ /* 0x000fe200000010ff */
[C---:B------:R-:W-:Y:S01]  /*7a40*/  FMUL R57, R68.reuse, R61 ;  /* 0x0000003d44397220 */ /* 0x040fe20000400000 */
[----:B------:R-:W-:Y:S01]  /*7a50*/  LOP3.LUT R6, R83, 0xffff0000, RZ, 0xc0, !PT ;  /* 0xffff000053067812 */ /* 0x000fe200078ec0ff */
[----:B------:R-:W-:Y:S01]  /*7a60*/  FMUL R61, R68, R65 ;  /* 0x00000041443d7220 */ /* 0x000fe20000400000 */
[C---:B------:R-:W-:Y:S01]  /*7a70*/  SHF.L.U32 R65, R80.reuse, 0x10, RZ ;  /* 0x0000001050417819 */ /* 0x040fe200000006ff */
[C---:B------:R-:W-:Y:S01]  /*7a80*/  FFMA R5, R71.reuse, R0, R5 ;  /* 0x0000000047057223 */ /* 0x040fe20000000005 */
[----:B------:R-:W-:Y:S01]  /*7a90*/  LOP3.LUT R0, R80, 0xffff0000, RZ, 0xc0, !PT ;  /* 0xffff000050007812 */ /* 0x000fe200078ec0ff */
[C---:B------:R-:W-:Y:S01]  /*7aa0*/  FMUL R11, R68.reuse, R11 ;  /* 0x0000000b440b7220 */ /* 0x040fe20000400000 */
[----:B------:R-:W-:Y:S01]  /*7ab0*/  FFMA R10, R71, R3, R10 ;  /* 0x00000003470a7223 */ /* 0x000fe2000000000a */
[----:B------:R-:W-:Y:S01]  /*7ac0*/  SHF.L.U32 R3, R81, 0x10, RZ ;  /* 0x0000001051037819 */ /* 0x000fe200000006ff */
[----:B------:R-:W-:Y:S01]  /*7ad0*/  FMUL R14, R68, R14 ;  /* 0x0000000e440e7220 */ /* 0x000fe20000400000 */
[----:B------:R-:W-:Y:S01]  /*7ae0*/  F2FP.BF16.F32.PACK_AB R94, R5, R4 ;  /* 0x00000004055e723e */ /* 0x000fe200000010ff */
[C---:B------:R-:W-:Y:S01]  /*7af0*/  FFMA R11, R71.reuse, R64, R11 ;  /* 0x00000040470b7223 */ /* 0x040fe2000000000b */
[C---:B------:R-:W-:Y:S01]  /*7b00*/  LOP3.LUT R4, R82.reuse, 0xffff0000, RZ, 0xc0, !PT ;  /* 0xffff000052047812 */ /* 0x040fe200078ec0ff */
[----:B------:R-:W-:Y:S01]  /*7b10*/  FFMA R8, R71, R65, R8 ;  /* 0x0000004147087223 */ /* 0x000fe20000000008 */
[----:B------:R-:W-:Y:S01]  /*7b20*/  SHF.L.U32 R5, R83, 0x10, RZ ;  /* 0x0000001053057819 */ /* 0x000fe200000006ff */
[----:B------:R-:W-:Y:S01]  /*7b30*/  FFMA R9, R71, R0, R9 ;  /* 0x0000000047097223 */ /* 0x000fe20000000009 */
[----:B------:R-:W-:Y:S01]  /*7b40*/  LOP3.LUT R0, R81, 0xffff0000, RZ, 0xc0, !PT ;  /* 0xffff000051007812 */ /* 0x000fe200078ec0ff */
[----:B------:R-:W-:Y:S01]  /*7b50*/  FFMA R14, R71, R3, R14 ;  /* 0x00000003470e7223 */ /* 0x000fe2000000000e */
[----:B------:R-:W-:Y:S01]  /*7b60*/  SHF.L.U32 R3, R82, 0x10, RZ ;  /* 0x0000001052037819 */ /* 0x000fe200000006ff */
[C---:B------:R-:W-:Y:S01]  /*7b70*/  FMUL R15, R68.reuse, R15 ;  /* 0x0000000f440f7220 */ /* 0x040fe20000400000 */
[----:B------:R-:W-:Y:S01]  /*7b80*/  F2FP.BF16.F32.PACK_AB R95, R11, R10 ;  /* 0x0000000a0b5f723e */ /* 0x000fe200000010ff */
[----:B------:R-:W-:Y:S01]  /*7b90*/  FMUL R18, R68, R18 ;  /* 0x0000001244127220 */ /* 0x000fe20000400000 */
[----:B------:R-:W-:Y:S01]  /*7ba0*/  F2FP.BF16.F32.PACK_AB R8, R9, R8 ;  /* 0x000000080908723e */ /* 0x000fe200000010ff */
[C---:B------:R-:W-:Y:S01]  /*7bb0*/  FFMA R15, R71.reuse, R0, R15 ;  /* 0x00000000470f7223 */ /* 0x040fe2000000000f */
[----:B------:R-:W-:Y:S01]  /*7bc0*/  SHF.L.U32 R0, R88, 0x10, RZ ;  /* 0x0000001058007819 */ /* 0x000fe200000006ff */
[----:B------:R-:W-:Y:S01]  /*7bd0*/  FMUL R19, R68, R19 ;  /* 0x0000001344137220 */ /* 0x000fe20000400000 */
[C---:B------:R-:W-:Y:S01]  /*7be0*/  FFMA R12, R71.reuse, R3, R12 ;  /* 0x00000003470c7223 */ /* 0x040fe2000000000c */
[----:B------:R-:W-:Y:S01]  /*7bf0*/  LOP3.LUT R3, R88, 0xffff0000, RZ, 0xc0, !PT ;  /* 0xffff000058037812 */ /* 0x000fe200078ec0ff */
[C---:B------:R-:W-:Y:S01]  /*7c00*/  FFMA R13, R71.reuse, R4, R13 ;  /* 0x00000004470d7223 */ /* 0x040fe2000000000d */
[----:B------:R-:W-:Y:S01]  /*7c10*/  LOP3.LUT R4, R90, 0xffff0000, RZ, 0xc0, !PT ;  /* 0xffff00005a047812 */ /* 0x000fe200078ec0ff */
[----:B------:R-:W-:Y:S01]  /*7c20*/  FFMA R18, R71, R5, R18 ;  /* 0x0000000547127223 */ /* 0x000fe20000000012 */
[----:B------:R-:W-:Y:S01]  /*7c30*/  SHF.L.U32 R5, R91, 0x10, RZ ;  /* 0x000000105b057819 */ /* 0x000fe200000006ff */
[----:B------:R-:W-:Y:S01]  /*7c40*/  FFMA R19, R71, R6, R19 ;  /* 0x0000000647137223 */ /* 0x000fe20000000013 */
[----:B------:R-:W-:Y:S01]  /*7c50*/  LOP3.LUT R6, R91, 0xffff0000, RZ, 0xc0, !PT ;  /* 0xffff00005b067812 */ /* 0x000fe200078ec0ff */
[----:B------:R-:W-:Y:S01]  /*7c60*/  FFMA R16, R71, R0, R16 ;  /* 0x0000000047107223 */ /* 0x000fe20000000010 */
[----:B------:R-:W-:Y:S01]  /*7c70*/  SHF.L.U32 R0, R89, 0x10, RZ ;  /* 0x0000001059007819 */ /* 0x000fe200000006ff */
[----:B------:R-:W-:Y:S01]  /*7c80*/  FMUL R22, R68, R22 ;  /* 0x0000001644167220 */ /* 0x000fe20000400000 */
[----:B------:R-:W-:Y:S01]  /*7c90*/  F2FP.BF16.F32.PACK_AB R9, R15, R14 ;  /* 0x0000000e0f09723e */ /* 0x000fe200000010ff */
[C---:B------:R-:W-:Y:S01]  /*7ca0*/  FFMA R17, R71.reuse, R3, R17 ;  /* 0x0000000347117223 */ /* 0x040fe20000000011 */
[----:B------:R-:W-:Y:S01]  /*7cb0*/  SHF.L.U32 R3, R90, 0x10, RZ ;  /* 0x000000105a037819 */ /* 0x000fe200000006ff */
[----:B------:R-:W-:Y:S01]  /*7cc0*/  FFMA R22, R71, R0, R22 ;  /* 0x0000000047167223 */ /* 0x000fe20000000016 */
[----:B------:R-:W-:Y:S01]  /*7cd0*/  LOP3.LUT R0, R89, 0xffff0000, RZ, 0xc0, !PT ;  /* 0xffff000059007812 */ /* 0x000fe200078ec0ff */
[C---:B------:R-:W-:Y:S01]  /*7ce0*/  FMUL R23, R68.reuse, R23 ;  /* 0x0000001744177220 */ /* 0x040fe20000400000 */
[----:B------:R-:W-:Y:S01]  /*7cf0*/  F2FP.BF16.F32.PACK_AB R10, R13, R12 ;  /* 0x0000000c0d0a723e */ /* 0x000fe200000010ff */
[----:B------:R-:W-:Y:S01]  /*7d00*/  FMUL R26, R68, R26 ;  /* 0x0000001a441a7220 */ /* 0x000fe20000400000 */
[----:B------:R-:W-:Y:S01]  /*7d10*/  F2FP.BF16.F32.PACK_AB R11, R19, R18 ;  /* 0x00000012130b723e */ /* 0x000fe200000010ff */
[----:B------:R-:W-:Y:S01]  /*7d20*/  FFMA R23, R71, R0, R23 ;  /* 0x0000000047177223 */ /* 0x000fe20000000017 */
[----:B------:R-:W-:Y:S01]  /*7d30*/  SHF.L.U32 R0, R96, 0x10, RZ ;  /* 0x0000001060007819 */ /* 0x000fe200000006ff */
[----:B------:R-:W-:Y:S01]  /*7d40*/  FMUL R27, R68, R27 ;  /* 0x0000001b441b7220 */ /* 0x000fe20000400000 */
[----:B------:R-:W-:Y:S01]  /*7d50*/  F2FP.BF16.F32.PACK_AB R16, R17, R16 ;  /* 0x000000101110723e */ /* 0x000fe200000010ff */
[C---:B------:R-:W-:Y:S01]  /*7d60*/  FFMA R20, R71.reuse, R3, R20 ;  /* 0x0000000347147223 */ /* 0x040fe20000000014 */
[----:B------:R-:W-:Y:S01]  /*7d70*/  LOP3.LUT R3, R96, 0xffff0000, RZ, 0xc0, !PT ;  /* 0xffff000060037812 */ /* 0x000fe200078ec0ff */
[----:B------:R-:W-:Y:S01]  /*7d80*/  FFMA R21, R71, R4, R21 ;  /* 0x0000000447157223 */ /* 0x000fe20000000015 */
[----:B------:R-:W-:Y:S01]  /*7d90*/  SHF.L.U32 R4, R97, 0x10, RZ ;  /* 0x0000001061047819 */ /* 0x000fe200000006ff */
[----:B------:R-:W-:Y:S01]  /*7da0*/  FFMA R26, R71, R5, R26 ;  /* 0x00000005471a7223 */ /* 0x000fe2000000001a */
[----:B------:R-:W-:Y:S01]  /*7db0*/  F2FP.BF16.F32.PACK_AB R17, R23, R22 ;  /* 0x000000161711723e */ /* 0x000fe200000010ff */
[----:B------:R-:W-:Y:S01]  /*7dc0*/  FFMA R27, R71, R6, R27 ;  /* 0x00000006471b7223 */ /* 0x000fe2000000001b */
[----:B------:R-:W-:Y:S01]  /*7dd0*/  F2FP.BF16.F32.PACK_AB R18, R21, R20 ;  /* 0x000000141512723e */ /* 0x000fe200000010ff */
[----:B------:R-:W-:Y:S01]  /*7de0*/  FFMA R24, R71, R0, R24 ;  /* 0x0000000047187223 */ /* 0x000fe20000000018 */
[----:B------:R-:W-:Y:S01]  /*7df0*/  LOP3.LUT R0, R97, 0xffff0000, RZ, 0xc0, !PT ;  /* 0xffff000061007812 */ /* 0x000fe200078ec0ff */
[C---:B------:R-:W-:Y:S01]  /*7e00*/  FMUL R30, R68.reuse, R30 ;  /* 0x0000001e441e7220 */ /* 0x040fe20000400000 */
[----:B------:R-:W-:Y:S01]  /*7e10*/  F2FP.BF16.F32.PACK_AB R19, R27, R26 ;  /* 0x0000001a1b13723e */ /* 0x000fe200000010ff */
[----:B------:R-:W-:Y:S01]  /*7e20*/  FMUL R31, R68, R31 ;  /* 0x0000001f441f7220 */ /* 0x000fe20000400000 */
[----:B------:R-:W-:Y:S01]  /*7e30*/  SHF.L.U32 R5, R131, 0x10, RZ ;  /* 0x0000001083057819 */ /* 0x000fe200000006ff */
[C---:B------:R-:W-:Y:S01]  /*7e40*/  FFMA R25, R71.reuse, R3, R25 ;  /* 0x0000000347197223 */ /* 0x040fe20000000019 */
[C---:B------:R-:W-:Y:S01]  /*7e50*/  SHF.L.U32 R3, R98.reuse, 0x10, RZ ;  /* 0x0000001062037819 */ /* 0x040fe200000006ff */
[----:B------:R-:W-:Y:S01]  /*7e60*/  FFMA R30, R71, R4, R30 ;  /* 0x00000004471e7223 */ /* 0x000fe2000000001e */
[----:B------:R-:W-:Y:S01]  /*7e70*/  SHF.L.U32 R4, R99, 0x10, RZ ;  /* 0x0000001063047819 */ /* 0x000fe200000006ff */
[C---:B------:R-:W-:Y:S01]  /*7e80*/  FFMA R31, R71.reuse, R0, R31 ;  /* 0x00000000471f7223 */ /* 0x040fe2000000001f */
[----:B------:R-:W-:Y:S01]  /*7e90*/  LOP3.LUT R0, R98, 0xffff0000, RZ, 0xc0, !PT ;  /* 0xffff000062007812 */ /* 0x000fe200078ec0ff */
[----:B------:R-:W-:Y:S01]  /*7ea0*/  FFMA R28, R71, R3, R28 ;  /* 0x00000003471c7223 */ /* 0x000fe2000000001c */
[----:B------:R-:W-:Y:S01]  /*7eb0*/  LOP3.LUT R3, R99, 0xffff0000, RZ, 0xc0, !PT ;  /* 0xffff000063037812 */ /* 0x000fe200078ec0ff */
[----:B------:R-:W-:Y:S01]  /*7ec0*/  FMUL R34, R68, R34 ;  /* 0x0000002244227220 */ /* 0x000fe20000400000 */
[----:B------:R-:W-:Y:S01]  /*7ed0*/  F2FP.BF16.F32.PACK_AB R24, R25, R24 ;  /* 0x000000181918723e */ /* 0x000fe200000010ff */
[----:B------:R-:W-:Y:S01]  /*7ee0*/  FFMA R29, R71, R0, R29 ;  /* 0x00000000471d7223 */ /* 0x000fe2000000001d */
[----:B------:R-:W-:Y:S01]  /*7ef0*/  SHF.L.U32 R0, R104, 0x10, RZ ;  /* 0x0000001068007819 */ /* 0x000fe200000006ff */
[----:B------:R-:W-:Y:S01]  /*7f00*/  FMUL R35, R68, R35 ;  /* 0x0000002344237220 */ /* 0x000fe20000400000 */
[----:B------:R-:W-:Y:S01]  /*7f10*/  F2FP.BF16.F32.PACK_AB R25, R31, R30 ;  /* 0x0000001e1f19723e */ /* 0x000fe200000010ff */
[----:B------:R-:W-:Y:S01]  /*7f20*/  FFMA R34, R71, R4, R34 ;  /* 0x0000000447227223 */ /* 0x000fe20000000022 */
[----:B------:R-:W-:Y:S01]  /*7f30*/  SHF.L.U32 R4, R105, 0x10, RZ ;  /* 0x0000001069047819 */ /* 0x000fe200000006ff */
[C---:B------:R-:W-:Y:S01]  /*7f40*/  FFMA R35, R71.reuse, R3, R35 ;  /* 0x0000000347237223 */ /* 0x040fe20000000023 */
[----:B------:R-:W-:Y:S01]  /*7f50*/  LOP3.LUT R3, R104, 0xffff0000, RZ, 0xc0, !PT ;  /* 0xffff000068037812 */ /* 0x000fe200078ec0ff */
[----:B------:R-:W-:Y:S01]  /*7f60*/  FFMA R32, R71, R0, R32 ;  /* 0x0000000047207223 */ /* 0x000fe20000000020 */
[----:B------:R-:W-:Y:S01]  /*7f70*/  LOP3.LUT R0, R105, 0xffff0000, RZ, 0xc0, !PT ;  /* 0xffff000069007812 */ /* 0x000fe200078ec0ff */
[C---:B------:R-:W-:Y:S01]  /*7f80*/  FMUL R38, R68.reuse, R38 ;  /* 0x0000002644267220 */ /* 0x040fe20000400000 */
[----:B------:R-:W-:Y:S01]  /*7f90*/  F2FP.BF16.F32.PACK_AB R26, R29, R28 ;  /* 0x0000001c1d1a723e */ /* 0x000fe200000010ff */
[----:B------:R-:W-:Y:S01]  /*7fa0*/  FMUL R39, R68, R39 ;  /* 0x0000002744277220 */ /* 0x000fe20000400000 */
[----:B------:R-:W-:Y:S01]  /*7fb0*/  F2FP.BF16.F32.PACK_AB R27, R35, R34 ;  /* 0x00000022231b723e */ /* 0x000fe200000010ff */
[C---:B------:R-:W-:Y:S01]  /*7fc0*/  FFMA R33, R71.reuse, R3, R33 ;  /* 0x0000000347217223 */ /* 0x040fe20000000021 */
[C---:B------:R-:W-:Y:S01]  /*7fd0*/  SHF.L.U32 R3, R106.reuse, 0x10, RZ ;  /* 0x000000106a037819 */ /* 0x040fe200000006ff */
[C---:B------:R-:W-:Y:S01]  /*7fe0*/  FFMA R38, R71.reuse, R4, R38 ;  /* 0x0000000447267223 */ /* 0x040fe20000000026 */
[----:B------:R-:W-:Y:S01]  /*7ff0*/  LOP3.LUT R4, R106, 0xffff0000, RZ, 0xc0, !PT ;  /* 0xffff00006a047812 */ /* 0x000fe200078ec0ff */
[----:B------:R-:W-:Y:S01]  /*8000*/  FFMA R39, R71, R0, R39 ;  /* 0x0000000047277223 */ /* 0x000fe20000000027 */
[----:B------:R-:W-:Y:S01]  /*8010*/  SHF.L.U32 R0, R107, 0x10, RZ ;  /* 0x000000106b007819 */ /* 0x000fe200000006ff */
[----:B------:R-:W-:Y:S01]  /*8020*/  FMUL R42, R68, R42 ;  /* 0x0000002a442a7220 */ /* 0x000fe20000400000 */
[----:B------:R-:W-:Y:S01]  /*8030*/  F2FP.BF16.F32.PACK_AB R32, R33, R32 ;  /* 0x000000202120723e */ /* 0x000fe200000010ff */
[----:B------:R-:W-:Y:S01]  /*8040*/  FFMA R36, R71, R3, R36 ;  /* 0x0000000347247223 */ /* 0x000fe20000000024 */
[----:B------:R-:W-:Y:S01]  /*8050*/  LOP3.LUT R3, R107, 0xffff0000, RZ, 0xc0, !PT ;  /* 0xffff00006b037812 */ /* 0x000fe200078ec0ff */
[----:B------:R1:W-:Y:S01]  /*8060*/  STS.128 [R164+UR46+0x400], R92 ;  /* 0x0004005ca4007988 */ /* 0x0003e20008000c2e */
[----:B------:R-:W-:Y:S01]  /*8070*/  F2FP.BF16.F32.PACK_AB R33, R39, R38 ;  /* 0x000000262721723e */ /* 0x000fe200000010ff */
[----:B------:R-:W-:Y:S01]  /*8080*/  FFMA R37, R71, R4, R37 ;  /* 0x0000000447257223 */ /* 0x000fe20000000025 */
[----:B------:R-:W-:Y:S01]  /*8090*/  SHF.L.U32 R4, R113, 0x10, RZ ;  /* 0x0000001071047819 */ /* 0x000fe200000006ff */
[----:B------:R-:W-:Y:S01]  /*80a0*/  FFMA R42, R71, R0, R42 ;  /* 0x00000000472a7223 */ /* 0x000fe2000000002a */
[----:B------:R-:W-:Y:S01]  /*80b0*/  SHF.L.U32 R0, R112, 0x10, RZ ;  /* 0x0000001070007819 */ /* 0x000fe200000006ff */
[----:B------:R-:W-:Y:S01]  /*80c0*/  FMUL R43, R68, R43 ;  /* 0x0000002b442b7220 */ /* 0x000fe20000400000 */
[----:B------:R-:W-:Y:S01]  /*80d0*/  F2FP.BF16.F32.PACK_AB R34, R37, R36 ;  /* 0x000000242522723e */ /* 0x000fe200000010ff */
[----:B------:R1:W-:Y:S01]  /*80e0*/  STS.128 [R163+0x400], R8 ;  /* 0x00040008a3007388 */ /* 0x0003e20000000c00 */
[----:B------:R-:W-:Y:S01]  /*80f0*/  LOP3.LUT R6, R131, 0xffff0000, RZ, 0xc0, !PT ;  /* 0xffff000083067812 */ /* 0x000fe200078ec0ff */
[C---:B------:R-:W-:Y:S01]  /*8100*/  FFMA R43, R71.reuse, R3, R43 ;  /* 0x00000003472b7223 */ /* 0x040fe2000000002b */
[----:B------:R-:W-:Y:S01]  /*8110*/  LOP3.LUT R3, R112, 0xffff0000, RZ, 0xc0, !PT ;  /* 0xffff000070037812 */ /* 0x000fe200078ec0ff */
[----:B------:R-:W-:Y:S01]  /*8120*/  FFMA R40, R71, R0, R40 ;  /* 0x0000000047287223 */ /* 0x000fe20000000028 */
[----:B------:R-:W-:Y:S01]  /*8130*/  LOP3.LUT R0, R113, 0xffff0000, RZ, 0xc0, !PT ;  /* 0xffff000071007812 */ /* 0x000fe200078ec0ff */
[C---:B------:R-:W-:Y:S01]  /*8140*/  FMUL R46, R68.reuse, R46 ;  /* 0x0000002e442e7220 */ /* 0x040fe20000400000 */
[----:B------:R-:W-:Y:S01]  /*8150*/  F2FP.BF16.F32.PACK_AB R35, R43, R42 ;  /* 0x0000002a2b23723e */ /* 0x000fe200000010ff */
[----:B------:R1:W-:Y:S01]  /*8160*/  STS.128 [R162+0x400], R16 ;  /* 0x00040010a2007388 */ /* 0x0003e20000000c00 */
[----:B------:R-:W-:Y:S01]  /*8170*/  FMUL R47, R68, R47 ;  /* 0x0000002f442f7220 */ /* 0x000fe20000400000 */
[C---:B------:R-:W-:Y:S01]  /*8180*/  FFMA R41, R71.reuse, R3, R41 ;  /* 0x0000000347297223 */ /* 0x040fe20000000029 */
[C---:B------:R-:W-:Y:S01]  /*8190*/  SHF.L.U32 R3, R114.reuse, 0x10, RZ ;  /* 0x0000001072037819 */ /* 0x040fe200000006ff */
[----:B------:R-:W-:Y:S01]  /*81a0*/  FFMA R46, R71, R4, R46 ;  /* 0x00000004472e7223 */ /* 0x000fe2000000002e */
[----:B------:R-:W-:Y:S01]  /*81b0*/  SHF.L.U32 R4, R115, 0x10, RZ ;  /* 0x0000001073047819 */ /* 0x000fe200000006ff */
[C---:B------:R-:W-:Y:S01]  /*81c0*/  FFMA R47, R71.reuse, R0, R47 ;  /* 0x00000000472f7223 */ /* 0x040fe2000000002f */
[----:B------:R-:W-:Y:S01]  /*81d0*/  LOP3.LUT R0, R114, 0xffff0000, RZ, 0xc0, !PT ;  /* 0xffff000072007812 */ /* 0x000fe200078ec0ff */
[----:B------:R-:W-:Y:S01]  /*81e0*/  FFMA R44, R71, R3, R44 ;  /* 0x00000003472c7223 */ /* 0x000fe2000000002c */
[----:B------:R-:W-:Y:S01]  /*81f0*/  SHF.L.U32 R3, R120, 0x10, RZ ;  /* 0x0000001078037819 */ /* 0x000fe200000006ff */
[----:B------:R1:W-:Y:S01]  /*8200*/  STS.128 [R161+0x400], R24 ;  /* 0x00040018a1007388 */ /* 0x0003e20000000c00 */
[----:B------:R-:W-:Y:S01]  /*8210*/  F2FP.BF16.F32.PACK_AB R40, R41, R40 ;  /* 0x000000282928723e */ /* 0x000fe200000010ff */
[----:B------:R-:W-:Y:S01]  /*8220*/  FFMA R45, R71, R0, R45 ;  /* 0x00000000472d7223 */ /* 0x000fe2000000002d */
[----:B------:R-:W-:Y:S01]  /*8230*/  LOP3.LUT R0, R115, 0xffff0000, RZ, 0xc0, !PT ;  /* 0xffff000073007812 */ /* 0x000fe200078ec0ff */
[C---:B------:R-:W-:Y:S01]  /*8240*/  FMUL R50, R68.reuse, R50 ;  /* 0x0000003244327220 */ /* 0x040fe20000400000 */
[----:B------:R-:W-:Y:S01]  /*8250*/  F2FP.BF16.F32.PACK_AB R41, R47, R46 ;  /* 0x0000002e2f29723e */ /* 0x000fe200000010ff */
[----:B------:R-:W-:Y:S01]  /*8260*/  FMUL R51, R68, R51 ;  /* 0x0000003344337220 */ /* 0x000fe20000400000 */
[----:B------:R-:W-:Y:S01]  /*8270*/  F2FP.BF16.F32.PACK_AB R42, R45, R44 ;  /* 0x0000002c2d2a723e */ /* 0x000fe200000010ff */
[----:B------:R1:W-:Y:S01]  /*8280*/  STS.128 [R149+0x400], R32 ;  /* 0x0004002095007388 */ /* 0x0003e20000000c00 */
[C---:B------:R-:W-:Y:S01]  /*8290*/  FFMA R50, R71.reuse, R4, R50 ;  /* 0x0000000447327223 */ /* 0x040fe20000000032 */
[----:B------:R-:W-:Y:S01]  /*82a0*/  LOP3.LUT R4, R120, 0xffff0000, RZ, 0xc0, !PT ;  /* 0xffff000078047812 */ /* 0x000fe200078ec0ff */
[----:B------:R-:W-:Y:S01]  /*82b0*/  FFMA R51, R71, R0, R51 ;  /* 0x0000000047337223 */ /* 0x000fe20000000033 */
[----:B------:R-:W-:Y:S01]  /*82c0*/  SHF.L.U32 R0, R121, 0x10, RZ ;  /* 0x0000001079007819 */ /* 0x000fe200000006ff */
[C---:B------:R-:W-:Y:S01]  /*82d0*/  FMUL R54, R68.reuse, R54 ;  /* 0x0000003644367220 */ /* 0x040fe20000400000 */
[----:B------:R-:W-:Y:S01]  /*82e0*/  FFMA R48, R71, R3, R48 ;  /* 0x0000000347307223 */ /* 0x000fe20000000030 */
[----:B------:R-:W-:Y:S01]  /*82f0*/  LOP3.LUT R3, R121, 0xffff0000, RZ, 0xc0, !PT ;  /* 0xffff000079037812 */ /* 0x000fe200078ec0ff */
[----:B------:R-:W-:Y:S01]  /*8300*/  FFMA R49, R71, R4, R49 ;  /* 0x0000000447317223 */ /* 0x000fe20000000031 */
[----:B------:R-:W-:Y:S01]  /*8310*/  SHF.L.U32 R4, R123, 0x10, RZ ;  /* 0x000000107b047819 */ /* 0x000fe200000006ff */
[C---:B------:R-:W-:Y:S01]  /*8320*/  FFMA R54, R71.reuse, R0, R54 ;  /* 0x0000000047367223 */ /* 0x040fe20000000036 */
[----:B------:R-:W-:Y:S01]  /*8330*/  FMUL R55, R68, R55 ;  /* 0x0000003744377220 */ /* 0x000fe20000400000 */
[----:B------:R-:W-:Y:S01]  /*8340*/  SHF.L.U32 R0, R122, 0x10, RZ ;  /* 0x000000107a007819 */ /* 0x000fe200000006ff */
[C---:B------:R-:W-:Y:S01]  /*8350*/  FMUL R58, R68.reuse, R58 ;  /* 0x0000003a443a7220 */ /* 0x040fe20000400000 */
[----:B------:R-:W-:Y:S01]  /*8360*/  FMUL R59, R68, R59 ;  /* 0x0000003b443b7220 */ /* 0x000fe20000400000 */
[C---:B------:R-:W-:Y:S01]  /*8370*/  FFMA R55, R71.reuse, R3, R55 ;  /* 0x0000000347377223 */ /* 0x040fe20000000037 */
[----:B------:R-:W-:Y:S01]  /*8380*/  LOP3.LUT R3, R122, 0xffff0000, RZ, 0xc0, !PT ;  /* 0xffff00007a037812 */ /* 0x000fe200078ec0ff */
[----:B------:R-:W-:Y:S01]  /*8390*/  FFMA R52, R71, R0, R52 ;  /* 0x0000000047347223 */ /* 0x000fe20000000034 */
[----:B------:R-:W-:Y:S01]  /*83a0*/  LOP3.LUT R0, R123, 0xffff0000, RZ, 0xc0, !PT ;  /* 0xffff00007b007812 */ /* 0x000fe200078ec0ff */
[----:B------:R-:W-:Y:S01]  /*83b0*/  FMUL R62, R68, R62 ;  /* 0x0000003e443e7220 */ /* 0x000fe20000400000 */
[----:B------:R-:W-:Y:S01]  /*83c0*/  F2FP.BF16.F32.PACK_AB R43, R51, R50 ;  /* 0x00000032332b723e */ /* 0x000fe200000010ff */
[C---:B------:R-:W-:Y:S01]  /*83d0*/  FFMA R53, R71.reuse, R3, R53 ;  /* 0x0000000347357223 */ /* 0x040fe20000000035 */
[C---:B------:R-:W-:Y:S01]  /*83e0*/  FFMA R58, R71.reuse, R4, R58 ;  /* 0x00000004473a7223 */ /* 0x040fe2000000003a */
[----:B------:R-:W-:Y:S01]  /*83f0*/  FFMA R59, R71, R0, R59 ;  /* 0x00000000473b7223 */ /* 0x000fe2000000003b */
[C---:B------:R-:W-:Y:S01]  /*8400*/  SHF.L.U32 R3, R128.reuse, 0x10, RZ ;  /* 0x0000001080037819 */ /* 0x040fe200000006ff */
[----:B------:R1:W-:Y:S01]  /*8410*/  STS.128 [R160+0x400], R40 ;  /* 0x00040028a0007388 */ /* 0x0003e20000000c00 */
[----:B------:R-:W-:Y:S01]  /*8420*/  LOP3.LUT R0, R128, 0xffff0000, RZ, 0xc0, !PT ;  /* 0xffff000080007812 */ /* 0x000fe200078ec0ff */
[----:B------:R-:W-:Y:S01]  /*8430*/  FMUL R63, R68, R63 ;  /* 0x0000003f443f7220 */ /* 0x000fe20000400000 */
[----:B------:R-:W-:Y:S01]  /*8440*/  SHF.L.U32 R4, R129, 0x10, RZ ;  /* 0x0000001081047819 */ /* 0x000fe200000006ff */
[C---:B------:R-:W-:Y:S01]  /*8450*/  FFMA R56, R71.reuse, R3, R56 ;  /* 0x0000000347387223 */ /* 0x040fe20000000038 */
[C---:B------:R-:W-:Y:S01]  /*8460*/  SHF.L.U32 R3, R130.reuse, 0x10, RZ ;  /* 0x0000001082037819 */ /* 0x040fe200000006ff */
[----:B------:R-:W-:Y:S01]  /*8470*/  FFMA R57, R71, R0, R57 ;  /* 0x0000000047397223 */ /* 0x000fe20000000039 */
[----:B------:R-:W-:Y:S01]  /*8480*/  LOP3.LUT R0, R129, 0xffff0000, RZ, 0xc0, !PT ;  /* 0xffff000081007812 */ /* 0x000fe200078ec0ff */
[----:B------:R-:W-:Y:S01]  /*8490*/  FFMA R62, R71, R4, R62 ;  /* 0x00000004473e7223 */ /* 0x000fe2000000003e */
[----:B------:R-:W-:Y:S01]  /*84a0*/  LOP3.LUT R4, R130, 0xffff0000, RZ, 0xc0, !PT ;  /* 0xffff000082047812 */ /* 0x000fe200078ec0ff */
[C---:B------:R-:W-:Y:S01]  /*84b0*/  FMUL R66, R68.reuse, R66 ;  /* 0x0000004244427220 */ /* 0x040fe20000400000 */
[----:B------:R-:W-:Y:S01]  /*84c0*/  F2FP.BF16.F32.PACK_AB R48, R49, R48 ;  /* 0x000000303130723e */ /* 0x000fe200000010ff */
[----:B------:R-:W-:Y:S01]  /*84d0*/  FFMA R63, R71, R0, R63 ;  /* 0x00000000473f7223 */ /* 0x000fe2000000003f */
[----:B------:R-:W-:Y:S01]  /*84e0*/  FMUL R67, R68, R67 ;  /* 0x0000004344437220 */ /* 0x000fe20000400000 */
[----:B------:R-:W-:Y:S01]  /*84f0*/  F2FP.BF16.F32.PACK_AB R49, R55, R54 ;  /* 0x000000363731723e */ /* 0x000fe200000010ff */
[----:B------:R-:W-:Y:S01]  /*8500*/  FFMA R60, R71, R3, R60 ;  /* 0x00000003473c7223 */ /* 0x000fe2000000003c */
[----:B------:R-:W-:Y:S01]  /*8510*/  F2FP.BF16.F32.PACK_AB R50, R53, R52 ;  /* 0x000000343532723e */ /* 0x000fe200000010ff */
[----:B------:R-:W-:Y:S01]  /*8520*/  FFMA R61, R71, R4, R61 ;  /* 0x00000004473d7223 */ /* 0x000fe2000000003d */
[----:B------:R-:W-:Y:S01]  /*8530*/  F2FP.BF16.F32.PACK_AB R51, R59, R58 ;  /* 0x0000003a3b33723e */ /* 0x000fe200000010ff */
[C---:B------:R-:W-:Y:S01]  /*8540*/  FFMA R66, R71.reuse, R5, R66 ;  /* 0x0000000547427223 */ /* 0x040fe20000000042 */
[----:B------:R-:W-:Y:S01]  /*8550*/  FFMA R67, R71, R6, R67 ;  /* 0x0000000647437223 */ /* 0x000fe20000000043 */
[----:B------:R-:W-:Y:S02]  /*8560*/  F2FP.BF16.F32.PACK_AB R56, R57, R56 ;  /* 0x000000383938723e */ /* 0x000fe400000010ff */
[----:B------:R1:W-:Y:S01]  /*8570*/  STS.128 [R159+0x400], R48 ;  /* 0x000400309f007388 */ /* 0x0003e20000000c00 */
[----:B------:R-:W-:Y:S02]  /*8580*/  F2FP.BF16.F32.PACK_AB R57, R63, R62 ;  /* 0x0000003e3f39723e */ /* 0x000fe400000010ff */
[----:B------:R-:W-:Y:S02]  /*8590*/  F2FP.BF16.F32.PACK_AB R58, R61, R60 ;  /* 0x0000003c3d3a723e */ /* 0x000fe400000010ff */
[----:B------:R-:W-:Y:S05]  /*85a0*/  F2FP.BF16.F32.PACK_AB R59, R67, R66 ;  /* 0x00000042433b723e */ /* 0x000fea00000010ff */
[----:B------:R1:W-:Y:S01]  /*85b0*/  STS.128 [R158+0x400], R56 ;  /* 0x000400389e007388 */ /* 0x0003e20000000c00 */
[----:B------:R-:W-:Y:S01]  /*85c0*/  @!PT LDS RZ, [RZ] ;  /* 0x00000000fffff984 */ /* 0x000fe20000000800 */
[----:B------:R-:W-:Y:S01]  /*85d0*/  @!PT LDS RZ, [RZ] ;  /* 0x00000000fffff984 */ /* 0x000fe20000000800 */
[----:B------:R-:W-:Y:S01]  /*85e0*/  @!PT LDS RZ, [RZ] ;  /* 0x00000000fffff984 */ /* 0x000fe20000000800 */
[----:B------:R-:W-:Y:S01]  /*85f0*/  @!PT LDS RZ, [RZ] ;  /* 0x00000000fffff984 */ /* 0x000fe20000000800 */
[----:B------:R3:W-:Y:S07]  /*8600*/  MEMBAR.ALL.CTA ;  /* 0x0000000000007992 */ /* 0x0007ee0000008000 */
[----:B---3--:R-:W3:Y:S02]  /*8610*/  FENCE.VIEW.ASYNC.S ;  /* 0x00000000000073c6 */ /* 0x008ee40000000000 */
[----:B---3--:R-:W-:Y:S06]  /*8620*/  BAR.SYNC.DEFER_BLOCKING 0x1, 0x80 ;  /* 0x0042000000007b1d */ /* 0x008fec0000010000 */
[----:B------:R-:W-:Y:S05]  /*8630*/  @P0 BRA `(.L_x_122) ;  /* 0x0000000000300947 */ /* 0x000fea0003800000 */
[----:B------:R-:W3:Y:S01]  /*8640*/  LDCU.64 UR6, c[0x0][0x348] ;  /* 0x00006900ff0677ac */ /* 0x000ee20008000a00 */
[----:B------:R-:W-:Y:S01]  /*8650*/  R2UR UR5, R70 ;  /* 0x00000000460572ca */ /* 0x000fe200000e0000 */
[----:B------:R-:W-:Y:S01]  /*8660*/  UIADD3 UR4, UPT, UPT, UR46, 0x400, URZ ;  /* 0x000004002e047890 */ /* 0x000fe2000fffe0ff */
[----:B------:R-:W-:Y:S05]  /*8670*/  UMOV UR51, UR36 ;  /* 0x0000002400337c82 */ /* 0x000fea0008000000 */
[----:B------:R-:W-:Y:S06]  /*8680*/  IMAD.U32 R146, RZ, RZ, UR4 ;  /* 0x00000004ff927e24 */ /* 0x000fec000f8e00ff */
[----:B------:R-:W-:Y:S01]  /*8690*/  UIADD3 UR49, UPT, UPT, UR53, UR5, URZ ;  /* 0x0000000535317290 */ /* 0x000fe2000fffe0ff */
[----:B------:R-:W-:Y:S01]  /*86a0*/  R2UR UR48, R146 ;  /* 0x00000000923072ca */ /* 0x000fe200000e0000 */
[----:B---3--:R-:W-:Y:S04]  /*86b0*/  UIADD3 UR4, UP0, UPT, UR6, 0xa80, URZ ;  /* 0x00000a8006047890 */ /* 0x008fe8000ff1e0ff */
[----:B------:R-:W-:Y:S09]  /*86c0*/  UIADD3.X UR5, UPT, UPT, URZ, UR7, URZ, UP0, !UPT ;  /* 0x00000007ff057290 */ /* 0x000ff200087fe4ff */
[----:B------:R3:W-:Y:S01]  /*86d0*/  UTMASTG.3D [UR48], [UR4] ;  /* 0x00000030040073b5 */ /* 0x0007e20008010000 */
[----:B------:R0:W-:Y:S01]  /*86e0*/  UTMACMDFLUSH ;  /* 0x00000000000079b7 */ /* 0x0001e20000000000 */
[----:B---3--:R-:W-:Y:S04]  /*86f0*/  DEPBAR.LE SB0, 0x1 ;  /* 0x000080400000791a */ /* 0x008fe80000000000 */
.L_x_122:
[----:B------:R-:W-:Y:S05]  /*8700*/  BSYNC.RECONVERGENT B0 ;  /* 0x0000000000007941 */ /* 0x000fea0003800200 */
.L_x_121:
[----:B------:R-:W-:Y:S01]  /*8710*/  BAR.SYNC.DEFER_BLOCKING 0x1, 0x80 ;  /* 0x0042000000007b1d */ /* 0x000fe20000010000 */
[----:B------:R-:W-:Y:S01]  /*8720*/  ISETP.NE.AND P1, PT, R157, RZ, PT ;  /* 0x000000ff9d00720c */ /* 0x000fe20003f25270 */
[----:B------:R-:W-:Y:S01]  /*8730*/  UISETP.NE.AND UP0, UPT, UR54, URZ, UPT ;  /* 0x000000ff3600728c */ /* 0x000fe2000bf05270 */
[----:B------:R-:W-:Y:S11]  /*8740*/  LEA R3, R74, UR46, 0x3 ;  /* 0x0000002e4a037c11 */ /* 0x000ff6000f8e18ff */
[----:B------:R-:W-:Y:S01]  /*8750*/  @P1 SHF.L.U32 R5, R151, 0x1f, RZ ;  /* 0x0000001f97051819 */ /* 0x000fe200000006ff */
[----:B------:R-:W-:Y:S06]  /*8760*/  BRA.U !UP0, `(.L_x_123) ;  /* 0x0000000108247547 */ /* 0x000fec000b800000 */
[----:B------:R-:W3:Y:S01]  /*8770*/  S2R R0, SR_CgaCtaId ;  /* 0x0000000000007919 */ /* 0x000ee20000008800 */
[----:B------:R-:W-:Y:S01]  /*8780*/  IMAD.U32 R4, RZ, RZ, UR52 ;  /* 0x00000034ff047e24 */ /* 0x000fe2000f8e00ff */
[----:B------:R-:W-:Y:S04]  /*8790*/  UIADD3 UR4, UPT, UPT, UR52, 0x1, URZ ;  /* 0x0000000134047890 */ /* 0x000fe8000fffe0ff */
[----:B------:R-:W-:Y:S01]  /*87a0*/  @P1 LEA R4, R4, UR46, 0x3 ;  /* 0x0000002e04041c11 */ /* 0x000fe2000f8e18ff */
[----:B------:R-:W-:Y:S04]  /*87b0*/  UISETP.NE.AND UP0, UPT, UR4, 0x4, UPT ;  /* 0x000000040400788c */ /* 0x000fe8000bf05270 */
[----:B------:R-:W-:Y:S01]  /*87c0*/  @P1 VIADD R4, R4, 0xa0 ;  /* 0x000000a004041836 */ /* 0x000fe20000000000 */
[----:B------:R-:W-:Y:S04]  /*87d0*/  USEL UR52, UR4, URZ, UP0 ;  /* 0x000000ff04347287 */ /* 0x000fe80008000000 */
[----:B---3--:R-:W-:Y:S04]  /*87e0*/  @P1 PRMT R0, R0, 0x654, R4 ;  /* 0x0000065400001816 */ /* 0x008fe80000000004 */
[----:B------:R3:W-:Y:S04]  /*87f0*/  @P1 SYNCS.ARRIVE.TRANS64.RED.A1T0 RZ, [R0+URZ], RZ ;  /* 0x000000ff00ff19a7 */ /* 0x0007e800081004ff */
.L_x_123:
[----:B------:R-:W4:Y:S01]  /*8800*/  @P1 SYNCS.PHASECHK.TRANS64.TRYWAIT P0, [R3+URZ+0x80], R5 ;  /* 0x00008005030015a7 */ /* 0x000f2200080011ff */
[----:B------:R-:W-:Y:S01]  /*8810*/  UISETP.NE.AND UP0, UPT, UR39, URZ, UPT ;  /* 0x000000ff2700728c */ /* 0x000fe2000bf05270 */
[----:B------:R-:W-:Y:S01]  /*8820*/  BSSY B1, `(.L_x_124) ;  /* 0x0000021000017945 */ /* 0x000fe20003800000 */
[----:B------:R-:W-:Y:S02]  /*8830*/  UMOV UR4, 0x80 ;  /* 0x0000008000047882 */ /* 0x000fe40000000000 */
[----:B------:R-:W-:Y:S01]  /*8840*/  USEL UR40, UR4, 0x40, !UP0 ;  /* 0x0000004004287887 */ /* 0x000fe2000c000000 */
[----:B----4-:R-:W-:Y:S01]  /*8850*/  @P1 SEL R86, RZ, 0x1, !P0 ;  /* 0x00000001ff561807 */ /* 0x010fe20004000000 */
[----:B------:R-:W-:Y:S10]  /*8860*/  @!P1 BRA `(.L_x_125) ;  /* 0x0000000000709947 */ /* 0x000ff40003800000 */
[----:B------:R-:W-:Y:S01]  /*8870*/  ISETP.NE.AND P1, PT, R87, RZ, PT ;  /* 0x000000ff5700720c */ /* 0x000fe20003f25270 */
[----:B------:R-:W-:Y:S01]  /*8880*/  BSSY B0, `(.L_x_126) ;  /* 0x000000b000007945 */ /* 0x000fe20003800000 */
[----:B------:R-:W-:Y:S11]  /*8890*/  ISETP.NE.AND P0, PT, R86, RZ, PT ;  /* 0x000000ff5600720c */ /* 0x000ff60003f05270 */
[----:B------:R-:W-:Y:S05]  /*88a0*/  @P1 IMAD R7, R74, 0x4000, R164 ;  /* 0x000040004a071824 */ /* 0x000fea00078e02a4 */
[----:B------:R-:W-:Y:S04]  /*88b0*/  @P1 IADD3 R6, PT, PT, R7, UR46, RZ ;  /* 0x0000002e07061c10 */ /* 0x000fe8000fffe0ff */
[----:B------:R-:W-:Y:S01]  /*88c0*/  @P1 IADD3 R5, PT, PT, R84, R6, RZ ;  /* 0x0000000654051210 */ /* 0x000fe20007ffe0ff */
[--C-:B------:R-:W-:Y:S02]  /*88d0*/  @P1 IMAD.IADD R4, R75, 0x1, R6.reuse ;  /* 0x000000014b041824 */ /* 0x100fe400078e0206 */
[----:B------:R-:W-:Y:S01]  /*88e0*/  @P1 IMAD.IADD R6, R85, 0x1, R6 ;  /* 0x0000000155061824 */ /* 0x000fe200078e0206 */
[----:B------:R-:W-:Y:S06]  /*88f0*/  @P0 BRA `(.L_x_127) ;  /* 0x00000000000c0947 */ /* 0x000fec0003800000 */
[----:B---3--:R-:W-:Y:S04]  /*8900*/  SHF.L.U32 R0, R151, 0x1f, RZ ;  /* 0x0000001f97007819 */ /* 0x008fe800000006ff */
[----:B------:R-:W3:Y:S02]  /*8910*/  SYNCS.PHASECHK.TRANS64.TRYWAIT P0, [R3+URZ+0x80], R0 ;  /* 0x00008000030075a7 */ /* 0x000ee400080011ff */
[----:B---3--:R-:W-:Y:S05]  /*8920*/  @!P0 BRA `(.L_x_128) ;  /* 0x0000004800ec8947 */ /* 0x008fea0003800000 */
.L_x_127:
[----:B------:R-:W-:Y:S05]  /*8930*/  BSYNC B0 ;  /* 0x0000000000007941 */ /* 0x000fea0003800000 */
.L_x_126:
[----:B------:R-:W-:Y:S01]  /*8940*/  ISETP.NE.AND P0, PT, R87, RZ, PT ;  /* 0x000000ff5700720c */ /* 0x000fe20003f05270 */
[----:B------:R-:W-:Y:S11]  /*8950*/  VIADD R74, R74, 0x1 ;  /* 0x000000014a4a7836 */ /* 0x000ff60000000000 */
[----:B------:R-:W-:Y:S01]  /*8960*/  @!UPT UIADD3 URZ, UPT, UPT, URZ, URZ, URZ ;  /* 0x000000fffffff290 */ /* 0x000fe2000fffe0ff */
[----:B------:R4:W1:Y:S01]  /*8970*/  @P0 LDS.128 R80, [R6+0x400] ;  /* 0x0004000006500984 */ /* 0x0008620000000c00 */
[--C-:B---3--:R-:W-:Y:S01]  /*8980*/  @P0 IMAD.IADD R0, R84, 0x1, R4.reuse ;  /* 0x0000000154000824 */ /* 0x108fe200078e0204 */
[C---:B------:R-:W-:Y:S02]  /*8990*/  @P0 IADD3 R3, PT, PT, R85.reuse, R5, RZ ;  /* 0x0000000555030210 */ /* 0x040fe40007ffe0ff */
[----:B------:R3:W1:Y:S04]  /*89a0*/  @P0 LDS.128 R88, [R5+0x400] ;  /* 0x0004000005580984 */ /* 0x0006680000000c00 */
[----:B------:R1:W1:Y:S04]  /*89b0*/  @P0 LDS.128 R76, [R7+UR46+0x400] ;  /* 0x0004002e074c0984 */ /* 0x0002680008000c00 */
[----:B------:R1:W1:Y:S04]  /*89c0*/  @P0 LDS.128 R96, [R3+0x400] ;  /* 0x0004000003600984 */ /* 0x0002680000000c00 */
[----:B------:R1:W1:Y:S04]  /*89d0*/  @P0 LDS.128 R104, [R4+0x400] ;  /* 0x0004000004680984 */ /* 0x0002680000000c00 */
[----:B------:R1:W1:Y:S01]  /*89e0*/  @P0 LDS.128 R120, [R0+0x400] ;  /* 0x0004000000780984 */ /* 0x0002620000000c00 */
[C---:B----4-:R-:W-:Y:S01]  /*89f0*/  @P0 IMAD.IADD R6, R85.reuse, 0x1, R4 ;  /* 0x0000000155060824 */ /* 0x050fe200078e0204 */
[----:B---3--:R-:W-:Y:S04]  /*8a00*/  @P0 IADD3 R5, PT, PT, R85, R0, RZ ;  /* 0x0000000055050210 */ /* 0x008fe80007ffe0ff */
[----:B------:R4:W3:Y:S04]  /*8a10*/  @P0 LDS.128 R112, [R6+0x400] ;  /* 0x0004000006700984 */ /* 0x0008e80000000c00 */
[----:B------:R4:W1:Y:S02]  /*8a20*/  @P0 LDS.128 R128, [R5+0x400] ;  /* 0x0004000005800984 */ /* 0x0008640000000c00 */
.L_x_125:
[----:B------:R-:W-:Y:S05]  /*8a30*/  BSYNC B1 ;  /* 0x0000000000017941 */ /* 0x000fea0003800000 */
.L_x_124:
[----:B-1----:R-:W-:Y:S05]  /*8a40*/  VIADD R16, R69, UR40 ;  /* 0x0000002845107c36 */ /* 0x002fea0008000000 */
[----:B---3--:R-:W-:Y:S04]  /*8a50*/  SHF.R.U32.HI R0, RZ, 0x15, R16 ;  /* 0x00000015ff007819 */ /* 0x008fe80000011610 */
[----:B------:R-:W-:Y:S11]  /*8a60*/  LOP3.LUT P0, RZ, R0, 0x3, R143, 0x48, !PT ;  /* 0x0000000300ff7812 */ /* 0x000ff6000780488f */
[----:B------:R-:W-:Y:S02]  /*8a70*/  @!UPT UIADD3 URZ, UPT, UPT, URZ, URZ, URZ ;  /* 0x000000fffffff290 */ /* 0x000fe4000fffe0ff */
[----:B------:R-:W-:Y:S05]  /*8a80*/  @!P0 BRA `(.L_x_129) ;  /* 0x0000000000408947 */ /* 0x000fea0003800000 */
[----:B------:R-:W4:Y:S01]  /*8a90*/  LDCU.64 UR8, c[0x4][0x70] ;  /* 0x01000e00ff0877ac */ /* 0x000f220008000a00 */
[----:B------:R-:W-:Y:S01]  /*8aa0*/  MOV R15, 0x0 ;  /* 0x00000000000f7802 */ /* 0x000fe20000000f00 */
[----:B------:R-:W-:Y:S02]  /*8ab0*/  HFMA2 R12, -RZ, RZ, 0, 5.9604644775390625e-08 ;  /* 0x00000001ff0c7431 */ /* 0x000fe400000001ff */
[----:B------:R-:W-:Y:S02]  /*8ac0*/  IMAD.MOV.U32 R8, RZ, RZ, 0x192 ;  /* 0x00000192ff087424 */ /* 0x000fe400078e00ff */
[----:B------:R-:W-:Y:S01]  /*8ad0*/  IMAD.MOV.U32 R13, RZ, RZ, RZ ;  /* 0x000000ffff0d7224 */ /* 0x000fe200078e00ff */
[----:B------:R-:W1:Y:S01]  /*8ae0*/  LDCU.64 UR6, c[0x4][0x78] ;  /* 0x01000f00ff0677ac */ /* 0x000e620008000a00 */
[----:B------:R-:W3:Y:S01]  /*8af0*/  LDC.64 R14, c[0x4][R15] ;  /* 0x010000000f0e7b82 */ /* 0x000ee20000000a00 */
[----:B------:R-:W5:Y:S01]  /*8b00*/  LDCU.64 UR4, c[0x4][0x10] ;  /* 0x01000200ff0477ac */ /* 0x000f620008000a00 */
[----:B----4-:R-:W-:Y:S01]  /*8b10*/  MOV R5, UR9 ;  /* 0x0000000900057c02 */ /* 0x010fe20008000f00 */
[----:B------:R-:W-:Y:S01]  /*8b20*/  IMAD.U32 R4, RZ, RZ, UR8 ;  /* 0x00000008ff047e24 */ /* 0x000fe2000f8e00ff */
[----:B-1----:R-:W-:Y:S01]  /*8b30*/  MOV R7, UR7 ;  /* 0x0000000700077c02 */ /* 0x002fe20008000f00 */
[----:B------:R-:W-:Y:S01]  /*8b40*/  IMAD.U32 R6, RZ, RZ, UR6 ;  /* 0x00000006ff067e24 */ /* 0x000fe2000f8e00ff */
[----:B-----5:R-:W-:Y:S01]  /*8b50*/  MOV R11, UR5 ;  /* 0x00000005000b7c02 */ /* 0x020fe20008000f00 */
[----:B------:R-:W-:Y:S02]  /*8b60*/  IMAD.U32 R10, RZ, RZ, UR4 ;  /* 0x00000004ff0a7e24 */ /* 0x000fe4000f8e00ff */
[----:B------:R-:W-:Y:S07]  /*8b70*/  LEPC R20, `(.L_x_129) ;  /* 0x000000001014794e */ /* 0x000fee0000000000 */
[----:B--23--:R-:W-:Y:S05]  /*8b80*/  CALL.ABS.NOINC R14 ;  /* 0x000000000e007343 */ /* 0x00cfea0003c00000 */
.L_x_129:
[----:B------:R-:W-:Y:S01]  /*8b90*/  SHF.L.U32 R70, R76, 0x10, RZ ;  /* 0x000000104c467819 */ /* 0x000fe200000006ff */
[----:B------:R-:W-:Y:S05]  /*8ba0*/  WARPSYNC.ALL ;  /* 0x0000000000007948 */ /* 0x000fea0003800000 */
[----:B------:R-:W-:Y:S01]  /*8bb0*/  R2UR UR4, R16 ;  /* 0x00000000100472ca */ /* 0x000fe200000e0000 */
[----:B------:R-:W1:Y:S01]  /*8bc0*/  S2R R165, SR_CgaCtaId ;  /* 0x0000000000a57919 */ /* 0x000e620000008800 */
[----:B------:R-:W-:Y:S01]  /*8bd0*/  LOP3.LUT R72, R79, 0xffff0000, RZ, 0xc0, !PT ;  /* 0xffff00004f487812 */ /* 0x000fe200078ec0ff */
[----:B------:R-:W-:Y:S01]  /*8be0*/  BSSY.RECONVERGENT B0, `(.L_x_130) ;  /* 0x0000102000007945 */ /* 0x000fe20003800200 */
[----:B------:R-:W-:Y:S02]  /*8bf0*/  ISETP.NE.AND P6, PT, R157, RZ, PT ;  /* 0x000000ff9d00720c */ /* 0x000fe40003fc5270 */
[----:B------:R-:W-:Y:S07]  /*8c00*/  ISETP.NE.AND P0, PT, R154, RZ, PT ;  /* 0x000000ff9a00720c */ /* 0x000fee0003f05270 */
[----:B----4-:R-:W3:Y:S02]  /*8c10*/  LDTM.x64 R4, tmem[UR4] ;  /* 0x00000004000479ee */ /* 0x010ee40008340000 */
[----:B---3--:R-:W-:Y:S01]  /*8c20*/  FMUL R0, R68, R4 ;  /* 0x0000000444007220 */ /* 0x008fe20000400000 */
[----:B------:R-:W-:Y:S01]  /*8c30*/  LOP3.LUT R4, R76, 0xffff0000, RZ, 0xc0, !PT ;  /* 0xffff00004c047812 */ /* 0x000fe200078ec0ff */
[C---:B------:R-:W-:Y:S01]  /*8c40*/  FMUL R3, R68.reuse, R5 ;  /* 0x0000000544037220 */ /* 0x040fe20000400000 */
[----:B------:R-:W-:Y:S01]  /*8c50*/  SHF.L.U32 R5, R77, 0x10, RZ ;  /* 0x000000104d057819 */ /* 0x000fe200000006ff */
[----:B------:R-:W-:Y:S01]  /*8c60*/  FMUL R6, R68, R6 ;  /* 0x0000000644067220 */ /* 0x000fe20000400000 */
[----:B------:R-:W-:Y:S01]  /*8c70*/  FFMA R0, R71, R70, R0 ;  /* 0x0000004647007223 */ /* 0x000fe20000000000 */
[----:B------:R-:W-:Y:S01]  /*8c80*/  LOP3.LUT R70, R77, 0xffff0000, RZ, 0xc0, !PT ;  /* 0xffff00004d467812 */ /* 0x000fe200078ec0ff */
[C---:B------:R-:W-:Y:S01]  /*8c90*/  FFMA R3, R71.reuse, R4, R3 ;  /* 0x0000000447037223 */ /* 0x040fe20000000003 */
[----:B------:R-:W-:Y:S01]  /*8ca0*/  FFMA R6, R71, R5, R6 ;  /* 0x0000000547067223 */ /* 0x000fe20000000006 */
[----:B------:R-:W-:Y:S01]  /*8cb0*/  SHF.L.U32 R5, R78, 0x10, RZ ;  /* 0x000000104e057819 */ /* 0x000fe200000006ff */
[C---:B------:R-:W-:Y:S01]  /*8cc0*/  FMUL R7, R68.reuse, R7 ;  /* 0x0000000744077220 */ /* 0x040fe20000400000 */
[C---:B------:R-:W-:Y:S01]  /*8cd0*/  FMUL R4, R68.reuse, R8 ;  /* 0x0000000844047220 */ /* 0x040fe20000400000 */
[----:B------:R-:W-:Y:S01]  /*8ce0*/  F2FP.BF16.F32.PACK_AB R92, R3, R0 ;  /* 0x00000000035c723e */ /* 0x000fe200000010ff */
[----:B------:R-:W-:Y:S01]  /*8cf0*/  FMUL R0, R68, R9 ;  /* 0x0000000944007220 */ /* 0x000fe20000400000 */
[----:B------:R-:W-:Y:S01]  /*8d00*/  LOP3.LUT R8, R78, 0xffff0000, RZ, 0xc0, !PT ;  /* 0xffff00004e087812 */ /* 0x000fe200078ec0ff */
[----:B------:R-:W-:Y:S01]  /*8d10*/  FFMA R7, R71, R70, R7 ;  /* 0x0000004647077223 */ /* 0x000fe20000000007 */
[----:B------:R-:W-:Y:S01]  /*8d20*/  SHF.L.U32 R70, R79, 0x10, RZ ;  /* 0x000000104f467819 */ /* 0x000fe200000006ff */
[----:B------:R-:W-:Y:S01]  /*8d30*/  FFMA R4, R71, R5, R4 ;  /* 0x0000000547047223 */ /* 0x000fe20000000004 */
[----:B------:R-:W-:Y:S01]  /*8d40*/  LOP3.LUT R9, R80, 0xffff0000, RZ, 0xc0, !PT ;  /* 0xffff000050097812 */ /* 0x000fe200078ec0ff */
[C---:B------:R-:W-:Y:S01]  /*8d50*/  FMUL R3, R68.reuse, R10 ;  /* 0x0000000a44037220 */ /* 0x040fe20000400000 */
[----:B------:R-:W-:Y:S01]  /*8d60*/  F2FP.BF16.F32.PACK_AB R93, R7, R6 ;  /* 0x00000006075d723e */ /* 0x000fe200000010ff */
[----:B------:R-:W-:Y:S01]  /*8d70*/  FMUL R5, R68, R11 ;  /* 0x0000000b44057220 */ /* 0x000fe20000400000 */
[----:B------:R-:W-:Y:S01]  /*8d80*/  LOP3.LUT R10, R83, 0xffff0000, RZ, 0xc0, !PT ;  /* 0xffff0000530a7812 */ /* 0x000fe200078ec0ff */
[C---:B------:R-:W-:Y:S01]  /*8d90*/  FFMA R0, R71.reuse, R8, R0 ;  /* 0x0000000847007223 */ /* 0x040fe20000000000 */
[----:B------:R-:W-:Y:S01]  /*8da0*/  SHF.L.U32 R8, R80, 0x10, RZ ;  /* 0x0000001050087819 */ /* 0x000fe200000006ff */
[----:B------:R-:W-:Y:S01]  /*8db0*/  FFMA R3, R71, R70, R3 ;  /* 0x0000004647037223 */ /* 0x000fe20000000003 */
[----:B------:R-:W-:Y:S01]  /*8dc0*/  SHF.L.U32 R70, R89, 0x10, RZ ;  /* 0x0000001059467819 */ /* 0x000fe200000006ff */
[----:B------:R-:W-:Y:S01]  /*8dd0*/  FFMA R5, R71, R72, R5 ;  /* 0x0000004847057223 */ /* 0x000fe20000000005 */
[----:B------:R-:W-:Y:S01]  /*8de0*/  F2FP.BF16.F32.PACK_AB R94, R0, R4 ;  /* 0x00000004005e723e */ /* 0x000fe200000010ff */
[C---:B------:R-:W-:Y:S01]  /*8df0*/  FMUL R6, R68.reuse, R12 ;  /* 0x0000000c44067220 */ /* 0x040fe20000400000 */
[C---:B------:R-:W-:Y:S01]  /*8e00*/  FMUL R7, R68.reuse, R13 ;  /* 0x0000000d44077220 */ /* 0x040fe20000400000 */
[----:B------:R-:W-:Y:S01]  /*8e10*/  FMUL R0, R68, R14 ;  /* 0x0000000e44007220 */ /* 0x000fe20000400000 */
[----:B------:R-:W-:Y:S01]  /*8e20*/  F2FP.BF16.F32.PACK_AB R95, R5, R3 ;  /* 0x00000003055f723e */ /* 0x000fe200000010ff */
[----:B------:R-:W-:Y:S01]  /*8e30*/  FFMA R6, R71, R8, R6 ;  /* 0x0000000847067223 */ /* 0x000fe20000000006 */
[----:B------:R-:W-:Y:S01]  /*8e40*/  SHF.L.U32 R5, R81, 0x10, RZ ;  /* 0x0000001051057819 */ /* 0x000fe200000006ff */
[----:B------:R-:W-:Y:S01]  /*8e50*/  FFMA R7, R71, R9, R7 ;  /* 0x0000000947077223 */ /* 0x000fe20000000007 */
[----:B------:R-:W-:Y:S01]  /*8e60*/  LOP3.LUT R8, R81, 0xffff0000, RZ, 0xc0, !PT ;  /* 0xffff000051087812 */ /* 0x000fe200078ec0ff */
[----:B------:R-:W-:Y:S01]  /*8e70*/  STS.128 [R164+UR46+0x4400], R92 ;  /* 0x0044005ca4007988 */ /* 0x000fe20008000c2e */
[----:B------:R-:W-:Y:S01]  /*8e80*/  SHF.L.U32 R9, R82, 0x10, RZ ;  /* 0x0000001052097819 */ /* 0x000fe200000006ff */
[C---:B------:R-:W-:Y:S01]  /*8e90*/  FMUL R3, R68.reuse, R15 ;  /* 0x0000000f44037220 */ /* 0x040fe20000400000 */
[----:B------:R-:W-:Y:S01]  /*8ea0*/  F2FP.BF16.F32.PACK_AB R100, R7, R6 ;  /* 0x000000060764723e */ /* 0x000fe200000010ff */
[----:B------:R-:W-:Y:S01]  /*8eb0*/  FMUL R4, R68, R16 ;  /* 0x0000001044047220 */ /* 0x000fe20000400000 */
[C---:B------:R-:W-:Y:S01]  /*8ec0*/  FFMA R0, R71.reuse, R5, R0 ;  /* 0x0000000547007223 */ /* 0x040fe20000000000 */
[C---:B------:R-:W-:Y:S01]  /*8ed0*/  FFMA R3, R71.reuse, R8, R3 ;  /* 0x0000000847037223 */ /* 0x040fe20000000003 */
[----:B------:R-:W-:Y:S01]  /*8ee0*/  LOP3.LUT R8, R82, 0xffff0000, RZ, 0xc0, !PT ;  /* 0xffff000052087812 */ /* 0x000fe200078ec0ff */
[----:B------:R-:W-:Y:S01]  /*8ef0*/  FFMA R4, R71, R9, R4 ;  /* 0x0000000947047223 */ /* 0x000fe20000000004 */
[----:B------:R-:W-:Y:S01]  /*8f00*/  SHF.L.U32 R9, R83, 0x10, RZ ;  /* 0x0000001053097819 */ /* 0x000fe200000006ff */
[C---:B------:R-:W-:Y:S01]  /*8f10*/  FMUL R5, R68.reuse, R17 ;  /* 0x0000001144057220 */ /* 0x040fe20000400000 */
[----:B------:R-:W-:Y:S01]  /*8f20*/  F2FP.BF16.F32.PACK_AB R101, R3, R0 ;  /* 0x000000000365723e */ /* 0x000fe200000010ff */
[C---:B------:R-:W-:Y:S01]  /*8f30*/  FMUL R6, R68.reuse, R18 ;  /* 0x0000001244067220 */ /* 0x040fe20000400000 */
[----:B------:R-:W-:Y:S01]  /*8f40*/  FMUL R7, R68, R19 ;  /* 0x0000001344077220 */ /* 0x000fe20000400000 */
[C---:B------:R-:W-:Y:S01]  /*8f50*/  FFMA R5, R71.reuse, R8, R5 ;  /* 0x0000000847057223 */ /* 0x040fe20000000005 */
[C---:B------:R-:W-:Y:S01]  /*8f60*/  SHF.L.U32 R8, R88.reuse, 0x10, RZ ;  /* 0x0000001058087819 */ /* 0x040fe200000006ff */
[----:B------:R-:W-:Y:S01]  /*8f70*/  FFMA R6, R71, R9, R6 ;  /* 0x0000000947067223 */ /* 0x000fe20000000006 */
[----:B------:R-:W-:Y:S01]  /*8f80*/  LOP3.LUT R9, R88, 0xffff0000, RZ, 0xc0, !PT ;  /* 0xffff000058097812 */ /* 0x000fe200078ec0ff */
[C---:B------:R-:W-:Y:S01]  /*8f90*/  FMUL R0, R68.reuse, R20 ;  /* 0x0000001444007220 */ /* 0x040fe20000400000 */
[----:B------:R-:W-:Y:S01]  /*8fa0*/  F2FP.BF16.F32.PACK_AB R102, R5, R4 ;  /* 0x000000040566723e */ /* 0x000fe200000010ff */
[C---:B------:R-:W-:Y:S01]  /*8fb0*/  FMUL R3, R68.reuse, R21 ;  /* 0x0000001544037220 */ /* 0x040fe20000400000 */
[C---:B------:R-:W-:Y:S01]  /*8fc0*/  FFMA R7, R71.reuse, R10, R7 ;  /* 0x0000000a47077223 */ /* 0x040fe20000000007 */
[C---:B------:R-:W-:Y:S01]  /*8fd0*/  FFMA R0, R71.reuse, R8, R0 ;  /* 0x0000000847007223 */ /* 0x040fe20000000000 */
[C---:B------:R-:W-:Y:S01]  /*8fe0*/  FMUL R20, R68.reuse, R38 ;  /* 0x0000002644147220 */ /* 0x040fe20000400000 */
[----:B------:R-:W-:Y:S01]  /*8ff0*/  FFMA R3, R71, R9, R3 ;  /* 0x0000000947037223 */ /* 0x000fe20000000003 */
[C---:B------:R-:W-:Y:S01]  /*9000*/  FMUL R38, R68.reuse, R56 ;  /* 0x0000003844267220 */ /* 0x040fe20000400000 */
[----:B------:R-:W-:Y:S01]  /*9010*/  F2FP.BF16.F32.PACK_AB R103, R7, R6 ;  /* 0x000000060767723e */ /* 0x000fe200000010ff */
[C---:B------:R-:W-:Y:S01]  /*9020*/  FMUL R4, R68.reuse, R22 ;  /* 0x0000001644047220 */ /* 0x040fe20000400000 */
[C---:B------:R-:W-:Y:S01]  /*9030*/  FMUL R5, R68.reuse, R23 ;  /* 0x0000001744057220 */ /* 0x040fe20000400000 */
[----:B------:R-:W-:Y:S01]  /*9040*/  F2FP.BF16.F32.PACK_AB R56, R3, R0 ;  /* 0x000000000338723e */ /* 0x000fe200000010ff */
[----:B------:R-:W-:Y:S01]  /*9050*/  FMUL R14, R68, R32 ;  /* 0x00000020440e7220 */ /* 0x000fe20000400000 */
[----:B------:R-:W-:Y:S01]  /*9060*/  LOP3.LUT R0, R89, 0xffff0000, RZ, 0xc0, !PT ;  /* 0xffff000059007812 */ /* 0x000fe200078ec0ff */
[----:B------:R-:W-:Y:S01]  /*9070*/  STS.128 [R163+0x4400], R100 ;  /* 0x00440064a3007388 */ /* 0x000fe20000000c00 */
[----:B------:R-:W-:Y:S01]  /*9080*/  SHF.L.U32 R3, R90, 0x10, RZ ;  /* 0x000000105a037819 */ /* 0x000fe200000006ff */
[C---:B------:R-:W-:Y:S01]  /*9090*/  FMUL R15, R68.reuse, R33 ;  /* 0x00000021440f7220 */ /* 0x040fe20000400000 */
[----:B------:R-:W-:Y:S01]  /*90a0*/  FMUL R32, R68, R50 ;  /* 0x0000003244207220 */ /* 0x000fe20000400000 */
[----:B------:R-:W-:Y:S01]  /*90b0*/  LOP3.LUT R50, R90, 0xffff0000, RZ, 0xc0, !PT ;  /* 0xffff00005a327812 */ /* 0x000fe200078ec0ff */
[C---:B------:R-:W-:Y:S01]  /*90c0*/  FMUL R6, R68.reuse, R24 ;  /* 0x0000001844067220 */ /* 0x040fe20000400000 */
[C---:B------:R-:W-:Y:S01]  /*90d0*/  FMUL R16, R68.reuse, R34 ;  /* 0x0000002244107220 */ /* 0x040fe20000400000 */
[C---:B------:R-:W-:Y:S01]  /*90e0*/  FMUL R33, R68.reuse, R51 ;  /* 0x0000003344217220 */ /* 0x040fe20000400000 */
[----:B------:R-:W-:Y:S01]  /*90f0*/  SHF.L.U32 R51, R91, 0x10, RZ ;  /* 0x000000105b337819 */ /* 0x000fe200000006ff */
[----:B------:R-:W-:Y:S01]  /*9100*/  FFMA R4, R71, R70, R4 ;  /* 0x0000004647047223 */ /* 0x000fe20000000004 */
[C---:B------:R-:W-:Y:S01]  /*9110*/  FMUL R7, R68.reuse, R25 ;  /* 0x0000001944077220 */ /* 0x040fe20000400000 */
[----:B------:R-:W-:Y:S01]  /*9120*/  FMUL R34, R68, R52 ;  /* 0x0000003444227220 */ /* 0x000fe20000400000 */
[----:B------:R-:W-:Y:S01]  /*9130*/  LOP3.LUT R52, R91, 0xffff0000, RZ, 0xc0, !PT ;  /* 0xffff00005b347812 */ /* 0x000fe200078ec0ff */
[C---:B------:R-:W-:Y:S01]  /*9140*/  FFMA R5, R71.reuse, R0, R5 ;  /* 0x0000000047057223 */ /* 0x040fe20000000005 */
[----:B------:R-:W-:Y:S01]  /*9150*/  SHF.L.U32 R0, R96, 0x10, RZ ;  /* 0x0000001060007819 */ /* 0x000fe200000006ff */
[C---:B------:R-:W-:Y:S01]  /*9160*/  FMUL R8, R68.reuse, R26 ;  /* 0x0000001a44087220 */ /* 0x040fe20000400000 */
[----:B------:R-:W-:Y:S01]  /*9170*/  FMUL R9, R68, R27 ;  /* 0x0000001b44097220 */ /* 0x000fe20000400000 */
[C---:B------:R-:W-:Y:S01]  /*9180*/  FFMA R6, R71.reuse, R3, R6 ;  /* 0x0000000347067223 */ /* 0x040fe20000000006 */
[----:B------:R-:W-:Y:S01]  /*9190*/  LOP3.LUT R3, R96, 0xffff0000, RZ, 0xc0, !PT ;  /* 0xffff000060037812 */ /* 0x000fe200078ec0ff */
[C---:B------:R-:W-:Y:S01]  /*91a0*/  FMUL R10, R68.reuse, R28 ;  /* 0x0000001c440a7220 */ /* 0x040fe20000400000 */
[----:B------:R-:W-:Y:S01]  /*91b0*/  FFMA R7, R71, R50, R7 ;  /* 0x0000003247077223 */ /* 0x000fe20000000007 */
[C---:B------:R-:W-:Y:S01]  /*91c0*/  FMUL R21, R68.reuse, R39 ;  /* 0x0000002744157220 */ /* 0x040fe20000400000 */
[C---:B------:R-:W-:Y:S01]  /*91d0*/  FMUL R39, R68.reuse, R57 ;  /* 0x0000003944277220 */ /* 0x040fe20000400000 */
[----:B------:R-:W-:Y:S01]  /*91e0*/  F2FP.BF16.F32.PACK_AB R57, R5, R4 ;  /* 0x000000040539723e */ /* 0x000fe200000010ff */
[----:B------:R-:W-:Y:S01]  /*91f0*/  FFMA R8, R71, R51, R8 ;  /* 0x0000003347087223 */ /* 0x000fe20000000008 */
[----:B------:R-:W-:Y:S01]  /*9200*/  SHF.L.U32 R4, R97, 0x10, RZ ;  /* 0x0000001061047819 */ /* 0x000fe200000006ff */
[C---:B------:R-:W-:Y:S01]  /*9210*/  FMUL R11, R68.reuse, R29 ;  /* 0x0000001d440b7220 */ /* 0x040fe20000400000 */
[----:B------:R-:W-:Y:S01]  /*9220*/  SHF.L.U32 R5, R107, 0x10, RZ ;  /* 0x000000106b057819 */ /* 0x000fe200000006ff */
[C---:B------:R-:W-:Y:S01]  /*9230*/  FFMA R9, R71.reuse, R52, R9 ;  /* 0x0000003447097223 */ /* 0x040fe20000000009 */
[----:B------:R-:W-:Y:S01]  /*9240*/  FFMA R10, R71, R0, R10 ;  /* 0x00000000470a7223 */ /* 0x000fe2000000000a */
[----:B------:R-:W-:Y:S01]  /*9250*/  LOP3.LUT R0, R97, 0xffff0000, RZ, 0xc0, !PT ;  /* 0xffff000061007812 */ /* 0x000fe200078ec0ff */
[----:B------:R-:W-:Y:S01]  /*9260*/  FMUL R12, R68, R30 ;  /* 0x0000001e440c7220 */ /* 0x000fe20000400000 */
[C---:B------:R-:W-:Y:S01]  /*9270*/  FFMA R11, R71.reuse, R3, R11 ;  /* 0x00000003470b7223 */ /* 0x040fe2000000000b */
[----:B------:R-:W-:Y:S01]  /*9280*/  SHF.L.U32 R3, R98, 0x10, RZ ;  /* 0x0000001062037819 */ /* 0x000fe200000006ff */
[C---:B------:R-:W-:Y:S01]  /*9290*/  FMUL R13, R68.reuse, R31 ;  /* 0x0000001f440d7220 */ /* 0x040fe20000400000 */
[----:B------:R-:W-:Y:S01]  /*92a0*/  FFMA R12, R71, R4, R12 ;  /* 0x00000004470c7223 */ /* 0x000fe2000000000c */
[----:B------:R-:W-:Y:S01]  /*92b0*/  SHF.L.U32 R4, R99, 0x10, RZ ;  /* 0x0000001063047819 */ /* 0x000fe200000006ff */
[----:B------:R-:W-:Y:S01]  /*92c0*/  FMUL R17, R68, R35 ;  /* 0x0000002344117220 */ /* 0x000fe20000400000 */
[C---:B------:R-:W-:Y:S01]  /*92d0*/  FFMA R13, R71.reuse, R0, R13 ;  /* 0x00000000470d7223 */ /* 0x040fe2000000000d */
[----:B------:R-:W-:Y:S01]  /*92e0*/  LOP3.LUT R0, R98, 0xffff0000, RZ, 0xc0, !PT ;  /* 0xffff000062007812 */ /* 0x000fe200078ec0ff */
[----:B------:R-:W-:Y:S01]  /*92f0*/  FFMA R14, R71, R3, R14 ;  /* 0x00000003470e7223 */ /* 0x000fe2000000000e */
[----:B------:R-:W-:Y:S01]  /*9300*/  LOP3.LUT R3, R99, 0xffff0000, RZ, 0xc0, !PT ;  /* 0xffff000063037812 */ /* 0x000fe200078ec0ff */
[C---:B------:R-:W-:Y:S01]  /*9310*/  FMUL R18, R68.reuse, R36 ;  /* 0x0000002444127220 */ /* 0x040fe20000400000 */
        /* <DEDUP_REMOVED lines=9> */
[C---:B------:R-:W-:Y:S01]  /*93b0*/  FMUL R22, R68.reuse, R40 ;  /* 0x0000002844167220 */ /* 0x040fe20000400000 */
[----:B------:R-:W-:Y:S01]  /*93c0*/  FMUL R23, R68, R41 ;  /* 0x0000002944177220 */ /* 0x000fe20000400000 */
[----:B------:R-:W-:Y:S01]  /*93d0*/  FFMA R19, R71, R3, R19 ;  /* 0x0000000347137223 */ /* 0x000fe20000000013 */
[----:B------:R-:W-:Y:S01]  /*93e0*/  SHF.L.U32 R3, R106, 0x10, RZ ;  /* 0x000000106a037819 */ /* 0x000fe200000006ff */
[C---:B------:R-:W-:Y:S01]  /*93f0*/  FMUL R40, R68.reuse, R58 ;  /* 0x0000003a44287220 */ /* 0x040fe20000400000 */
[----:B------:R-:W-:Y:S01]  /*9400*/  F2FP.BF16.F32.PACK_AB R58, R7, R6 ;  /* 0x00000006073a723e */ /* 0x000fe200000010ff */
[----:B------:R-:W-:Y:S01]  /*9410*/  FMUL R41, R68, R59 ;  /* 0x0000003b44297220 */ /* 0x000fe20000400000 */
[----:B------:R-:W-:Y:S01]  /*9420*/  F2FP.BF16.F32.PACK_AB R59, R9, R8 ;  /* 0x00000008093b723e */ /* 0x000fe200000010ff */
[C---:B------:R-:W-:Y:S01]  /*9430*/  FFMA R20, R71.reuse, R4, R20 ;  /* 0x0000000447147223 */ /* 0x040fe20000000014 */
[----:B------:R-:W-:Y:S01]  /*9440*/  LOP3.LUT R4, R106, 0xffff0000, RZ, 0xc0, !PT ;  /* 0xffff00006a047812 */ /* 0x000fe200078ec0ff */
[----:B------:R-:W-:Y:S01]  /*9450*/  FFMA R21, R71, R0, R21 ;  /* 0x0000000047157223 */ /* 0x000fe20000000015 */
[----:B------:R-:W-:Y:S01]  /*9460*/  LOP3.LUT R6, R107, 0xffff0000, RZ, 0xc0, !PT ;  /* 0xffff00006b067812 */ /* 0x000fe200078ec0ff */
[----:B------:R-:W-:Y:S01]  /*9470*/  FMUL R24, R68, R42 ;  /* 0x0000002a44187220 */ /* 0x000fe20000400000 */
[----:B------:R-:W-:Y:S01]  /*9480*/  SHF.L.U32 R0, R112, 0x10, RZ ;  /* 0x0000001070007819 */ /* 0x000fe200000006ff */
[----:B------:R-:W-:Y:S01]  /*9490*/  FMUL R25, R68, R43 ;  /* 0x0000002b44197220 */ /* 0x000fe20000400000 */
[----:B------:R-:W-:Y:S01]  /*94a0*/  F2FP.BF16.F32.PACK_AB R8, R11, R10 ;  /* 0x0000000a0b08723e */ /* 0x000fe200000010ff */
[----:B------:R-:W-:Y:S01]  /*94b0*/  FFMA R22, R71, R3, R22 ;  /* 0x0000000347167223 */ /* 0x000fe20000000016 */
[----:B------:R-:W-:Y:S01]  /*94c0*/  LOP3.LUT R3, R112, 0xffff0000, RZ, 0xc0, !PT ;  /* 0xffff000070037812 */ /* 0x000fe200078ec0ff */
[C---:B------:R-:W-:Y:S01]  /*94d0*/  FMUL R26, R68.reuse, R44 ;  /* 0x0000002c441a7220 */ /* 0x040fe20000400000 */
[----:B------:R-:W-:Y:S01]  /*94e0*/  F2FP.BF16.F32.PACK_AB R9, R13, R12 ;  /* 0x0000000c0d09723e */ /* 0x000fe200000010ff */
[----:B------:R-:W-:Y:S01]  /*94f0*/  STS.128 [R162+0x4400], R56 ;  /* 0x00440038a2007388 */ /* 0x000fe20000000c00 */
[----:B------:R-:W-:Y:S01]  /*9500*/  F2FP.BF16.F32.PACK_AB R10, R15, R14 ;  /* 0x0000000e0f0a723e */ /* 0x000fe200000010ff */
[----:B------:R-:W-:Y:S01]  /*9510*/  FFMA R23, R71, R4, R23 ;  /* 0x0000000447177223 */ /* 0x000fe20000000017 */
[----:B------:R-:W-:Y:S01]  /*9520*/  F2FP.BF16.F32.PACK_AB R11, R17, R16 ;  /* 0x00000010110b723e */ /* 0x000fe200000010ff */
[----:B------:R-:W-:Y:S01]  /*9530*/  FFMA R24, R71, R5, R24 ;  /* 0x0000000547187223 */ /* 0x000fe20000000018 */
[----:B------:R-:W-:Y:S01]  /*9540*/  SHF.L.U32 R4, R113, 0x10, RZ ;  /* 0x0000001071047819 */ /* 0x000fe200000006ff */
[C---:B------:R-:W-:Y:S01]  /*9550*/  FMUL R27, R68.reuse, R45 ;  /* 0x0000002d441b7220 */ /* 0x040fe20000400000 */
[----:B------:R-:W-:Y:S01]  /*9560*/  F2FP.BF16.F32.PACK_AB R12, R19, R18 ;  /* 0x00000012130c723e */ /* 0x000fe200000010ff */
[----:B------:R-:W-:Y:S01]  /*9570*/  FFMA R25, R71, R6, R25 ;  /* 0x0000000647197223 */ /* 0x000fe20000000019 */
[----:B------:R-:W-:Y:S01]  /*9580*/  F2FP.BF16.F32.PACK_AB R13, R21, R20 ;  /* 0x00000014150d723e */ /* 0x000fe200000010ff */
[----:B------:R-:W-:Y:S01]  /*9590*/  FFMA R26, R71, R0, R26 ;  /* 0x00000000471a7223 */ /* 0x000fe2000000001a */
[----:B------:R-:W-:Y:S01]  /*95a0*/  LOP3.LUT R0, R113, 0xffff0000, RZ, 0xc0, !PT ;  /* 0xffff000071007812 */ /* 0x000fe200078ec0ff */
[----:B------:R-:W-:Y:S01]  /*95b0*/  FMUL R28, R68, R46 ;  /* 0x0000002e441c7220 */ /* 0x000fe20000400000 */
[----:B------:R-:W-:Y:S01]  /*95c0*/  F2FP.BF16.F32.PACK_AB R14, R23, R22 ;  /* 0x00000016170e723e */ /* 0x000fe200000010ff */
[----:B------:R-:W-:Y:S01]  /*95d0*/  FFMA R27, R71, R3, R27 ;  /* 0x00000003471b7223 */ /* 0x000fe2000000001b */
[----:B------:R-:W-:Y:S01]  /*95e0*/  SHF.L.U32 R3, R114, 0x10, RZ ;  /* 0x0000001072037819 */ /* 0x000fe200000006ff */
[C---:B------:R-:W-:Y:S01]  /*95f0*/  FMUL R29, R68.reuse, R47 ;  /* 0x0000002f441d7220 */ /* 0x040fe20000400000 */
[----:B------:R-:W-:Y:S01]  /*9600*/  F2FP.BF16.F32.PACK_AB R15, R25, R24 ;  /* 0x00000018190f723e */ /* 0x000fe200000010ff */
[----:B------:R-:W-:Y:S01]  /*9610*/  FMUL R30, R68, R48 ;  /* 0x00000030441e7220 */ /* 0x000fe20000400000 */
[C---:B------:R-:W-:Y:S01]  /*9620*/  SHF.L.U32 R5, R131.reuse, 0x10, RZ ;  /* 0x0000001083057819 */ /* 0x040fe200000006ff */
[----:B------:R3:W-:Y:S01]  /*9630*/  STS.128 [R161+0x4400], R8 ;  /* 0x00440008a1007388 */ /* 0x0007e20000000c00 */
[----:B------:R-:W-:Y:S01]  /*9640*/  LOP3.LUT R6, R131, 0xffff0000, RZ, 0xc0, !PT ;  /* 0xffff000083067812 */ /* 0x000fe200078ec0ff */
[C---:B------:R-:W-:Y:S01]  /*9650*/  FFMA R28, R71.reuse, R4, R28 ;  /* 0x00000004471c7223 */ /* 0x040fe2000000001c */
[----:B------:R-:W-:Y:S01]  /*9660*/  LOP3.LUT R4, R114, 0xffff0000, RZ, 0xc0, !PT ;  /* 0xffff000072047812 */ /* 0x000fe200078ec0ff */
[----:B------:R-:W-:Y:S01]  /*9670*/  FFMA R29, R71, R0, R29 ;  /* 0x00000000471d7223 */ /* 0x000fe2000000001d */
[----:B------:R-:W-:Y:S01]  /*9680*/  SHF.L.U32 R0, R115, 0x10, RZ ;  /* 0x0000001073007819 */ /* 0x000fe200000006ff */
[----:B------:R-:W-:Y:S01]  /*9690*/  FMUL R31, R68, R49 ;  /* 0x00000031441f7220 */ /* 0x000fe20000400000 */
[----:B------:R-:W-:Y:S01]  /*96a0*/  FFMA R30, R71, R3, R30 ;  /* 0x00000003471e7223 */ /* 0x000fe2000000001e */
[----:B------:R-:W-:Y:S01]  /*96b0*/  LOP3.LUT R3, R115, 0xffff0000, RZ, 0xc0, !PT ;  /* 0xffff000073037812 */ /* 0x000fe200078ec0ff */
[----:B------:R4:W-:Y:S01]  /*96c0*/  STS.128 [R149+0x4400], R12 ;  /* 0x0044000c95007388 */ /* 0x0009e20000000c00 */
[C---:B------:R-:W-:Y:S01]  /*96d0*/  FFMA R31, R71.reuse, R4, R31 ;  /* 0x00000004471f7223 */ /* 0x040fe2000000001f */
[C---:B------:R-:W-:Y:S01]  /*96e0*/  LOP3.LUT R4, R120.reuse, 0xffff0000, RZ, 0xc0, !PT ;  /* 0xffff000078047812 */ /* 0x040fe200078ec0ff */
[C---:B------:R-:W-:Y:S01]  /*96f0*/  FFMA R32, R71.reuse, R0, R32 ;  /* 0x0000000047207223 */ /* 0x040fe20000000020 */
[----:B------:R-:W-:Y:S01]  /*9700*/  SHF.L.U32 R0, R120, 0x10, RZ ;  /* 0x0000001078007819 */ /* 0x000fe200000006ff */
[----:B------:R-:W-:Y:S01]  /*9710*/  FFMA R33, R71, R3, R33 ;  /* 0x0000000347217223 */ /* 0x000fe20000000021 */
[----:B------:R-:W-:Y:S01]  /*9720*/  SHF.L.U32 R3, R121, 0x10, RZ ;  /* 0x0000001079037819 */ /* 0x000fe200000006ff */
[C---:B------:R-:W-:Y:S01]  /*9730*/  FMUL R35, R68.reuse, R53 ;  /* 0x0000003544237220 */ /* 0x040fe20000400000 */
[----:B------:R-:W-:Y:S01]  /*9740*/  FMUL R36, R68, R54 ;  /* 0x0000003644247220 */ /* 0x000fe20000400000 */
[----:B------:R-:W-:Y:S01]  /*9750*/  FFMA R34, R71, R0, R34 ;  /* 0x0000000047227223 */ /* 0x000fe20000000022 */
[----:B------:R-:W-:Y:S01]  /*9760*/  LOP3.LUT R0, R121, 0xffff0000, RZ, 0xc0, !PT ;  /* 0xffff000079007812 */ /* 0x000fe200078ec0ff */
[----:B------:R-:W-:Y:S01]  /*9770*/  FFMA R35, R71, R4, R35 ;  /* 0x0000000447237223 */ /* 0x000fe20000000023 */
[----:B------:R-:W-:Y:S01]  /*9780*/  SHF.L.U32 R4, R123, 0x10, RZ ;  /* 0x000000107b047819 */ /* 0x000fe200000006ff */
[C---:B------:R-:W-:Y:S01]  /*9790*/  FFMA R36, R71.reuse, R3, R36 ;  /* 0x0000000347247223 */ /* 0x040fe20000000024 */
[----:B------:R-:W-:Y:S01]  /*97a0*/  SHF.L.U32 R3, R122, 0x10, RZ ;  /* 0x000000107a037819 */ /* 0x000fe200000006ff */
[C---:B------:R-:W-:Y:S01]  /*97b0*/  FMUL R37, R68.reuse, R55 ;  /* 0x0000003744257220 */ /* 0x040fe20000400000 */
[C---:B------:R-:W-:Y:S01]  /*97c0*/  FMUL R42, R68.reuse, R60 ;  /* 0x0000003c442a7220 */ /* 0x040fe20000400000 */
[C---:B------:R-:W-:Y:S01]  /*97d0*/  FMUL R43, R68.reuse, R61 ;  /* 0x0000003d442b7220 */ /* 0x040fe20000400000 */
[----:B------:R-:W-:Y:S01]  /*97e0*/  FMUL R44, R68, R62 ;  /* 0x0000003e442c7220 */ /* 0x000fe20000400000 */
[C---:B------:R-:W-:Y:S01]  /*97f0*/  FFMA R37, R71.reuse, R0, R37 ;  /* 0x0000000047257223 */ /* 0x040fe20000000025 */
[----:B------:R-:W-:Y:S01]  /*9800*/  LOP3.LUT R0, R122, 0xffff0000, RZ, 0xc0, !PT ;  /* 0xffff00007a007812 */ /* 0x000fe200078ec0ff */
[----:B------:R-:W-:Y:S01]  /*9810*/  FFMA R38, R71, R3, R38 ;  /* 0x0000000347267223 */ /* 0x000fe20000000026 */
[----:B------:R-:W-:Y:S01]  /*9820*/  LOP3.LUT R3, R123, 0xffff0000, RZ, 0xc0, !PT ;  /* 0xffff00007b037812 */ /* 0x000fe200078ec0ff */
[----:B------:R-:W-:Y:S01]  /*9830*/  FMUL R45, R68, R63 ;  /* 0x0000003f442d7220 */ /* 0x000fe20000400000 */
[----:B---3--:R-:W-:Y:S01]  /*9840*/  F2FP.BF16.F32.PACK_AB R8, R27, R26 ;  /* 0x0000001a1b08723e */ /* 0x008fe200000010ff */
[C---:B------:R-:W-:Y:S01]  /*9850*/  FFMA R39, R71.reuse, R0, R39 ;  /* 0x0000000047277223 */ /* 0x040fe20000000027 */
[C---:B------:R-:W-:Y:S01]  /*9860*/  SHF.L.U32 R0, R128.reuse, 0x10, RZ ;  /* 0x0000001080007819 */ /* 0x040fe200000006ff */
[----:B------:R-:W-:Y:S01]  /*9870*/  FFMA R40, R71, R4, R40 ;  /* 0x0000000447287223 */ /* 0x000fe20000000028 */
[----:B------:R-:W-:Y:S01]  /*9880*/  SHF.L.U32 R4, R129, 0x10, RZ ;  /* 0x0000001081047819 */ /* 0x000fe200000006ff */
[C---:B------:R-:W-:Y:S01]  /*9890*/  FFMA R41, R71.reuse, R3, R41 ;  /* 0x0000000347297223 */ /* 0x040fe20000000029 */
[----:B------:R-:W-:Y:S01]  /*98a0*/  LOP3.LUT R3, R128, 0xffff0000, RZ, 0xc0, !PT ;  /* 0xffff000080037812 */ /* 0x000fe200078ec0ff */
[----:B------:R-:W-:Y:S01]  /*98b0*/  FFMA R42, R71, R0, R42 ;  /* 0x00000000472a7223 */ /* 0x000fe2000000002a */
[----:B------:R-:W-:Y:S01]  /*98c0*/  F2FP.BF16.F32.PACK_AB R9, R29, R28 ;  /* 0x0000001c1d09723e */ /* 0x000fe200000010ff */
[C---:B------:R-:W-:Y:S01]  /*98d0*/  FMUL R46, R68.reuse, R64 ;  /* 0x00000040442e7220 */ /* 0x040fe20000400000 */
[----:B------:R-:W-:Y:S01]  /*98e0*/  F2FP.BF16.F32.PACK_AB R10, R31, R30 ;  /* 0x0000001e1f0a723e */ /* 0x000fe200000010ff */
[----:B------:R-:W-:Y:S01]  /*98f0*/  FFMA R43, R71, R3, R43 ;  /* 0x00000003472b7223 */ /* 0x000fe2000000002b */
[----:B------:R-:W-:Y:S01]  /*9900*/  F2FP.BF16.F32.PACK_AB R11, R33, R32 ;  /* 0x00000020210b723e */ /* 0x000fe200000010ff */
[----:B------:R-:W-:Y:S01]  /*9910*/  FFMA R44, R71, R4, R44 ;  /* 0x00000004472c7223 */ /* 0x000fe2000000002c */
[----:B------:R-:W-:Y:S01]  /*9920*/  LOP3.LUT R0, R129, 0xffff0000, RZ, 0xc0, !PT ;  /* 0xffff000081007812 */ /* 0x000fe200078ec0ff */
[----:B------:R-:W-:Y:S01]  /*9930*/  FMUL R47, R68, R65 ;  /* 0x00000041442f7220 */ /* 0x000fe20000400000 */
[C---:B------:R-:W-:Y:S01]  /*9940*/  SHF.L.U32 R3, R130.reuse, 0x10, RZ ;  /* 0x0000001082037819 */ /* 0x040fe200000006ff */
[----:B------:R-:W-:Y:S01]  /*9950*/  STS.128 [R160+0x4400], R8 ;  /* 0x00440008a0007388 */ /* 0x000fe20000000c00 */
[----:B------:R-:W-:Y:S01]  /*9960*/  LOP3.LUT R4, R130, 0xffff0000, RZ, 0xc0, !PT ;  /* 0xffff000082047812 */ /* 0x000fe200078ec0ff */
[C---:B------:R-:W-:Y:S01]  /*9970*/  FMUL R48, R68.reuse, R66 ;  /* 0x0000004244307220 */ /* 0x040fe20000400000 */
[----:B------:R-:W-:Y:S01]  /*9980*/  FFMA R45, R71, R0, R45 ;  /* 0x00000000472d7223 */ /* 0x000fe2000000002d */
[----:B------:R-:W-:Y:S01]  /*9990*/  FMUL R49, R68, R67 ;  /* 0x0000004344317220 */ /* 0x000fe20000400000 */
[----:B----4-:R-:W-:Y:S01]  /*99a0*/  F2FP.BF16.F32.PACK_AB R12, R35, R34 ;  /* 0x00000022230c723e */ /* 0x010fe200000010ff */
[----:B------:R-:W-:Y:S01]  /*99b0*/  FFMA R46, R71, R3, R46 ;  /* 0x00000003472e7223 */ /* 0x000fe2000000002e */
[----:B------:R-:W-:Y:S01]  /*99c0*/  F2FP.BF16.F32.PACK_AB R13, R37, R36 ;  /* 0x00000024250d723e */ /* 0x000fe200000010ff */
[----:B------:R-:W-:Y:S01]  /*99d0*/  FFMA R47, R71, R4, R47 ;  /* 0x00000004472f7223 */ /* 0x000fe2000000002f */
[----:B------:R-:W-:Y:S01]  /*99e0*/  F2FP.BF16.F32.PACK_AB R14, R39, R38 ;  /* 0x00000026270e723e */ /* 0x000fe200000010ff */
[----:B------:R-:W-:Y:S01]  /*99f0*/  FFMA R48, R71, R5, R48 ;  /* 0x0000000547307223 */ /* 0x000fe20000000030 */
[----:B------:R-:W-:Y:S01]  /*9a00*/  F2FP.BF16.F32.PACK_AB R15, R41, R40 ;  /* 0x00000028290f723e */ /* 0x000fe200000010ff */
[----:B------:R-:W-:Y:S01]  /*9a10*/  FFMA R49, R71, R6, R49 ;  /* 0x0000000647317223 */ /* 0x000fe20000000031 */
[----:B------:R-:W-:Y:S02]  /*9a20*/  F2FP.BF16.F32.PACK_AB R4, R43, R42 ;  /* 0x0000002a2b04723e */ /* 0x000fe400000010ff */
[----:B------:R-:W-:Y:S01]  /*9a30*/  F2FP.BF16.F32.PACK_AB R5, R45, R44 ;  /* 0x0000002c2d05723e */ /* 0x000fe200000010ff */
[----:B------:R-:W-:Y:S01]  /*9a40*/  STS.128 [R159+0x4400], R12 ;  /* 0x0044000c9f007388 */ /* 0x000fe20000000c00 */
[----:B------:R-:W-:Y:S02]  /*9a50*/  F2FP.BF16.F32.PACK_AB R6, R47, R46 ;  /* 0x0000002e2f06723e */ /* 0x000fe400000010ff */
[----:B------:R-:W-:Y:S02]  /*9a60*/  F2FP.BF16.F32.PACK_AB R7, R49, R48 ;  /* 0x000000303107723e */ /* 0x000fe400000010ff */
[----:B------:R-:W-:Y:S02]  /*9a70*/  MOV R0, UR52 ;  /* 0x0000003400007c02 */ /* 0x000fe40008000f00 */
[----:B------:R-:W-:Y:S01]  /*9a80*/  @P6 SHF.L.U32 R3, R151, 0x1f, RZ ;  /* 0x0000001f97036819 */ /* 0x000fe200000006ff */
[----:B------:R3:W-:Y:S01]  /*9a90*/  STS.128 [R158+0x4400], R4 ;  /* 0x004400049e007388 */ /* 0x0007e20000000c00 */
[----:B------:R-:W-:Y:S04]  /*9aa0*/  @P6 LEA R0, R0, UR46, 0x3 ;  /* 0x0000002e00006c11 */ /* 0x000fe8000f8e18ff */
[----:B------:R-:W-:Y:S01]  /*9ab0*/  @P6 IADD3 R0, PT, PT, R0, 0xa0, RZ ;  /* 0x000000a000006810 */ /* 0x000fe20007ffe0ff */
[----:B------:R-:W-:Y:S01]  /*9ac0*/  @!PT LDS RZ, [RZ] ;  /* 0x00000000fffff984 */ /* 0x000fe20000000800 */
[----:B------:R-:W-:Y:S01]  /*9ad0*/  @!PT LDS RZ, [RZ] ;  /* 0x00000000fffff984 */ /* 0x000fe20000000800 */
[----:B------:R-:W-:Y:S01]  /*9ae0*/  @!PT LDS RZ, [RZ] ;  /* 0x00000000fffff984 */ /* 0x000fe20000000800 */
[----:B------:R-:W-:Y:S01]  /*9af0*/  @!PT LDS RZ, [RZ] ;  /* 0x00000000fffff984 */ /* 0x000fe20000000800 */
[----:B------:R4:W-:Y:S06]  /*9b00*/  MEMBAR.ALL.CTA ;  /* 0x0000000000007992 */ /* 0x0009ec0000008000 */
[----:B----4-:R-:W4:Y:S01]  /*9b10*/  FENCE.VIEW.ASYNC.S ;  /* 0x00000000000073c6 */ /* 0x010f220000000000 */
[----:B-1----:R-:W-:Y:S02]  /*9b20*/  @P6 PRMT R0, R165, 0x654, R0 ;  /* 0x00000654a5006816 */ /* 0x002fe40000000000 */
[----:B---3--:R-:W-:Y:S01]  /*9b30*/  LEA R7, R74, UR46, 0x3 ;  /* 0x0000002e4a077c11 */ /* 0x008fe2000f8e18ff */
[----:B----4-:R-:W-:Y:S06]  /*9b40*/  BAR.SYNC.DEFER_BLOCKING 0x1, 0x80 ;  /* 0x0042000000007b1d */ /* 0x010fec0000010000 */
[----:B------:R-:W-:Y:S05]  /*9b50*/  @P0 BRA `(.L_x_131) ;  /* 0x0000000000280947 */ /* 0x000fea0003800000 */
[----:B------:R-:W1:Y:S01]  /*9b60*/  LDCU.64 UR6, c[0x0][0x348] ;  /* 0x00006900ff0677ac */ /* 0x000e620008000a00 */
[----:B------:R-:W-:Y:S02]  /*9b70*/  UIADD3 UR9, UPT, UPT, UR53, UR40, URZ ;  /* 0x0000002835097290 */ /* 0x000fe4000fffe0ff */
[----:B------:R-:W-:Y:S01]  /*9b80*/  UIADD3 UR8, UPT, UPT, UR46, 0x4400, URZ ;  /* 0x000044002e087890 */ /* 0x000fe2000fffe0ff */
[----:B------:R-:W-:Y:S01]  /*9b90*/  UMOV UR10, UR50 ;  /* 0x00000032000a7c82 */ /* 0x000fe20008000000 */
[----:B------:R-:W-:Y:S01]  /*9ba0*/  UMOV UR11, UR36 ;  /* 0x00000024000b7c82 */ /* 0x000fe20008000000 */
[----:B-1----:R-:W-:Y:S04]  /*9bb0*/  UIADD3 UR4, UP0, UPT, UR6, 0xa80, URZ ;  /* 0x00000a8006047890 */ /* 0x002fe8000ff1e0ff */
[----:B------:R-:W-:Y:S09]  /*9bc0*/  UIADD3.X UR5, UPT, UPT, URZ, UR7, URZ, UP0, !UPT ;  /* 0x00000007ff057290 */ /* 0x000ff200087fe4ff */
[----:B------:R1:W-:Y:S01]  /*9bd0*/  UTMASTG.3D [UR8], [UR4] ;  /* 0x00000008040073b5 */ /* 0x0003e20008010000 */
[----:B------:R0:W-:Y:S01]  /*9be0*/  UTMACMDFLUSH ;  /* 0x00000000000079b7 */ /* 0x0001e20000000000 */
[----:B-1----:R-:W-:Y:S04]  /*9bf0*/  DEPBAR.LE SB0, 0x1 ;  /* 0x000080400000791a */ /* 0x002fe80000000000 */
.L_x_131:
[----:B------:R-:W-:Y:S05]  /*9c00*/  BSYNC.RECONVERGENT B0 ;  /* 0x0000000000007941 */ /* 0x000fea0003800200 */
.L_x_130:
[----:B------:R-:W-:Y:S01]  /*9c10*/  BAR.SYNC.DEFER_BLOCKING 0x1, 0x80 ;  /* 0x0042000000007b1d */ /* 0x000fe20000010000 */
[----:B------:R-:W-:Y:S02]  /*9c20*/  UIADD3 UR5, UPT, UPT, UR52, 0x1, URZ ;  /* 0x0000000134057890 */ /* 0x000fe4000fffe0ff */
[----:B------:R-:W-:Y:S02]  /*9c30*/  UISETP.NE.AND UP0, UPT, UR39, URZ, UPT ;  /* 0x000000ff2700728c */ /* 0x000fe4000bf05270 */
[----:B------:R-:W-:Y:S04]  /*9c40*/  UISETP.NE.AND UP1, UPT, UR5, 0x4, UPT ;  /* 0x000000040500788c */ /* 0x000fe8000bf25270 */
[----:B------:R-:W-:Y:S01]  /*9c50*/  USEL UR47, UR5, URZ, UP1 ;  /* 0x000000ff052f7287 */ /* 0x000fe20008800000 */
[----:B------:R1:W-:Y:S01]  /*9c60*/  @P6 SYNCS.ARRIVE.TRANS64.RED.A1T0 RZ, [R0+URZ], RZ ;  /* 0x000000ff00ff69a7 */ /* 0x0003e200081004ff */
[----:B------:R-:W-:Y:S01]  /*9c70*/  UMOV UR4, 0x40 ;  /* 0x0000004000047882 */ /* 0x000fe20000000000 */
[----:B------:R-:W-:Y:S01]  /*9c80*/  BSSY B1, `(.L_x_132) ;  /* 0x0000021000017945 */ /* 0x000fe20003800000 */
[----:B------:R-:W-:Y:S01]  /*9c90*/  USEL UR40, UR4, 0x80, !UP0 ;  /* 0x0000008004287887 */ /* 0x000fe2000c000000 */
[----:B------:R-:W3:Y:S02]  /*9ca0*/  @P6 SYNCS.PHASECHK.TRANS64.TRYWAIT P0, [R7+URZ+0x80], R3 ;  /* 0x00008003070065a7 */ /* 0x000ee400080011ff */
[----:B---3--:R-:W-:Y:S01]  /*9cb0*/  @P6 SEL R86, RZ, 0x1, !P0 ;  /* 0x00000001ff566807 */ /* 0x008fe20004000000 */
[----:B-1----:R-:W-:Y:S08]  /*9cc0*/  @!P6 BRA `(.L_x_133) ;  /* 0x000000000070e947 */ /* 0x002ff00003800000 */
        /* <DEDUP_REMOVED lines=9> */
[----:B------:R-:W-:Y:S04]  /*9d60*/  SHF.L.U32 R6, R151, 0x1f, RZ ;  /* 0x0000001f97067819 */ /* 0x000fe800000006ff */
[----:B------:R-:W1:Y:S02]  /*9d70*/  SYNCS.PHASECHK.TRANS64.TRYWAIT P0, [R7+URZ+0x80], R6 ;  /* 0x00008006070075a7 */ /* 0x000e6400080011ff */
[----:B-1----:R-:W-:Y:S05]  /*9d80*/  @!P0 BRA `(.L_x_136) ;  /* 0x0000003400e88947 */ /* 0x002fea0003800000 */
.L_x_135:
[----:B------:R-:W-:Y:S05]  /*9d90*/  BSYNC B0 ;  /* 0x0000000000007941 */ /* 0x000fea0003800000 */
.L_x_134:
[----:B------:R-:W-:Y:S01]  /*9da0*/  ISETP.NE.AND P0, PT, R87, RZ, PT ;  /* 0x000000ff5700720c */ /* 0x000fe20003f05270 */
[----:B------:R-:W-:Y:S11]  /*9db0*/  VIADD R74, R74, 0x1 ;  /* 0x000000014a4a7836 */ /* 0x000ff60000000000 */
[----:B------:R-:W-:Y:S01]  /*9dc0*/  @!UPT UIADD3 URZ, UPT, UPT, URZ, URZ, URZ ;  /* 0x000000fffffff290 */ /* 0x000fe2000fffe0ff */
[----:B------:R3:W4:Y:S01]  /*9dd0*/  @P0 LDS.128 R76, [R5+UR46+0x400] ;  /* 0x0004002e054c0984 */ /* 0x0007220008000c00 */
[C---:B-1----:R-:W-:Y:S03]  /*9de0*/  @P0 IADD3 R6, PT, PT, R85.reuse, R3, RZ ;  /* 0x0000000355060210 */ /* 0x042fe60007ffe0ff */
[----:B------:R1:W2:Y:S04]  /*9df0*/  @P0 LDS.128 R80, [R4+0x400] ;  /* 0x0004000004500984 */ /* 0x0002a80000000c00 */
[----:B------:R5:W2:Y:S04]  /*9e00*/  @P0 LDS.128 R88, [R3+0x400] ;  /* 0x0004000003580984 */ /* 0x000aa80000000c00 */
[----:B------:R2:W2:Y:S04]  /*9e10*/  @P0 LDS.128 R96, [R6+0x400] ;  /* 0x0004000006600984 */ /* 0x0004a80000000c00 */
[----:B------:R2:W2:Y:S01]  /*9e20*/  @P0 LDS.128 R104, [R0+0x400] ;  /* 0x0004000000680984 */ /* 0x0004a20000000c00 */
[--C-:B---3--:R-:W-:Y:S02]  /*9e30*/  @P0 IMAD.IADD R5, R84, 0x1, R0.reuse ;  /* 0x0000000154050824 */ /* 0x108fe400078e0200 */
[C---:B-1----:R-:W-:Y:S03]  /*9e40*/  @P0 IMAD.IADD R4, R85.reuse, 0x1, R0 ;  /* 0x0000000155040824 */ /* 0x042fe600078e0200 */
[----:B------:R1:W3:Y:S01]  /*9e50*/  @P0 LDS.128 R120, [R5+0x400] ;  /* 0x0004000005780984 */ /* 0x0002e20000000c00 */
[----:B-----5:R-:W-:Y:S03]  /*9e60*/  @P0 IADD3 R3, PT, PT, R85, R5, RZ ;  /* 0x0000000555030210 */ /* 0x020fe60007ffe0ff */
[----:B------:R1:W1:Y:S04]  /*9e70*/  @P0 LDS.128 R112, [R4+0x400] ;  /* 0x0004000004700984 */ /* 0x0002680000000c00 */
[----:B------:R1:W1:Y:S02]  /*9e80*/  @P0 LDS.128 R128, [R3+0x400] ;  /* 0x0004000003800984 */ /* 0x0002640000000c00 */
.L_x_133:
[----:B------:R-:W-:Y:S05]  /*9e90*/  BSYNC B1 ;  /* 0x0000000000017941 */ /* 0x000fea0003800000 */
.L_x_132:
[----:B------:R-:W-:Y:S05]  /*9ea0*/  VIADD R16, R69, UR40 ;  /* 0x0000002845107c36 */ /* 0x000fea0008000000 */
[----:B--2---:R-:W-:Y:S04]  /*9eb0*/  SHF.R.U32.HI R0, RZ, 0x15, R16 ;  /* 0x00000015ff007819 */ /* 0x004fe80000011610 */
[----:B------:R-:W-:Y:S11]  /*9ec0*/  LOP3.LUT P0, RZ, R0, 0x3, R143, 0x48, !PT ;  /* 0x0000000300ff7812 */ /* 0x000ff6000780488f */
[----:B------:R-:W-:Y:S02]  /*9ed0*/  @!UPT UIADD3 URZ, UPT, UPT, URZ, URZ, URZ ;  /* 0x000000fffffff290 */ /* 0x000fe4000fffe0ff */
[----:B------:R-:W-:Y:S05]  /*9ee0*/  @!P0 BRA `(.L_x_137) ;  /* 0x0000000000408947 */ /* 0x000fea0003800000 */
[----:B------:R-:W1:Y:S01]  /*9ef0*/  LDCU.64 UR8, c[0x4][0x70] ;  /* 0x01000e00ff0877ac */ /* 0x000e620008000a00 */
[----:B------:R-:W-:Y:S01]  /*9f00*/  MOV R15, 0x0 ;  /* 0x00000000000f7802 */ /* 0x000fe20000000f00 */
[----:B------:R-:W-:Y:S02]  /*9f10*/  HFMA2 R12, -RZ, RZ, 0, 5.9604644775390625e-08 ;  /* 0x00000001ff0c7431 */ /* 0x000fe400000001ff */
[----:B------:R-:W-:Y:S02]  /*9f20*/  IMAD.MOV.U32 R8, RZ, RZ, 0x192 ;  /* 0x00000192ff087424 */ /* 0x000fe400078e00ff */
[----:B------:R-:W-:Y:S01]  /*9f30*/  IMAD.MOV.U32 R13, RZ, RZ, RZ ;  /* 0x000000ffff0d7224 */ /* 0x000fe200078e00ff */
[----:B------:R-:W2:Y:S01]  /*9f40*/  LDCU.64 UR6, c[0x4][0x78] ;  /* 0x01000f00ff0677ac */ /* 0x000ea20008000a00 */
[----:B------:R-:W3:Y:S01]  /*9f50*/  LDC.64 R14, c[0x4][R15] ;  /* 0x010000000f0e7b82 */ /* 0x000ee20000000a00 */
[----:B------:R-:W5:Y:S01]  /*9f60*/  LDCU.64 UR4, c[0x4][0x10] ;  /* 0x01000200ff0477ac */ /* 0x000f620008000a00 */
[----:B-1----:R-:W-:Y:S01]  /*9f70*/  MOV R5, UR9 ;  /* 0x0000000900057c02 */ /* 0x002fe20008000f00 */
[----:B------:R-:W-:Y:S01]  /*9f80*/  IMAD.U32 R4, RZ, RZ, UR8 ;  /* 0x00000008ff047e24 */ /* 0x000fe2000f8e00ff */
[----:B--2---:R-:W-:Y:S01]  /*9f90*/  MOV R7, UR7 ;  /* 0x0000000700077c02 */ /* 0x004fe20008000f00 */
[----:B------:R-:W-:Y:S01]  /*9fa0*/  IMAD.U32 R6, RZ, RZ, UR6 ;  /* 0x00000006ff067e24 */ /* 0x000fe2000f8e00ff */
[----:B-----5:R-:W-:Y:S01]  /*9fb0*/  MOV R11, UR5 ;  /* 0x00000005000b7c02 */ /* 0x020fe20008000f00 */
[----:B------:R-:W-:Y:S02]  /*9fc0*/  IMAD.U32 R10, RZ, RZ, UR4 ;  /* 0x00000004ff0a7e24 */ /* 0x000fe4000f8e00ff */
[----:B------:R-:W-:Y:S07]  /*9fd0*/  LEPC R20, `(.L_x_137) ;  /* 0x000000001014794e */ /* 0x000fee0000000000 */
[----:B---34-:R-:W-:Y:S05]  /*9fe0*/  CALL.ABS.NOINC R14 ;  /* 0x000000000e007343 */ /* 0x018fea0003c00000 */
.L_x_137:
[----:B----4-:R-:W-:Y:S01]  /*9ff0*/  SHF.L.U32 R70, R76, 0x10, RZ ;  /* 0x000000104c467819 */ /* 0x010fe200000006ff */
[----:B------:R-:W-:Y:S05]  /*a000*/  WARPSYNC.ALL ;  /* 0x0000000000007948 */ /* 0x000fea0003800000 */
[----:B------:R-:W-:Y:S01]  /*a010*/  R2UR UR4, R16 ;  /* 0x00000000100472ca */ /* 0x000fe200000e0000 */
[----:B------:R-:W-:Y:S01]  /*a020*/  BSSY.RECONVERGENT B0, `(.L_x_138) ;  /* 0x0000103000007945 */ /* 0x000fe20003800200 */
[----:B------:R-:W-:Y:S02]  /*a030*/  LOP3.LUT R72, R79, 0xffff0000, RZ, 0xc0, !PT ;  /* 0xffff00004f487812 */ /* 0x000fe400078ec0ff */
[----:B------:R-:W-:Y:S02]  /*a040*/  ISETP.NE.AND P6, PT, R157, RZ, PT ;  /* 0x000000ff9d00720c */ /* 0x000fe40003fc5270 */
[----:B------:R-:W-:Y:S07]  /*a050*/  ISETP.NE.AND P0, PT, R154, RZ, PT ;  /* 0x000000ff9a00720c */ /* 0x000fee0003f05270 */
[----:B-1----:R-:W1:Y:S02]  /*a060*/  LDTM.x64 R4, tmem[UR4] ;  /* 0x00000004000479ee */ /* 0x002e640008340000 */
[----:B-1----:R-:W-:Y:S01]  /*a070*/  FMUL R0, R68, R4 ;  /* 0x0000000444007220 */ /* 0x002fe20000400000 */
[----:B------:R-:W-:Y:S01]  /*a080*/  LOP3.LUT R4, R76, 0xffff0000, RZ, 0xc0, !PT ;  /* 0xffff00004c047812 */ /* 0x000fe200078ec0ff */
[C---:B------:R-:W-:Y:S01]  /*a090*/  FMUL R3, R68.reuse, R5 ;  /* 0x0000000544037220 */ /* 0x040fe20000400000 */
[----:B------:R-:W-:Y:S01]  /*a0a0*/  SHF.L.U32 R5, R77, 0x10, RZ ;  /* 0x000000104d057819 */ /* 0x000fe200000006ff */
[----:B------:R-:W-:Y:S01]  /*a0b0*/  FFMA R0, R71, R70, R0 ;  /* 0x0000004647007223 */ /* 0x000fe20000000000 */
[----:B------:R-:W-:Y:S01]  /*a0c0*/  LOP3.LUT R70, R77, 0xffff0000, RZ, 0xc0, !PT ;  /* 0xffff00004d467812 */ /* 0x000fe200078ec0ff */
[C---:B------:R-:W-:Y:S01]  /*a0d0*/  FMUL R6, R68.reuse, R6 ;  /* 0x0000000644067220 */ /* 0x040fe20000400000 */
[C---:B------:R-:W-:Y:S01]  /*a0e0*/  FFMA R3, R71.reuse, R4, R3 ;  /* 0x0000000447037223 */ /* 0x040fe20000000003 */
[C---:B------:R-:W-:Y:S01]  /*a0f0*/  FMUL R7, R68.reuse, R7 ;  /* 0x0000000744077220 */ /* 0x040fe20000400000 */
[----:B------:R-:W-:Y:S01]  /*a100*/  FMUL R4, R68, R8 ;  /* 0x0000000844047220 */ /* 0x000fe20000400000 */
[C---:B------:R-:W-:Y:S01]  /*a110*/  LOP3.LUT R8, R78.reuse, 0xffff0000, RZ, 0xc0, !PT ;  /* 0xffff00004e087812 */ /* 0x040fe200078ec0ff */
[C---:B------:R-:W-:Y:S01]  /*a120*/  FFMA R6, R71.reuse, R5, R6 ;  /* 0x0000000547067223 */ /* 0x040fe20000000006 */
[----:B------:R-:W-:Y:S01]  /*a130*/  SHF.L.U32 R5, R78, 0x10, RZ ;  /* 0x000000104e057819 */ /* 0x000fe200000006ff */
[----:B------:R-:W-:Y:S01]  /*a140*/  FFMA R7, R71, R70, R7 ;  /* 0x0000004647077223 */ /* 0x000fe20000000007 */
[----:B------:R-:W-:Y:S01]  /*a150*/  F2FP.BF16.F32.PACK_AB R92, R3, R0 ;  /* 0x00000000035c723e */ /* 0x000fe200000010ff */
[----:B------:R-:W-:Y:S01]  /*a160*/  FMUL R0, R68, R9 ;  /* 0x0000000944007220 */ /* 0x000fe20000400000 */
[----:B------:R-:W-:Y:S01]  /*a170*/  SHF.L.U32 R70, R79, 0x10, RZ ;  /* 0x000000104f467819 */ /* 0x000fe200000006ff */
[----:B------:R-:W-:Y:S01]  /*a180*/  FFMA R4, R71, R5, R4 ;  /* 0x0000000547047223 */ /* 0x000fe20000000004 */
[----:B------:R-:W-:Y:S01]  /*a190*/  F2FP.BF16.F32.PACK_AB R93, R7, R6 ;  /* 0x00000006075d723e */ /* 0x000fe200000010ff */
[C---:B------:R-:W-:Y:S01]  /*a1a0*/  FFMA R0, R71.reuse, R8, R0 ;  /* 0x0000000847007223 */ /* 0x040fe20000000000 */
[----:B------:R-:W-:Y:S01]  /*a1b0*/  SHF.L.U32 R8, R80, 0x10, RZ ;  /* 0x0000001050087819 */ /* 0x000fe200000006ff */
[----:B------:R-:W-:Y:S01]  /*a1c0*/  FMUL R3, R68, R10 ;  /* 0x0000000a44037220 */ /* 0x000fe20000400000 */
[----:B------:R-:W-:Y:S01]  /*a1d0*/  LOP3.LUT R9, R80, 0xffff0000, RZ, 0xc0, !PT ;  /* 0xffff000050097812 */ /* 0x000fe200078ec0ff */
[----:B------:R-:W-:Y:S01]  /*a1e0*/  FMUL R5, R68, R11 ;  /* 0x0000000b44057220 */ /* 0x000fe20000400000 */
[----:B------:R-:W-:Y:S01]  /*a1f0*/  F2FP.BF16.F32.PACK_AB R94, R0, R4 ;  /* 0x00000004005e723e */ /* 0x000fe200000010ff */
[C---:B------:R-:W-:Y:S01]  /*a200*/  FMUL R6, R68.reuse, R12 ;  /* 0x0000000c44067220 */ /* 0x040fe20000400000 */
[C---:B------:R-:W-:Y:S01]  /*a210*/  FMUL R7, R68.reuse, R13 ;  /* 0x0000000d44077220 */ /* 0x040fe20000400000 */
[----:B------:R-:W-:Y:S01]  /*a220*/  FFMA R3, R71, R70, R3 ;  /* 0x0000004647037223 */ /* 0x000fe20000000003 */
[----:B------:R-:W-:Y:S01]  /*a230*/  SHF.L.U32 R70, R81, 0x10, RZ ;  /* 0x0000001051467819 */ /* 0x000fe200000006ff */
        /* <DEDUP_REMOVED lines=8> */
[C---:B------:R-:W-:Y:S01]  /*a2c0*/  FMUL R44, R68.reuse, R54 ;  /* 0x00000036442c7220 */ /* 0x040fe20000400000 */
[C---:B------:R-:W-:Y:S01]  /*a2d0*/  FMUL R54, R68.reuse, R64 ;  /* 0x0000004044367220 */ /* 0x040fe20000400000 */
[----:B------:R-:W-:Y:S01]  /*a2e0*/  F2FP.BF16.F32.PACK_AB R64, R7, R6 ;  /* 0x000000060740723e */ /* 0x000fe200000010ff */
[----:B------:R-:W-:Y:S01]  /*a2f0*/  STS.128 [R164+UR46+0x8400], R92 ;  /* 0x0084005ca4007988 */ /* 0x000fe20008000c2e */
[----:B------:R-:W-:Y:S01]  /*a300*/  LOP3.LUT R6, R81, 0xffff0000, RZ, 0xc0, !PT ;  /* 0xffff000051067812 */ /* 0x000fe200078ec0ff */
        /* <DEDUP_REMOVED lines=8> */
[----:B------:R-:W-:Y:S01]  /*a390*/  FMUL R48, R68, R58 ;  /* 0x0000003a44307220 */ /* 0x000fe20000400000 */
[----:B------:R-:W-:Y:S01]  /*a3a0*/  LOP3.LUT R58, R82, 0xffff0000, RZ, 0xc0, !PT ;  /* 0xffff0000523a7812 */ /* 0x000fe200078ec0ff */
[----:B------:R-:W-:Y:S01]  /*a3b0*/  FFMA R3, R71, R6, R3 ;  /* 0x0000000647037223 */ /* 0x000fe20000000003 */
[----:B------:R-:W-:Y:S01]  /*a3c0*/  LOP3.LUT R6, R99, 0xffff0000, RZ, 0xc0, !PT ;  /* 0xffff000063067812 */ /* 0x000fe200078ec0ff */
        /* <DEDUP_REMOVED lines=14> */
[----:B------:R-:W-:Y:S01]  /*a4b0*/  SHF.L.U32 R59, R83, 0x10, RZ ;  /* 0x00000010533b7819 */ /* 0x000fe200000006ff */
[----:B------:R-:W-:Y:S01]  /*a4c0*/  FMUL R55, R68, R65 ;  /* 0x0000004144377220 */ /* 0x000fe20000400000 */
[----:B------:R-:W-:Y:S01]  /*a4d0*/  F2FP.BF16.F32.PACK_AB R65, R3, R0 ;  /* 0x000000000341723e */ /* 0x000fe200000010ff */
[----:B------:R-:W-:Y:S01]  /*a4e0*/  FFMA R4, R71, R7, R4 ;  /* 0x0000000747047223 */ /* 0x000fe20000000004 */
[----:B------:R-:W-:Y:S01]  /*a4f0*/  SHF.L.U32 R0, R88, 0x10, RZ ;  /* 0x0000001058007819 */ /* 0x000fe200000006ff */
        /* <DEDUP_REMOVED lines=26> */
[C---:B------:R-:W-:Y:S01]  /*a6a0*/  FMUL R27, R68.reuse, R37 ;  /* 0x00000025441b7220 */ /* 0x040fe20000400000 */
[----:B------:R-:W-:Y:S01]  /*a6b0*/  FFMA R14, R71, R3, R14 ;  /* 0x00000003470e7223 */ /* 0x000fe2000000000e */
[----:B------:R-:W-:Y:S01]  /*a6c0*/  LOP3.LUT R3, R91, 0xffff0000, RZ, 0xc0, !PT ;  /* 0xffff00005b037812 */ /* 0x000fe200078ec0ff */
[C---:B------:R-:W-:Y:S01]  /*a6d0*/  FMUL R37, R68.reuse, R47 ;  /* 0x0000002f44257220 */ /* 0x040fe20000400000 */
[C---:B------:R-:W-:Y:S01]  /*a6e0*/  FMUL R47, R68.reuse, R57 ;  /* 0x00000039442f7220 */ /* 0x040fe20000400000 */
[----:B------:R-:W-:Y:S01]  /*a6f0*/  FMUL R57, R68, R67 ;  /* 0x0000004344397220 */ /* 0x000fe20000400000 */
[----:B------:R-:W-:Y:S01]  /*a700*/  F2FP.BF16.F32.PACK_AB R67, R9, R8 ;  /* 0x000000080943723e */ /* 0x000fe200000010ff */
[----:B------:R-:W-:Y:S01]  /*a710*/  FFMA R15, R71, R0, R15 ;  /* 0x00000000470f7223 */ /* 0x000fe2000000000f */
[----:B------:R-:W-:Y:S01]  /*a720*/  F2FP.BF16.F32.PACK_AB R8, R11, R10 ;  /* 0x0000000a0b08723e */ /* 0x000fe200000010ff */
[----:B------:R-:W-:Y:S01]  /*a730*/  FFMA R16, R71, R4, R16 ;  /* 0x0000000447107223 */ /* 0x000fe20000000010 */
[----:B------:R-:W-:Y:S01]  /*a740*/  F2FP.BF16.F32.PACK_AB R9, R13, R12 ;  /* 0x0000000c0d09723e */ /* 0x000fe200000010ff */
[----:B------:R-:W-:Y:S01]  /*a750*/  FFMA R17, R71, R3, R17 ;  /* 0x0000000347117223 */ /* 0x000fe20000000011 */
[----:B------:R-:W-:Y:S01]  /*a760*/  F2FP.BF16.F32.PACK_AB R10, R15, R14 ;  /* 0x0000000e0f0a723e */ /* 0x000fe200000010ff */
[----:B------:R-:W-:Y:S01]  /*a770*/  STS.128 [R163+0x8400], R64 ;  /* 0x00840040a3007388 */ /* 0x000fe20000000c00 */
[----:B------:R-:W-:Y:S01]  /*a780*/  SHF.L.U32 R0, R96, 0x10, RZ ;  /* 0x0000001060007819 */ /* 0x000fe200000006ff */
[C---:B------:R-:W-:Y:S01]  /*a790*/  FMUL R21, R68.reuse, R31 ;  /* 0x0000001f44157220 */ /* 0x040fe20000400000 */
[----:B------:R-:W-:Y:S01]  /*a7a0*/  F2FP.BF16.F32.PACK_AB R11, R17, R16 ;  /* 0x00000010110b723e */ /* 0x000fe200000010ff */
[----:B------:R-:W-:Y:S01]  /*a7b0*/  FMUL R22, R68, R32 ;  /* 0x0000002044167220 */ /* 0x000fe20000400000 */
[----:B------:R-:W-:Y:S01]  /*a7c0*/  LOP3.LUT R3, R96, 0xffff0000, RZ, 0xc0, !PT ;  /* 0xffff000060037812 */ /* 0x000fe200078ec0ff */
[----:B------:R-:W-:Y:S01]  /*a7d0*/  FFMA R18, R71, R0, R18 ;  /* 0x0000000047127223 */ /* 0x000fe20000000012 */
[C---:B------:R-:W-:Y:S01]  /*a7e0*/  SHF.L.U32 R4, R97.reuse, 0x10, RZ ;  /* 0x0000001061047819 */ /* 0x040fe200000006ff */
[----:B------:R1:W-:Y:S01]  /*a7f0*/  STS.128 [R162+0x8400], R8 ;  /* 0x00840008a2007388 */ /* 0x0003e20000000c00 */
[----:B------:R-:W-:Y:S01]  /*a800*/  LOP3.LUT R0, R97, 0xffff0000, RZ, 0xc0, !PT ;  /* 0xffff000061007812 */ /* 0x000fe200078ec0ff */
[C---:B------:R-:W-:Y:S01]  /*a810*/  FFMA R19, R71.reuse, R3, R19 ;  /* 0x0000000347137223 */ /* 0x040fe20000000013 */
[C---:B------:R-:W-:Y:S01]  /*a820*/  SHF.L.U32 R3, R98.reuse, 0x10, RZ ;  /* 0x0000001062037819 */ /* 0x040fe200000006ff */
[----:B------:R-:W-:Y:S01]  /*a830*/  FFMA R20, R71, R4, R20 ;  /* 0x0000000447147223 */ /* 0x000fe20000000014 */
[----:B------:R-:W-:Y:S01]  /*a840*/  LOP3.LUT R4, R98, 0xffff0000, RZ, 0xc0, !PT ;  /* 0xffff000062047812 */ /* 0x000fe200078ec0ff */
        /* <DEDUP_REMOVED lines=8> */
[----:B------:R-:W-:Y:S01]  /*a8d0*/  FFMA R24, R71, R5, R24 ;  /* 0x0000000547187223 */ /* 0x000fe20000000018 */
[----:B------:R-:W-:Y:S01]  /*a8e0*/  SHF.L.U32 R5, R107, 0x10, RZ ;  /* 0x000000106b057819 */ /* 0x000fe200000006ff */
[----:B------:R-:W-:Y:S01]  /*a8f0*/  FFMA R25, R71, R6, R25 ;  /* 0x0000000647197223 */ /* 0x000fe20000000019 */
[----:B------:R-:W-:Y:S01]  /*a900*/  LOP3.LUT R6, R107, 0xffff0000, RZ, 0xc0, !PT ;  /* 0xffff00006b067812 */ /* 0x000fe200078ec0ff */
[----:B------:R-:W-:Y:S01]  /*a910*/  FFMA R26, R71, R0, R26 ;  /* 0x00000000471a7223 */ /* 0x000fe2000000001a */
[----:B------:R-:W-:Y:S01]  /*a920*/  LOP3.LUT R0, R105, 0xffff0000, RZ, 0xc0, !PT ;  /* 0xffff000069007812 */ /* 0x000fe200078ec0ff */
[C---:B------:R-:W-:Y:S01]  /*a930*/  FFMA R27, R71.reuse, R3, R27 ;  /* 0x00000003471b7223 */ /* 0x040fe2000000001b */
[C---:B------:R-:W-:Y:S01]  /*a940*/  SHF.L.U32 R3, R106.reuse, 0x10, RZ ;  /* 0x000000106a037819 */ /* 0x040fe200000006ff */
        /* <DEDUP_REMOVED lines=13> */
[----:B------:R-:W-:Y:S01]  /*aa20*/  SHF.L.U32 R4, R113, 0x10, RZ ;  /* 0x0000001071047819 */ /* 0x000fe200000006ff */
[----:B------:R-:W-:Y:S01]  /*aa30*/  FFMA R32, R71, R5, R32 ;  /* 0x0000000547207223 */ /* 0x000fe20000000020 */
[----:B-1----:R-:W-:Y:S01]  /*aa40*/  F2FP.BF16.F32.PACK_AB R8, R27, R26 ;  /* 0x0000001a1b08723e */ /* 0x002fe200000010ff */
[----:B------:R-:W-:Y:S01]  /*aa50*/  FFMA R33, R71, R6, R33 ;  /* 0x0000000647217223 */ /* 0x000fe20000000021 */
[----:B------:R-:W-:Y:S01]  /*aa60*/  F2FP.BF16.F32.PACK_AB R9, R29, R28 ;  /* 0x0000001c1d09723e */ /* 0x000fe200000010ff */
[----:B------:R-:W-:Y:S01]  /*aa70*/  FFMA R34, R71, R0, R34 ;  /* 0x0000000047227223 */ /* 0x000fe20000000022 */
[----:B------:R-:W-:Y:S01]  /*aa80*/  LOP3.LUT R0, R113, 0xffff0000, RZ, 0xc0, !PT ;  /* 0xffff000071007812 */ /* 0x000fe200078ec0ff */
[----:B------:R1:W-:Y:S01]  /*aa90*/  STS.128 [R161+0x8400], R12 ;  /* 0x0084000ca1007388 */ /* 0x0003e20000000c00 */
[----:B------:R-:W-:Y:S01]  /*aaa0*/  F2FP.BF16.F32.PACK_AB R10, R31, R30 ;  /* 0x0000001e1f0a723e */ /* 0x000fe200000010ff */
[----:B------:R-:W-:Y:S01]  /*aab0*/  FFMA R35, R71, R3, R35 ;  /* 0x0000000347237223 */ /* 0x000fe20000000023 */
[----:B------:R-:W-:Y:S01]  /*aac0*/  F2FP.BF16.F32.PACK_AB R11, R33, R32 ;  /* 0x00000020210b723e */ /* 0x000fe200000010ff */
[C---:B------:R-:W-:Y:S01]  /*aad0*/  FFMA R36, R71.reuse, R4, R36 ;  /* 0x0000000447247223 */ /* 0x040fe20000000024 */
[C---:B------:R-:W-:Y:S01]  /*aae0*/  SHF.L.U32 R3, R114.reuse, 0x10, RZ ;  /* 0x0000001072037819 */ /* 0x040fe200000006ff */
[----:B------:R-:W-:Y:S01]  /*aaf0*/  FFMA R37, R71, R0, R37 ;  /* 0x0000000047257223 */ /* 0x000fe20000000025 */
[----:B------:R-:W-:Y:S01]  /*ab00*/  LOP3.LUT R0, R114, 0xffff0000, RZ, 0xc0, !PT ;  /* 0xffff000072007812 */ /* 0x000fe200078ec0ff */
[----:B------:R2:W-:Y:S01]  /*ab10*/  STS.128 [R149+0x8400], R8 ;  /* 0x0084000895007388 */ /* 0x0005e20000000c00 */
[----:B------:R-:W-:Y:S01]  /*ab20*/  SHF.L.U32 R4, R115, 0x10, RZ ;  /* 0x0000001073047819 */ /* 0x000fe200000006ff */
[C---:B------:R-:W-:Y:S01]  /*ab30*/  FFMA R38, R71.reuse, R3, R38 ;  /* 0x0000000347267223 */ /* 0x040fe20000000026 */
[----:B---3--:R-:W-:Y:S01]  /*ab40*/  SHF.L.U32 R3, R120, 0x10, RZ ;  /* 0x0000001078037819 */ /* 0x008fe200000006ff */
[----:B------:R-:W-:Y:S01]  /*ab50*/  FFMA R39, R71, R0, R39 ;  /* 0x0000000047277223 */ /* 0x000fe20000000027 */
[----:B------:R-:W-:Y:S01]  /*ab60*/  LOP3.LUT R0, R115, 0xffff0000, RZ, 0xc0, !PT ;  /* 0xffff000073007812 */ /* 0x000fe200078ec0ff */
[----:B------:R-:W-:Y:S01]  /*ab70*/  FMUL R41, R68, R51 ;  /* 0x0000003344297220 */ /* 0x000fe20000400000 */
[----:B------:R-:W-:Y:S01]  /*ab80*/  SHF.L.U32 R5, R131, 0x10, RZ ;  /* 0x0000001083057819 */ /* 0x000fe200000006ff */
[C---:B------:R-:W-:Y:S01]  /*ab90*/  FFMA R40, R71.reuse, R4, R40 ;  /* 0x0000000447287223 */ /* 0x040fe20000000028 */
[----:B------:R-:W-:Y:S01]  /*aba0*/  LOP3.LUT R4, R120, 0xffff0000, RZ, 0xc0, !PT ;  /* 0xffff000078047812 */ /* 0x000fe200078ec0ff */
[----:B------:R-:W-:Y:S01]  /*abb0*/  FFMA R41, R71, R0, R41 ;  /* 0x0000000047297223 */ /* 0x000fe20000000029 */
[----:B------:R-:W-:Y:S01]  /*abc0*/  SHF.L.U32 R0, R121, 0x10, RZ ;  /* 0x0000001079007819 */ /* 0x000fe200000006ff */
[C---:B------:R-:W-:Y:S01]  /*abd0*/  FMUL R42, R68.reuse, R52 ;  /* 0x00000034442a7220 */ /* 0x040fe20000400000 */
[----:B------:R-:W-:Y:S01]  /*abe0*/  LOP3.LUT R6, R131, 0xffff0000, RZ, 0xc0, !PT ;  /* 0xffff000083067812 */ /* 0x000fe200078ec0ff */
[C---:B------:R-:W-:Y:S01]  /*abf0*/  FMUL R43, R68.reuse, R53 ;  /* 0x00000035442b7220 */ /* 0x040fe20000400000 */
[----:B------:R-:W-:Y:S01]  /*ac00*/  FMUL R51, R68, R61 ;  /* 0x0000003d44337220 */ /* 0x000fe20000400000 */
[----:B------:R-:W-:Y:S01]  /*ac10*/  FFMA R42, R71, R3, R42 ;  /* 0x00000003472a7223 */ /* 0x000fe2000000002a */
[----:B------:R-:W-:Y:S01]  /*ac20*/  LOP3.LUT R3, R121, 0xffff0000, RZ, 0xc0, !PT ;  /* 0xffff000079037812 */ /* 0x000fe200078ec0ff */
[----:B------:R-:W-:Y:S01]  /*ac30*/  FFMA R43, R71, R4, R43 ;  /* 0x00000004472b7223 */ /* 0x000fe2000000002b */
[----:B------:R-:W-:Y:S01]  /*ac40*/  SHF.L.U32 R4, R123, 0x10, RZ ;  /* 0x000000107b047819 */ /* 0x000fe200000006ff */
[C---:B------:R-:W-:Y:S01]  /*ac50*/  FFMA R44, R71.reuse, R0, R44 ;  /* 0x00000000472c7223 */ /* 0x040fe2000000002c */
[C---:B------:R-:W-:Y:S01]  /*ac60*/  SHF.L.U32 R0, R122.reuse, 0x10, RZ ;  /* 0x000000107a007819 */ /* 0x040fe200000006ff */
[----:B------:R-:W-:Y:S01]  /*ac70*/  FFMA R45, R71, R3, R45 ;  /* 0x00000003472d7223 */ /* 0x000fe2000000002d */
[----:B------:R-:W-:Y:S01]  /*ac80*/  LOP3.LUT R3, R122, 0xffff0000, RZ, 0xc0, !PT ;  /* 0xffff00007a037812 */ /* 0x000fe200078ec0ff */
[----:B------:R-:W-:Y:S01]  /*ac90*/  FMUL R52, R68, R62 ;  /* 0x0000003e44347220 */ /* 0x000fe20000400000 */
[----:B-1----:R-:W-:Y:S01]  /*aca0*/  F2FP.BF16.F32.PACK_AB R12, R43, R42 ;  /* 0x0000002a2b0c723e */ /* 0x002fe200000010ff */
[----:B------:R-:W-:Y:S01]  /*acb0*/  FFMA R46, R71, R0, R46 ;  /* 0x00000000472e7223 */ /* 0x000fe2000000002e */
[----:B------:R-:W-:Y:S01]  /*acc0*/  LOP3.LUT R0, R123, 0xffff0000, RZ, 0xc0, !PT ;  /* 0xffff00007b007812 */ /* 0x000fe200078ec0ff */
[C---:B------:R-:W-:Y:S01]  /*acd0*/  FFMA R47, R71.reuse, R3, R47 ;  /* 0x00000003472f7223 */ /* 0x040fe2000000002f */
[C---:B------:R-:W-:Y:S01]  /*ace0*/  SHF.L.U32 R3, R128.reuse, 0x10, RZ ;  /* 0x0000001080037819 */ /* 0x040fe200000006ff */
[----:B------:R-:W-:Y:S01]  /*acf0*/  FFMA R48, R71, R4, R48 ;  /* 0x0000000447307223 */ /* 0x000fe20000000030 */
[----:B------:R-:W-:Y:S01]  /*ad00*/  SHF.L.U32 R4, R129, 0x10, RZ ;  /* 0x0000001081047819 */ /* 0x000fe200000006ff */
[C---:B------:R-:W-:Y:S01]  /*ad10*/  FFMA R49, R71.reuse, R0, R49 ;  /* 0x0000000047317223 */ /* 0x040fe20000000031 */
[----:B------:R-:W-:Y:S01]  /*ad20*/  LOP3.LUT R0, R128, 0xffff0000, RZ, 0xc0, !PT ;  /* 0xffff000080007812 */ /* 0x000fe200078ec0ff */
[----:B------:R-:W-:Y:S01]  /*ad30*/  FFMA R50, R71, R3, R50 ;  /* 0x0000000347327223 */ /* 0x000fe20000000032 */
[----:B--2---:R-:W-:Y:S01]  /*ad40*/  F2FP.BF16.F32.PACK_AB R8, R35, R34 ;  /* 0x000000222308723e */ /* 0x004fe200000010ff */
[----:B------:R-:W-:Y:S01]  /*ad50*/  FMUL R53, R68, R63 ;  /* 0x0000003f44357220 */ /* 0x000fe20000400000 */
[----:B------:R-:W-:Y:S01]  /*ad60*/  F2FP.BF16.F32.PACK_AB R9, R37, R36 ;  /* 0x000000242509723e */ /* 0x000fe200000010ff */
[----:B------:R-:W-:Y:S01]  /*ad70*/  FFMA R51, R71, R0, R51 ;  /* 0x0000000047337223 */ /* 0x000fe20000000033 */
[----:B------:R-:W-:Y:S01]  /*ad80*/  F2FP.BF16.F32.PACK_AB R10, R39, R38 ;  /* 0x00000026270a723e */ /* 0x000fe200000010ff */
[----:B------:R-:W-:Y:S01]  /*ad90*/  FFMA R52, R71, R4, R52 ;  /* 0x0000000447347223 */ /* 0x000fe20000000034 */
[----:B------:R-:W-:Y:S02]  /*ada0*/  F2FP.BF16.F32.PACK_AB R11, R41, R40 ;  /* 0x00000028290b723e */ /* 0x000fe400000010ff */
[----:B------:R-:W-:Y:S02]  /*adb0*/  LOP3.LUT R0, R129, 0xffff0000, RZ, 0xc0, !PT ;  /* 0xffff000081007812 */ /* 0x000fe400078ec0ff */
[C---:B------:R-:W-:Y:S01]  /*adc0*/  SHF.L.U32 R3, R130.reuse, 0x10, RZ ;  /* 0x0000001082037819 */ /* 0x040fe200000006ff */
[----:B------:R-:W-:Y:S01]  /*add0*/  STS.128 [R160+0x8400], R8 ;  /* 0x00840008a0007388 */ /* 0x000fe20000000c00 */
[----:B------:R-:W-:Y:S01]  /*ade0*/  LOP3.LUT R4, R130, 0xffff0000, RZ, 0xc0, !PT ;  /* 0xffff000082047812 */ /* 0x000fe200078ec0ff */
[----:B------:R-:W-:Y:S01]  /*adf0*/  FFMA R53, R71, R0, R53 ;  /* 0x0000000047357223 */ /* 0x000fe20000000035 */
        /* <DEDUP_REMOVED lines=8> */
[----:B------:R-:W-:Y:S01]  /*ae80*/  STS.128 [R159+0x8400], R12 ;  /* 0x0084000c9f007388 */ /* 0x000fe20000000c00 */
[----:B------:R-:W-:Y:S02]  /*ae90*/  F2FP.BF16.F32.PACK_AB R5, R53, R52 ;  /* 0x000000343505723e */ /* 0x000fe400000010ff */
        /* <DEDUP_REMOVED lines=12> */
[----:B--2---:R-:W2:Y:S01]  /*af60*/  FENCE.VIEW.ASYNC.S ;  /* 0x00000000000073c6 */ /* 0x004ea20000000000 */
[----:B------:R-:W-:Y:S02]  /*af70*/  @P6 PRMT R0, R165, 0x654, R0 ;  /* 0x00000654a5006816 */ /* 0x000fe40000000000 */
[----:B-1----:R-:W-:Y:S01]  /*af80*/  LEA R4, R74, UR46, 0x3 ;  /* 0x0000002e4a047c11 */ /* 0x002fe2000f8e18ff */
[----:B--2---:R-:W-:Y:S06]  /*af90*/  BAR.SYNC.DEFER_BLOCKING 0x1, 0x80 ;  /* 0x0042000000007b1d */ /* 0x004fec0000010000 */
        /* <DEDUP_REMOVED lines=11> */
.L_x_139:
[----:B------:R-:W-:Y:S05]  /*b050*/  BSYNC.RECONVERGENT B0 ;  /* 0x0000000000007941 */ /* 0x000fea0003800200 */
.L_x_138:
[----:B------:R-:W-:Y:S01]  /*b060*/  BAR.SYNC.DEFER_BLOCKING 0x1, 0x80 ;  /* 0x0042000000007b1d */ /* 0x000fe20000010000 */
[----:B------:R-:W-:Y:S02]  /*b070*/  UIADD3 UR4, UPT, UPT, UR47, 0x1, URZ ;  /* 0x000000012f047890 */ /* 0x000fe4000fffe0ff */
[----:B------:R-:W-:Y:S02]  /*b080*/  UISETP.NE.AND UP0, UPT, UR39, URZ, UPT ;  /* 0x000000ff2700728c */ /* 0x000fe4000bf05270 */
[----:B------:R-:W-:Y:S02]  /*b090*/  UISETP.NE.AND UP1, UPT, UR4, 0x4, UPT ;  /* 0x000000040400788c */ /* 0x000fe4000bf25270 */
[----:B------:R-:W-:Y:S02]  /*b0a0*/  USEL UR40, URZ, 0xc0, !UP0 ;  /* 0x000000c0ff287887 */ /* 0x000fe4000c000000 */
[----:B------:R-:W-:Y:S01]  /*b0b0*/  USEL UR52, UR4, URZ, UP1 ;  /* 0x000000ff04347287 */ /* 0x000fe20008800000 */
[----:B------:R1:W-:Y:S01]  /*b0c0*/  @P6 SYNCS.ARRIVE.TRANS64.RED.A1T0 RZ, [R0+URZ], RZ ;  /* 0x000000ff00ff69a7 */ /* 0x0003e200081004ff */
[----:B------:R-:W-:Y:S01]  /*b0d0*/  BSSY B1, `(.L_x_140) ;  /* 0x000001f000017945 */ /* 0x000fe20003800000 */
[----:B------:R-:W2:Y:S02]  /*b0e0*/  @P6 SYNCS.PHASECHK.TRANS64.TRYWAIT P0, [R4+URZ+0x80], R3 ;  /* 0x00008003040065a7 */ /* 0x000ea400080011ff */
[----:B--2---:R-:W-:Y:S01]  /*b0f0*/  @P6 SEL R86, RZ, 0x1, !P0 ;  /* 0x00000001ff566807 */ /* 0x004fe20004000000 */
[----:B-1----:R-:W-:Y:S06]  /*b100*/  @!P6 BRA `(.L_x_141) ;  /* 0x00000000006ce947 */ /* 0x002fec0003800000 */
        /* <DEDUP_REMOVED lines=12> */
.L_x_143:
[----:B------:R-:W-:Y:S05]  /*b1d0*/  BSYNC B0 ;  /* 0x0000000000007941 */ /* 0x000fea0003800000 */
.L_x_142:
[----:B------:R-:W-:Y:S11]  /*b1e0*/  ISETP.NE.AND P0, PT, R87, RZ, PT ;  /* 0x000000ff5700720c */ /* 0x000ff60003f05270 */
[----:B------:R-:W-:Y:S02]  /*b1f0*/  @!UPT UIADD3 URZ, UPT, UPT, URZ, URZ, URZ ;  /* 0x000000fffffff290 */ /* 0x000fe4000fffe0ff */
[----:B------:R2:W3:Y:S01]  /*b200*/  @P0 LDS.128 R76, [R74+UR46+0x400] ;  /* 0x0004002e4a4c0984 */ /* 0x0004e20008000c00 */
[----:B------:R-:W-:Y:S01]  /*b210*/  @P0 IMAD.IADD R84, R84, 0x1, R75 ;  /* 0x0000000154540824 */ /* 0x000fe200078e024b */
[C---:B-1----:R-:W-:Y:S01]  /*b220*/  @P0 IADD3 R4, PT, PT, R85.reuse, R75, RZ ;  /* 0x0000004b55040210 */ /* 0x042fe20007ffe0ff */
[C---:B------:R-:W-:Y:S01]  /*b230*/  @P0 IMAD.IADD R0, R85.reuse, 0x1, R3 ;  /* 0x0000000155000824 */ /* 0x040fe200078e0203 */
[----:B------:R2:W1:Y:S02]  /*b240*/  @P0 LDS.128 R80, [R5+0x400] ;  /* 0x0004000005500984 */ /* 0x0004640000000c00 */
[----:B------:R-:W-:Y:S02]  /*b250*/  @P0 IADD3 R85, PT, PT, R85, R84, RZ ;  /* 0x0000005455550210 */ /* 0x000fe40007ffe0ff */
[----:B------:R2:W4:Y:S04]  /*b260*/  @P0 LDS.128 R88, [R3+0x400] ;  /* 0x0004000003580984 */ /* 0x0005280000000c00 */
[----:B------:R2:W1:Y:S04]  /*b270*/  @P0 LDS.128 R96, [R0+0x400] ;  /* 0x0004000000600984 */ /* 0x0004680000000c00 */
[----:B------:R2:W1:Y:S04]  /*b280*/  @P0 LDS.128 R104, [R75+0x400] ;  /* 0x000400004b680984 */ /* 0x0004680000000c00 */
[----:B------:R2:W1:Y:S04]  /*b290*/  @P0 LDS.128 R112, [R4+0x400] ;  /* 0x0004000004700984 */ /* 0x0004680000000c00 */
[----:B------:R2:W1:Y:S04]  /*b2a0*/  @P0 LDS.128 R120, [R84+0x400] ;  /* 0x0004000054780984 */ /* 0x0004680000000c00 */
[----:B------:R2:W1:Y:S02]  /*b2b0*/  @P0 LDS.128 R128, [R85+0x400] ;  /* 0x0004000055800984 */ /* 0x0004640000000c00 */
.L_x_141:
[----:B------:R-:W-:Y:S05]  /*b2c0*/  BSYNC B1 ;  /* 0x0000000000017941 */ /* 0x000fea0003800000 */
.L_x_140:
[----:B------:R-:W-:Y:S01]  /*b2d0*/  VIADD R16, R69, UR40 ;  /* 0x0000002845107c36 */ /* 0x000fe20008000000 */
[----:B------:R-:W-:Y:S04]  /*b2e0*/  BSSY.RECONVERGENT B6, `(.L_x_145) ;  /* 0x0000015000067945 */ /* 0x000fe80003800200 */
[----:B--2---:R-:W-:Y:S04]  /*b2f0*/  SHF.R.U32.HI R0, RZ, 0x15, R16 ;  /* 0x00000015ff007819 */ /* 0x004fe80000011610 */
[----:B------:R-:W-:Y:S11]  /*b300*/  LOP3.LUT P0, RZ, R0, 0x3, R143, 0x48, !PT ;  /* 0x0000000300ff7812 */ /* 0x000ff6000780488f */
[----:B------:R-:W-:Y:S02]  /*b310*/  @!UPT UIADD3 URZ, UPT, UPT, URZ, URZ, URZ ;  /* 0x000000fffffff290 */ /* 0x000fe4000fffe0ff */
[----:B------:R-:W-:Y:S05]  /*b320*/  @!P0 BRA `(.L_x_146) ;  /* 0x0000000000408947 */ /* 0x000fea0003800000 */
[----:B------:R-:W2:Y:S01]  /*b330*/  LDCU.64 UR8, c[0x4][0x70] ;  /* 0x01000e00ff0877ac */ /* 0x000ea20008000a00 */
[----:B------:R-:W-:Y:S01]  /*b340*/  MOV R15, 0x0 ;  /* 0x00000000000f7802 */ /* 0x000fe20000000f00 */
[----:B------:R-:W-:Y:S02]  /*b350*/  HFMA2 R12, -RZ, RZ, 0, 5.9604644775390625e-08 ;  /* 0x00000001ff0c7431 */ /* 0x000fe400000001ff */
[----:B------:R-:W-:Y:S02]  /*b360*/  IMAD.MOV.U32 R8, RZ, RZ, 0x192 ;  /* 0x00000192ff087424 */ /* 0x000fe400078e00ff */
[----:B------:R-:W-:Y:S01]  /*b370*/  IMAD.MOV.U32 R13, RZ, RZ, RZ ;  /* 0x000000ffff0d7224 */ /* 0x000fe200078e00ff */
[----:B------:R-:W5:Y:S01]  /*b380*/  LDCU.64 UR6, c[0x4][0x78] ;  /* 0x01000f00ff0677ac */ /* 0x000f620008000a00 */
[----:B------:R-:W1:Y:S01]  /*b390*/  LDC.64 R14, c[0x4][R15] ;  /* 0x010000000f0e7b82 */ /* 0x000e620000000a00 */
[----:B------:R-:W3:Y:S01]  /*b3a0*/  LDCU.64 UR4, c[0x4][0x10] ;  /* 0x01000200ff0477ac */ /* 0x000ee20008000a00 */
[----:B--2---:R-:W-:Y:S01]  /*b3b0*/  MOV R5, UR9 ;  /* 0x0000000900057c02 */ /* 0x004fe20008000f00 */
[----:B------:R-:W-:Y:S01]  /*b3c0*/  IMAD.U32 R4, RZ, RZ, UR8 ;  /* 0x00000008ff047e24 */ /* 0x000fe2000f8e00ff */
[----:B-----5:R-:W-:Y:S01]  /*b3d0*/  MOV R7, UR7 ;  /* 0x0000000700077c02 */ /* 0x020fe20008000f00 */
[----:B------:R-:W-:Y:S01]  /*b3e0*/  IMAD.U32 R6, RZ, RZ, UR6 ;  /* 0x00000006ff067e24 */ /* 0x000fe2000f8e00ff */
[----:B---3--:R-:W-:Y:S01]  /*b3f0*/  MOV R11, UR5 ;  /* 0x00000005000b7c02 */ /* 0x008fe20008000f00 */
[----:B------:R-:W-:Y:S02]  /*b400*/  IMAD.U32 R10, RZ, RZ, UR4 ;  /* 0x00000004ff0a7e24 */ /* 0x000fe4000f8e00ff */
[----:B------:R-:W-:Y:S07]  /*b410*/  LEPC R20, `(.L_x_146) ;  /* 0x000000001014794e */ /* 0x000fee0000000000 */
[----:B-1--4-:R-:W-:Y:S05]  /*b420*/  CALL.ABS.NOINC R14 ;  /* 0x000000000e007343 */ /* 0x012fea0003c00000 */
.L_x_146:
[----:B------:R-:W-:Y:S05]  /*b430*/  BSYNC.RECONVERGENT B6 ;  /* 0x0000000000067941 */ /* 0x000fea0003800200 */
.L_x_145:
[----:B---3--:R-:W-:Y:S01]  /*b440*/  SHF.L.U32 R0, R76, 0x10, RZ ;  /* 0x000000104c007819 */ /* 0x008fe200000006ff */
[----:B------:R-:W-:Y:S05]  /*b450*/  WARPSYNC.ALL ;  /* 0x0000000000007948 */ /* 0x000fea0003800000 */
[----:B------:R-:W-:Y:S01]  /*b460*/  R2UR UR4, R16 ;  /* 0x00000000100472ca */ /* 0x000fe200000e0000 */
[----:B------:R-:W-:Y:S01]  /*b470*/  BSSY.RECONVERGENT B0, `(.L_x_147) ;  /* 0x00000fc000007945 */ /* 0x000fe20003800200 */
[----:B------:R-:W-:Y:S02]  /*b480*/  LOP3.LUT R3, R76, 0xffff0000, RZ, 0xc0, !PT ;  /* 0xffff00004c037812 */ /* 0x000fe400078ec0ff */
[C---:B------:R-:W-:Y:S02]  /*b490*/  SHF.L.U32 R69, R77.reuse, 0x10, RZ ;  /* 0x000000104d457819 */ /* 0x040fe400000006ff */
[----:B------:R-:W-:Y:S02]  /*b4a0*/  LOP3.LUT R70, R77, 0xffff0000, RZ, 0xc0, !PT ;  /* 0xffff00004d467812 */ /* 0x000fe400078ec0ff */
[C---:B------:R-:W-:Y:S02]  /*b4b0*/  SHF.L.U32 R72, R78.reuse, 0x10, RZ ;  /* 0x000000104e487819 */ /* 0x040fe400000006ff */
[----:B------:R-:W-:Y:S02]  /*b4c0*/  LOP3.LUT R73, R78, 0xffff0000, RZ, 0xc0, !PT ;  /* 0xffff00004e497812 */ /* 0x000fe400078ec0ff */
[C---:B------:R-:W-:Y:S01]  /*b4d0*/  SHF.L.U32 R74, R79.reuse, 0x10, RZ ;  /* 0x000000104f4a7819 */ /* 0x040fe200000006ff */
[----:B------:R-:W2:Y:S01]  /*b4e0*/  LDTM.x64 R4, tmem[UR4] ;  /* 0x00000004000479ee */ /* 0x000ea20008340000 */
[----:B------:R-:W-:Y:S02]  /*b4f0*/  LOP3.LUT R75, R79, 0xffff0000, RZ, 0xc0, !PT ;  /* 0xffff00004f4b7812 */ /* 0x000fe400078ec0ff */
[C---:B-1----:R-:W-:Y:S02]  /*b500*/  SHF.L.U32 R76, R80.reuse, 0x10, RZ ;  /* 0x00000010504c7819 */ /* 0x042fe400000006ff */
[----:B------:R-:W-:Y:S02]  /*b510*/  LOP3.LUT R77, R80, 0xffff0000, RZ, 0xc0, !PT ;  /* 0xffff0000504d7812 */ /* 0x000fe400078ec0ff */
[C---:B------:R-:W-:Y:S02]  /*b520*/  SHF.L.U32 R78, R81.reuse, 0x10, RZ ;  /* 0x00000010514e7819 */ /* 0x040fe400000006ff */
[----:B------:R-:W-:Y:S02]  /*b530*/  LOP3.LUT R79, R81, 0xffff0000, RZ, 0xc0, !PT ;  /* 0xffff0000514f7812 */ /* 0x000fe400078ec0ff */
[C---:B------:R-:W-:Y:S02]  /*b540*/  SHF.L.U32 R80, R82.reuse, 0x10, RZ ;  /* 0x0000001052507819 */ /* 0x040fe400000006ff */
[----:B------:R-:W-:Y:S02]  /*b550*/  LOP3.LUT R81, R82, 0xffff0000, RZ, 0xc0, !PT ;  /* 0xffff000052517812 */ /* 0x000fe400078ec0ff */
[C---:B------:R-:W-:Y:S02]  /*b560*/  SHF.L.U32 R82, R83.reuse, 0x10, RZ ;  /* 0x0000001053527819 */ /* 0x040fe400000006ff */
[----:B------:R-:W-:Y:S02]  /*b570*/  LOP3.LUT R83, R83, 0xffff0000, RZ, 0xc0, !PT ;  /* 0xffff000053537812 */ /* 0x000fe400078ec0ff */
[C---:B----4-:R-:W-:Y:S02]  /*b580*/  SHF.L.U32 R84, R88.reuse, 0x10, RZ ;  /* 0x0000001058547819 */ /* 0x050fe400000006ff */
[----:B------:R-:W-:Y:S02]  /*b590*/  LOP3.LUT R85, R88, 0xffff0000, RZ, 0xc0, !PT ;  /* 0xffff000058557812 */ /* 0x000fe400078ec0ff */
[C---:B------:R-:W-:Y:S01]  /*b5a0*/  SHF.L.U32 R86, R89.reuse, 0x10, RZ ;  /* 0x0000001059567819 */ /* 0x040fe200000006ff */
[C---:B--2---:R-:W-:Y:S01]  /*b5b0*/  FMUL R4, R68.reuse, R4 ;  /* 0x0000000444047220 */ /* 0x044fe20000400000 */
[----:B------:R-:W-:Y:S01]  /*b5c0*/  LOP3.LUT R87, R89, 0xffff0000, RZ, 0xc0, !PT ;  /* 0xffff000059577812 */ /* 0x000fe200078ec0ff */
[----:B------:R-:W-:Y:S01]  /*b5d0*/  FMUL R5, R68, R5 ;  /* 0x0000000544057220 */ /* 0x000fe20000400000 */
[C---:B------:R-:W-:Y:S01]  /*b5e0*/  SHF.L.U32 R88, R90.reuse, 0x10, RZ ;  /* 0x000000105a587819 */ /* 0x040fe200000006ff */
[C---:B------:R-:W-:Y:S01]  /*b5f0*/  FFMA R4, R71.reuse, R0, R4 ;  /* 0x0000000047047223 */ /* 0x040fe20000000004 */
[----:B------:R-:W-:Y:S01]  /*b600*/  LOP3.LUT R89, R90, 0xffff0000, RZ, 0xc0, !PT ;  /* 0xffff00005a597812 */ /* 0x000fe200078ec0ff */
[----:B------:R-:W-:Y:S01]  /*b610*/  FFMA R5, R71, R3, R5 ;  /* 0x0000000347057223 */ /* 0x000fe20000000005 */
[C---:B------:R-:W-:Y:S01]  /*b620*/  SHF.L.U32 R90, R91.reuse, 0x10, RZ ;  /* 0x000000105b5a7819 */ /* 0x040fe200000006ff */
[C---:B------:R-:W-:Y:S01]  /*b630*/  FMUL R6, R68.reuse, R6 ;  /* 0x0000000644067220 */ /* 0x040fe20000400000 */
[----:B------:R-:W-:Y:S01]  /*b640*/  LOP3.LUT R91, R91, 0xffff0000, RZ, 0xc0, !PT ;  /* 0xffff00005b5b7812 */ /* 0x000fe200078ec0ff */
[----:B------:R-:W-:Y:S01]  /*b650*/  FMUL R7, R68, R7 ;  /* 0x0000000744077220 */ /* 0x000fe20000400000 */
[----:B------:R-:W-:Y:S01]  /*b660*/  F2FP.BF16.F32.PACK_AB R4, R5, R4 ;  /* 0x000000040504723e */ /* 0x000fe200000010ff */
[C---:B------:R-:W-:Y:S01]  /*b670*/  FFMA R6, R71.reuse, R69, R6 ;  /* 0x0000004547067223 */ /* 0x040fe20000000006 */
[C---:B------:R-:W-:Y:S01]  /*b680*/  SHF.L.U32 R92, R96.reuse, 0x10, RZ ;  /* 0x00000010605c7819 */ /* 0x040fe200000006ff */
[----:B------:R-:W-:Y:S01]  /*b690*/  FFMA R7, R71, R70, R7 ;  /* 0x0000004647077223 */ /* 0x000fe20000000007 */
[----:B------:R-:W-:Y:S01]  /*b6a0*/  LOP3.LUT R93, R96, 0xffff0000, RZ, 0xc0, !PT ;  /* 0xffff0000605d7812 */ /* 0x000fe200078ec0ff */
[C---:B------:R-:W-:Y:S01]  /*b6b0*/  FMUL R8, R68.reuse, R8 ;  /* 0x0000000844087220 */ /* 0x040fe20000400000 */
[----:B------:R-:W-:Y:S01]  /*b6c0*/  SHF.L.U32 R94, R97, 0x10, RZ ;  /* 0x00000010615e7819 */ /* 0x000fe200000006ff */
[----:B------:R-:W-:Y:S01]  /*b6d0*/  FMUL R9, R68, R9 ;  /* 0x0000000944097220 */ /* 0x000fe20000400000 */
[----:B------:R-:W-:Y:S01]  /*b6e0*/  F2FP.BF16.F32.PACK_AB R5, R7, R6 ;  /* 0x000000060705723e */ /* 0x000fe200000010ff */
[----:B------:R-:W-:Y:S01]  /*b6f0*/  FFMA R8, R71, R72, R8 ;  /* 0x0000004847087223 */ /* 0x000fe20000000008 */
[----:B------:R-:W-:Y:S01]  /*b700*/  LOP3.LUT R95, R97, 0xffff0000, RZ, 0xc0, !PT ;  /* 0xffff0000615f7812 */ /* 0x000fe200078ec0ff */
[----:B------:R-:W-:Y:S01]  /*b710*/  FFMA R9, R71, R73, R9 ;  /* 0x0000004947097223 */ /* 0x000fe20000000009 */
[----:B------:R-:W-:Y:S01]  /*b720*/  SHF.L.U32 R96, R98, 0x10, RZ ;  /* 0x0000001062607819 */ /* 0x000fe200000006ff */
[----:B------:R-:W-:Y:S01]  /*b730*/  FMUL R10, R68, R10 ;  /* 0x0000000a440a7220 */ /* 0x000fe20000400000 */
[----:B------:R-:W-:Y:S01]  /*b740*/  LOP3.LUT R97, R98, 0xffff0000, RZ, 0xc0, !PT ;  /* 0xffff000062617812 */ /* 0x000fe200078ec0ff */
[C---:B------:R-:W-:Y:S01]  /*b750*/  FMUL R11, R68.reuse, R11 ;  /* 0x0000000b440b7220 */ /* 0x040fe20000400000 */
[----:B------:R-:W-:Y:S01]  /*b760*/  F2FP.BF16.F32.PACK_AB R6, R9, R8 ;  /* 0x000000080906723e */ /* 0x000fe200000010ff */
[----:B------:R-:W-:Y:S01]  /*b770*/  FFMA R10, R71, R74, R10 ;  /* 0x0000004a470a7223 */ /* 0x000fe2000000000a */
[----:B------:R-:W-:Y:S01]  /*b780*/  SHF.L.U32 R98, R99, 0x10, RZ ;  /* 0x0000001063627819 */ /* 0x000fe200000006ff */
[----:B------:R-:W-:Y:S01]  /*b790*/  FFMA R11, R71, R75, R11 ;  /* 0x0000004b470b7223 */ /* 0x000fe2000000000b */
[----:B------:R-:W-:Y:S01]  /*b7a0*/  LOP3.LUT R99, R99, 0xffff0000, RZ, 0xc0, !PT ;  /* 0xffff000063637812 */ /* 0x000fe200078ec0ff */
[----:B------:R-:W-:Y:S01]  /*b7b0*/  FMUL R0, R68, R12 ;  /* 0x0000000c44007220 */ /* 0x000fe20000400000 */
[----:B------:R-:W-:Y:S01]  /*b7c0*/  SHF.L.U32 R100, R104, 0x10, RZ ;  /* 0x0000001068647819 */ /* 0x000fe200000006ff */
[C---:B------:R-:W-:Y:S01]  /*b7d0*/  FMUL R3, R68.reuse, R13 ;  /* 0x0000000d44037220 */ /* 0x040fe20000400000 */
[----:B------:R-:W-:Y:S01]  /*b7e0*/  F2FP.BF16.F32.PACK_AB R7, R11, R10 ;  /* 0x0000000a0b07723e */ /* 0x000fe200000010ff */
[----:B------:R-:W-:Y:S01]  /*b7f0*/  FMUL R14, R68, R14 ;  /* 0x0000000e440e7220 */ /* 0x000fe20000400000 */
[----:B------:R-:W-:Y:S01]  /*b800*/  LOP3.LUT R101, R104, 0xffff0000, RZ, 0xc0, !PT ;  /* 0xffff000068657812 */ /* 0x000fe200078ec0ff */
[C---:B------:R-:W-:Y:S01]  /*b810*/  FMUL R15, R68.reuse, R15 ;  /* 0x0000000f440f7220 */ /* 0x040fe20000400000 */
[----:B------:R-:W-:Y:S01]  /*b820*/  SHF.L.U32 R102, R105, 0x10, RZ ;  /* 0x0000001069667819 */ /* 0x000fe200000006ff */
[----:B------:R-:W-:Y:S01]  /*b830*/  FFMA R0, R71, R76, R0 ;  /* 0x0000004c47007223 */ /* 0x000fe20000000000 */
[----:B------:R-:W-:Y:S01]  /*b840*/  LOP3.LUT R103, R105, 0xffff0000, RZ, 0xc0, !PT ;  /* 0xffff000069677812 */ /* 0x000fe200078ec0ff */
[----:B------:R-:W-:Y:S01]  /*b850*/  FMUL R12, R68, R16 ;  /* 0x00000010440c7220 */ /* 0x000fe20000400000 */
[C---:B------:R-:W-:Y:S01]  /*b860*/  SHF.L.U32 R104, R106.reuse, 0x10, RZ ;  /* 0x000000106a687819 */ /* 0x040fe200000006ff */
[----:B------:R-:W-:Y:S01]  /*b870*/  FFMA R3, R71, R77, R3 ;  /* 0x0000004d47037223 */ /* 0x000fe20000000003 */
[----:B------:R-:W-:Y:S01]  /*b880*/  LOP3.LUT R105, R106, 0xffff0000, RZ, 0xc0, !PT ;  /* 0xffff00006a697812 */ /* 0x000fe200078ec0ff */
[C---:B------:R-:W-:Y:S01]  /*b890*/  FMUL R13, R68.reuse, R17 ;  /* 0x00000011440d7220 */ /* 0x040fe20000400000 */
[----:B------:R-:W-:Y:S01]  /*b8a0*/  SHF.L.U32 R106, R107, 0x10, RZ ;  /* 0x000000106b6a7819 */ /* 0x000fe200000006ff */
[----:B------:R-:W-:Y:S01]  /*b8b0*/  FFMA R14, R71, R78, R14 ;  /* 0x0000004e470e7223 */ /* 0x000fe2000000000e */
[----:B------:R-:W-:Y:S01]  /*b8c0*/  F2FP.BF16.F32.PACK_AB R8, R3, R0 ;  /* 0x000000000308723e */ /* 0x000fe200000010ff */
[----:B------:R-:W-:Y:S01]  /*b8d0*/  FMUL R18, R68, R18 ;  /* 0x0000001244127220 */ /* 0x000fe20000400000 */
[----:B------:R-:W-:Y:S01]  /*b8e0*/  LOP3.LUT R107, R107, 0xffff0000, RZ, 0xc0, !PT ;  /* 0xffff00006b6b7812 */ /* 0x000fe200078ec0ff */
[----:B------:R-:W-:Y:S01]  /*b8f0*/  FFMA R15, R71, R79, R15 ;  /* 0x0000004f470f7223 */ /* 0x000fe2000000000f */
[----:B------:R-:W-:Y:S01]  /*b900*/  SHF.L.U32 R108, R112, 0x10, RZ ;  /* 0x00000010706c7819 */ /* 0x000fe200000006ff */
[----:B------:R-:W-:Y:S01]  /*b910*/  FMUL R19, R68, R19 ;  /* 0x0000001344137220 */ /* 0x000fe20000400000 */
[----:B------:R-:W-:Y:S01]  /*b920*/  LOP3.LUT R109, R112, 0xffff0000, RZ, 0xc0, !PT ;  /* 0xffff0000706d7812 */ /* 0x000fe200078ec0ff */
[----:B------:R1:W-:Y:S01]  /*b930*/  STS.128 [R164+UR46+0xc400], R4 ;  /* 0x00c40004a4007988 */ /* 0x0003e20008000c2e */
[----:B------:R-:W-:Y:S01]  /*b940*/  F2FP.BF16.F32.PACK_AB R9, R15, R14 ;  /* 0x0000000e0f09723e */ /* 0x000fe200000010ff */
[C---:B------:R-:W-:Y:S01]  /*b950*/  FFMA R12, R71.reuse, R80, R12 ;  /* 0x00000050470c7223 */ /* 0x040fe2000000000c */
[C---:B------:R-:W-:Y:S01]  /*b960*/  FFMA R13, R71.reuse, R81, R13 ;  /* 0x00000051470d7223 */ /* 0x040fe2000000000d */
[----:B------:R-:W-:Y:S01]  /*b970*/  FFMA R18, R71, R82, R18 ;  /* 0x0000005247127223 */ /* 0x000fe20000000012 */
[----:B------:R-:W-:Y:S01]  /*b980*/  SHF.L.U32 R110, R113, 0x10, RZ ;  /* 0x00000010716e7819 */ /* 0x000fe200000006ff */
[----:B------:R-:W-:Y:S01]  /*b990*/  FFMA R19, R71, R83, R19 ;  /* 0x0000005347137223 */ /* 0x000fe20000000013 */
[C---:B------:R-:W-:Y:S01]  /*b9a0*/  FMUL R16, R68.reuse, R20 ;  /* 0x0000001444107220 */ /* 0x040fe20000400000 */
[----:B------:R-:W-:Y:S01]  /*b9b0*/  F2FP.BF16.F32.PACK_AB R10, R13, R12 ;  /* 0x0000000c0d0a723e */ /* 0x000fe200000010ff */
[C---:B------:R-:W-:Y:S01]  /*b9c0*/  FMUL R17, R68.reuse, R21 ;  /* 0x0000001544117220 */ /* 0x040fe20000400000 */
[C---:B------:R-:W-:Y:S01]  /*b9d0*/  FMUL R22, R68.reuse, R22 ;  /* 0x0000001644167220 */ /* 0x040fe20000400000 */
[----:B------:R-:W-:Y:S01]  /*b9e0*/  F2FP.BF16.F32.PACK_AB R11, R19, R18 ;  /* 0x00000012130b723e */ /* 0x000fe200000010ff */
[C---:B------:R-:W-:Y:S01]  /*b9f0*/  FFMA R16, R71.reuse, R84, R16 ;  /* 0x0000005447107223 */ /* 0x040fe20000000010 */
[----:B------:R-:W-:Y:S01]  /*ba00*/  FFMA R17, R71, R85, R17 ;  /* 0x0000005547117223 */ /* 0x000fe20000000011 */
[----:B------:R-:W-:Y:S01]  /*ba10*/  LOP3.LUT R111, R113, 0xffff0000, RZ, 0xc0, !PT ;  /* 0xffff0000716f7812 */ /* 0x000fe200078ec0ff */
[----:B------:R-:W-:Y:S01]  /*ba20*/  FFMA R22, R71, R86, R22 ;  /* 0x0000005647167223 */ /* 0x000fe20000000016 */
[----:B------:R1:W-:Y:S01]  /*ba30*/  STS.128 [R163+0xc400], R8 ;  /* 0x00c40008a3007388 */ /* 0x0003e20000000c00 */
[C---:B------:R-:W-:Y:S01]  /*ba40*/  FMUL R23, R68.reuse, R23 ;  /* 0x0000001744177220 */ /* 0x040fe20000400000 */
[----:B------:R-:W-:Y:S01]  /*ba50*/  F2FP.BF16.F32.PACK_AB R16, R17, R16 ;  /* 0x000000101110723e */ /* 0x000fe200000010ff */
[C---:B------:R-:W-:Y:S01]  /*ba60*/  FMUL R20, R68.reuse, R24 ;  /* 0x0000001844147220 */ /* 0x040fe20000400000 */
[----:B------:R-:W-:Y:S01]  /*ba70*/  FMUL R21, R68, R25 ;  /* 0x0000001944157220 */ /* 0x000fe20000400000 */
[C---:B------:R-:W-:Y:S01]  /*ba80*/  SHF.L.U32 R112, R114.reuse, 0x10, RZ ;  /* 0x0000001072707819 */ /* 0x040fe200000006ff */
[C---:B------:R-:W-:Y:S01]  /*ba90*/  FFMA R23, R71.reuse, R87, R23 ;  /* 0x0000005747177223 */ /* 0x040fe20000000017 */
[C---:B------:R-:W-:Y:S01]  /*baa0*/  FFMA R20, R71.reuse, R88, R20 ;  /* 0x0000005847147223 */ /* 0x040fe20000000014 */
[----:B------:R-:W-:Y:S01]  /*bab0*/  LOP3.LUT R113, R114, 0xffff0000, RZ, 0xc0, !PT ;  /* 0xffff000072717812 */ /* 0x000fe200078ec0ff */
        /* <DEDUP_REMOVED lines=8> */
[----:B------:R-:W-:Y:S01]  /*bb40*/  SHF.L.U32 R114, R115, 0x10, RZ ;  /* 0x0000001073727819 */ /* 0x000fe200000006ff */
[----:B------:R-:W-:Y:S01]  /*bb50*/  FFMA R24, R71, R92, R24 ;  /* 0x0000005c47187223 */ /* 0x000fe20000000018 */
[C---:B------:R-:W-:Y:S01]  /*bb60*/  FMUL R25, R68.reuse, R29 ;  /* 0x0000001d44197220 */ /* 0x040fe20000400000 */
[----:B------:R-:W-:Y:S01]  /*bb70*/  LOP3.LUT R115, R115, 0xffff0000, RZ, 0xc0, !PT ;  /* 0xffff000073737812 */ /* 0x000fe200078ec0ff */
[C---:B------:R-:W-:Y:S01]  /*bb80*/  FMUL R30, R68.reuse, R30 ;  /* 0x0000001e441e7220 */ /* 0x040fe20000400000 */
[----:B------:R-:W-:Y:S01]  /*bb90*/  F2FP.BF16.F32.PACK_AB R19, R27, R26 ;  /* 0x0000001a1b13723e */ /* 0x000fe200000010ff */
[C---:B------:R-:W-:Y:S01]  /*bba0*/  FFMA R25, R71.reuse, R93, R25 ;  /* 0x0000005d47197223 */ /* 0x040fe20000000019 */
[----:B------:R-:W-:Y:S01]  /*bbb0*/  FMUL R31, R68, R31 ;  /* 0x0000001f441f7220 */ /* 0x000fe20000400000 */
[----:B------:R-:W-:Y:S01]  /*bbc0*/  FFMA R30, R71, R94, R30 ;  /* 0x0000005e471e7223 */ /* 0x000fe2000000001e */
[----:B------:R-:W-:Y:S01]  /*bbd0*/  SHF.L.U32 R116, R120, 0x10, RZ ;  /* 0x0000001078747819 */ /* 0x000fe200000006ff */
[----:B------:R1:W-:Y:S01]  /*bbe0*/  STS.128 [R162+0xc400], R16 ;  /* 0x00c40010a2007388 */ /* 0x0003e20000000c00 */
[----:B------:R-:W-:Y:S01]  /*bbf0*/  F2FP.BF16.F32.PACK_AB R24, R25, R24 ;  /* 0x000000181918723e */ /* 0x000fe200000010ff */
[C---:B------:R-:W-:Y:S01]  /*bc00*/  FFMA R31, R71.reuse, R95, R31 ;  /* 0x0000005f471f7223 */ /* 0x040fe2000000001f */
[C---:B------:R-:W-:Y:S01]  /*bc10*/  FMUL R28, R68.reuse, R32 ;  /* 0x00000020441c7220 */ /* 0x040fe20000400000 */
[C---:B------:R-:W-:Y:S01]  /*bc20*/  FMUL R29, R68.reuse, R33 ;  /* 0x00000021441d7220 */ /* 0x040fe20000400000 */
[----:B------:R-:W-:Y:S01]  /*bc30*/  FMUL R34, R68, R34 ;  /* 0x0000002244227220 */ /* 0x000fe20000400000 */
[----:B------:R-:W-:Y:S01]  /*bc40*/  LOP3.LUT R117, R120, 0xffff0000, RZ, 0xc0, !PT ;  /* 0xffff000078757812 */ /* 0x000fe200078ec0ff */
[----:B------:R-:W-:Y:S01]  /*bc50*/  FFMA R28, R71, R96, R28 ;  /* 0x00000060471c7223 */ /* 0x000fe2000000001c */
[----:B------:R-:W-:Y:S01]  /*bc60*/  F2FP.BF16.F32.PACK_AB R25, R31, R30 ;  /* 0x0000001e1f19723e */ /* 0x000fe200000010ff */
[C---:B------:R-:W-:Y:S01]  /*bc70*/  FFMA R29, R71.reuse, R97, R29 ;  /* 0x00000061471d7223 */ /* 0x040fe2000000001d */
[----:B------:R-:W-:Y:S01]  /*bc80*/  FFMA R34, R71, R98, R34 ;  /* 0x0000006247227223 */ /* 0x000fe20000000022 */
[C---:B------:R-:W-:Y:S01]  /*bc90*/  FMUL R35, R68.reuse, R35 ;  /* 0x0000002344237220 */ /* 0x040fe20000400000 */
[----:B------:R-:W-:Y:S01]  /*bca0*/  SHF.L.U32 R118, R121, 0x10, RZ ;  /* 0x0000001079767819 */ /* 0x000fe200000006ff */
[C---:B------:R-:W-:Y:S01]  /*bcb0*/  FMUL R32, R68.reuse, R36 ;  /* 0x0000002444207220 */ /* 0x040fe20000400000 */
[----:B------:R-:W-:Y:S01]  /*bcc0*/  F2FP.BF16.F32.PACK_AB R26, R29, R28 ;  /* 0x0000001c1d1a723e */ /* 0x000fe200000010ff */
[C---:B------:R-:W-:Y:S01]  /*bcd0*/  FFMA R35, R71.reuse, R99, R35 ;  /* 0x0000006347237223 */ /* 0x040fe20000000023 */
[C---:B------:R-:W-:Y:S01]  /*bce0*/  FMUL R33, R68.reuse, R37 ;  /* 0x0000002544217220 */ /* 0x040fe20000400000 */
[----:B------:R-:W-:Y:S01]  /*bcf0*/  FFMA R32, R71, R100, R32 ;  /* 0x0000006447207223 */ /* 0x000fe20000000020 */
        /* <DEDUP_REMOVED lines=29> */
[C---:B------:R-:W-:Y:S01]  /*bed0*/  FMUL R47, R68.reuse, R47 ;  /* 0x0000002f442f7220 */ /* 0x040fe20000400000 */
[C---:B------:R-:W-:Y:S01]  /*bee0*/  FMUL R44, R68.reuse, R48 ;  /* 0x00000030442c7220 */ /* 0x040fe20000400000 */
[----:B------:R-:W-:Y:S01]  /*bef0*/  FMUL R45, R68, R49 ;  /* 0x00000031442d7220 */ /* 0x000fe20000400000 */
[----:B------:R1:W-:Y:S01]  /*bf00*/  STS.128 [R149+0xc400], R32 ;  /* 0x00c4002095007388 */ /* 0x0003e20000000c00 */
[C---:B------:R-:W-:Y:S01]  /*bf10*/  SHF.L.U32 R124, R128.reuse, 0x10, RZ ;  /* 0x00000010807c7819 */ /* 0x040fe200000006ff */
[----:B------:R-:W-:Y:S01]  /*bf20*/  FFMA R46, R71, R110, R46 ;  /* 0x0000006e472e7223 */ /* 0x000fe2000000002e */
[----:B------:R-:W-:Y:S01]  /*bf30*/  F2FP.BF16.F32.PACK_AB R40, R41, R40 ;  /* 0x000000282928723e */ /* 0x000fe200000010ff */
[C---:B------:R-:W-:Y:S01]  /*bf40*/  FFMA R47, R71.reuse, R111, R47 ;  /* 0x0000006f472f7223 */ /* 0x040fe2000000002f */
[C---:B------:R-:W-:Y:S01]  /*bf50*/  FFMA R44, R71.reuse, R112, R44 ;  /* 0x00000070472c7223 */ /* 0x040fe2000000002c */
[----:B------:R-:W-:Y:S01]  /*bf60*/  LOP3.LUT R125, R128, 0xffff0000, RZ, 0xc0, !PT ;  /* 0xffff0000807d7812 */ /* 0x000fe200078ec0ff */
[C---:B------:R-:W-:Y:S01]  /*bf70*/  FFMA R45, R71.reuse, R113, R45 ;  /* 0x00000071472d7223 */ /* 0x040fe2000000002d */
        /* <DEDUP_REMOVED lines=14> */
[----:B------:R-:W-:Y:S01]  /*c060*/  FFMA R55, R71, R119, R55 ;  /* 0x0000007747377223 */ /* 0x000fe20000000037 */
[C---:B------:R-:W-:Y:S01]  /*c070*/  FMUL R59, R68.reuse, R59 ;  /* 0x0000003b443b7220 */ /* 0x040fe20000400000 */
[----:B------:R-:W-:Y:S01]  /*c080*/  F2FP.BF16.F32.PACK_AB R41, R47, R46 ;  /* 0x0000002e2f29723e */ /* 0x000fe200000010ff */
[----:B------:R-:W-:Y:S01]  /*c090*/  FFMA R52, R71, R120, R52 ;  /* 0x0000007847347223 */ /* 0x000fe20000000034 */
[----:B------:R-:W-:Y:S01]  /*c0a0*/  F2FP.BF16.F32.PACK_AB R42, R45, R44 ;  /* 0x0000002c2d2a723e */ /* 0x000fe200000010ff */
[C---:B------:R-:W-:Y:S01]  /*c0b0*/  FMUL R56, R68.reuse, R60 ;  /* 0x0000003c44387220 */ /* 0x040fe20000400000 */
[----:B------:R-:W-:Y:S01]  /*c0c0*/  F2FP.BF16.F32.PACK_AB R43, R51, R50 ;  /* 0x00000032332b723e */ /* 0x000fe200000010ff */
[----:B------:R-:W-:Y:S01]  /*c0d0*/  FFMA R53, R71, R121, R53 ;  /* 0x0000007947357223 */ /* 0x000fe20000000035 */
[----:B------:R-:W-:Y:S01]  /*c0e0*/  SHF.L.U32 R126, R129, 0x10, RZ ;  /* 0x00000010817e7819 */ /* 0x000fe200000006ff */
[C---:B------:R-:W-:Y:S01]  /*c0f0*/  FMUL R57, R68.reuse, R61 ;  /* 0x0000003d44397220 */ /* 0x040fe20000400000 */
[----:B------:R-:W-:Y:S01]  /*c100*/  FFMA R58, R71, R122, R58 ;  /* 0x0000007a473a7223 */ /* 0x000fe2000000003a */
[----:B------:R1:W-:Y:S01]  /*c110*/  STS.128 [R160+0xc400], R40 ;  /* 0x00c40028a0007388 */ /* 0x0003e20000000c00 */
[----:B------:R-:W-:Y:S01]  /*c120*/  LOP3.LUT R127, R129, 0xffff0000, RZ, 0xc0, !PT ;  /* 0xffff0000817f7812 */ /* 0x000fe200078ec0ff */
[----:B------:R-:W-:Y:S01]  /*c130*/  FMUL R62, R68, R62 ;  /* 0x0000003e443e7220 */ /* 0x000fe20000400000 */
[C---:B------:R-:W-:Y:S01]  /*c140*/  FFMA R59, R71.reuse, R123, R59 ;  /* 0x0000007b473b7223 */ /* 0x040fe2000000003b */
[----:B------:R-:W-:Y:S01]  /*c150*/  SHF.L.U32 R128, R130, 0x10, RZ ;  /* 0x0000001082807819 */ /* 0x000fe200000006ff */
[----:B------:R-:W-:Y:S01]  /*c160*/  FMUL R63, R68, R63 ;  /* 0x0000003f443f7220 */ /* 0x000fe20000400000 */
[C---:B------:R-:W-:Y:S01]  /*c170*/  FFMA R56, R71.reuse, R124, R56 ;  /* 0x0000007c47387223 */ /* 0x040fe20000000038 */
[----:B------:R-:W-:Y:S01]  /*c180*/  LOP3.LUT R129, R130, 0xffff0000, RZ, 0xc0, !PT ;  /* 0xffff000082817812 */ /* 0x000fe200078ec0ff */
[C---:B------:R-:W-:Y:S01]  /*c190*/  FMUL R60, R68.reuse, R64 ;  /* 0x00000040443c7220 */ /* 0x040fe20000400000 */
[----:B------:R-:W-:Y:S01]  /*c1a0*/  FFMA R57, R71, R125, R57 ;  /* 0x0000007d47397223 */ /* 0x000fe20000000039 */
[----:B------:R-:W-:Y:S01]  /*c1b0*/  SHF.L.U32 R130, R131, 0x10, RZ ;  /* 0x0000001083827819 */ /* 0x000fe200000006ff */
[C---:B------:R-:W-:Y:S01]  /*c1c0*/  FMUL R61, R68.reuse, R65 ;  /* 0x00000041443d7220 */ /* 0x040fe20000400000 */
        /* <DEDUP_REMOVED lines=17> */
[----:B------:R-:W-:Y:S02]  /*c2e0*/  F2FP.BF16.F32.PACK_AB R59, R67, R66 ;  /* 0x00000042433b723e */ /* 0x000fe400000010ff */
[----:B------:R-:W-:Y:S03]  /*c2f0*/  ISETP.NE.AND P0, PT, R154, RZ, PT ;  /* 0x000000ff9a00720c */ /* 0x000fe60003f05270 */
[----:B------:R1:W-:Y:S01]  /*c300*/  STS.128 [R158+0xc400], R56 ;  /* 0x00c400389e007388 */ /* 0x0003e20000000c00 */
[----:B------:R-:W-:Y:S01]  /*c310*/  @!PT LDS RZ, [RZ] ;  /* 0x00000000fffff984 */ /* 0x000fe20000000800 */
[----:B------:R-:W-:Y:S01]  /*c320*/  @!PT LDS RZ, [RZ] ;  /* 0x00000000fffff984 */ /* 0x000fe20000000800 */
[----:B------:R-:W-:Y:S01]  /*c330*/  @!PT LDS RZ, [RZ] ;  /* 0x00000000fffff984 */ /* 0x000fe20000000800 */
[----:B------:R-:W-:Y:S01]  /*c340*/  @!PT LDS RZ, [RZ] ;  /* 0x00000000fffff984 */ /* 0x000fe20000000800 */
[----:B------:R2:W-:Y:S07]  /*c350*/  MEMBAR.ALL.CTA ;  /* 0x0000000000007992 */ /* 0x0005ee0000008000 */
[----:B--2---:R-:W2:Y:S02]  /*c360*/  FENCE.VIEW.ASYNC.S ;  /* 0x00000000000073c6 */ /* 0x004ea40000000000 */
[----:B--2---:R-:W-:Y:S06]  /*c370*/  BAR.SYNC.DEFER_BLOCKING 0x1, 0x80 ;  /* 0x0042000000007b1d */ /* 0x004fec0000010000 */
[----:B------:R-:W-:Y:S05]  /*c380*/  @P0 BRA `(.L_x_148) ;  /* 0x0000000000280947 */ /* 0x000fea0003800000 */
[----:B------:R-:W2:Y:S01]  /*c390*/  LDCU.64 UR6, c[0x0][0x348] ;  /* 0x00006900ff0677ac */ /* 0x000ea20008000a00 */
[----:B------:R-:W-:Y:S02]  /*c3a0*/  UIADD3 UR9, UPT, UPT, UR53, UR40, URZ ;  /* 0x0000002835097290 */ /* 0x000fe4000fffe0ff */
[----:B------:R-:W-:Y:S01]  /*c3b0*/  UIADD3 UR8, UPT, UPT, UR46, 0xc400, URZ ;  /* 0x0000c4002e087890 */ /* 0x000fe2000fffe0ff */
[----:B------:R-:W-:Y:S01]  /*c3c0*/  UMOV UR10, UR50 ;  /* 0x00000032000a7c82 */ /* 0x000fe20008000000 */
[----:B------:R-:W-:Y:S01]  /*c3d0*/  UMOV UR11, UR36 ;  /* 0x00000024000b7c82 */ /* 0x000fe20008000000 */
[----:B--2---:R-:W-:Y:S04]  /*c3e0*/  UIADD3 UR4, UP0, UPT, UR6, 0xa80, URZ ;  /* 0x00000a8006047890 */ /* 0x004fe8000ff1e0ff */
[----:B------:R-:W-:Y:S09]  /*c3f0*/  UIADD3.X UR5, UPT, UPT, URZ, UR7, URZ, UP0, !UPT ;  /* 0x00000007ff057290 */ /* 0x000ff200087fe4ff */
[----:B------:R2:W-:Y:S01]  /*c400*/  UTMASTG.3D [UR8], [UR4] ;  /* 0x00000008040073b5 */ /* 0x0005e20008010000 */
[----:B------:R0:W-:Y:S01]  /*c410*/  UTMACMDFLUSH ;  /* 0x00000000000079b7 */ /* 0x0001e20000000000 */
[----:B--2---:R-:W-:Y:S04]  /*c420*/  DEPBAR.LE SB0, 0x1 ;  /* 0x000080400000791a */ /* 0x004fe80000000000 */
.L_x_148:
[----:B------:R-:W-:Y:S05]  /*c430*/  BSYNC.RECONVERGENT B0 ;  /* 0x0000000000007941 */ /* 0x000fea0003800200 */
.L_x_147:
[----:B------:R-:W-:Y:S01]  /*c440*/  BAR.SYNC.DEFER_BLOCKING 0x1, 0x80 ;  /* 0x0042000000007b1d */ /* 0x000fe20000010000 */
[----:B------:R-:W-:Y:S09]  /*c450*/  UISETP.NE.AND UP0, UPT, UR54, -0x4, UPT ;  /* 0xfffffffc3600788c */ /* 0x000ff2000bf05270 */
[----:B------:R-:W-:Y:S05]  /*c460*/  BRA.U !UP0, `(.L_x_149) ;  /* 0x0000000108247547 */ /* 0x000fea000b800000 */
[----:B------:R-:W-:Y:S01]  /*c470*/  ISETP.NE.AND P0, PT, R157, RZ, PT ;  /* 0x000000ff9d00720c */ /* 0x000fe20003f05270 */
[----:B------:R-:W-:Y:S01]  /*c480*/  IMAD.U32 R0, RZ, RZ, UR52 ;  /* 0x00000034ff007e24 */ /* 0x000fe2000f8e00ff */
[----:B------:R-:W-:Y:S04]  /*c490*/  UIADD3 UR4, UPT, UPT, UR52, 0x1, URZ ;  /* 0x0000000134047890 */ /* 0x000fe8000fffe0ff */
[----:B------:R-:W-:Y:S04]  /*c4a0*/  UISETP.NE.AND UP0, UPT, UR4, 0x4, UPT ;  /* 0x000000040400788c */ /* 0x000fe8000bf05270 */
[----:B------:R-:W-:Y:S03]  /*c4b0*/  USEL UR52, UR4, URZ, UP0 ;  /* 0x000000ff04347287 */ /* 0x000fe60008000000 */
[----:B------:R-:W-:Y:S05]  /*c4c0*/  @P0 LEA R0, R0, UR46, 0x3 ;  /* 0x0000002e00000c11 */ /* 0x000fea000f8e18ff */
[----:B------:R-:W-:Y:S05]  /*c4d0*/  @P0 VIADD R0, R0, 0xa0 ;  /* 0x000000a000000836 */ /* 0x000fea0000000000 */
[----:B------:R-:W-:Y:S04]  /*c4e0*/  @P0 PRMT R0, R165, 0x654, R0 ;  /* 0x00000654a5000816 */ /* 0x000fe80000000000 */
[----:B------:R2:W-:Y:S03]  /*c4f0*/  @P0 SYNCS.ARRIVE.TRANS64.RED.A1T0 RZ, [R0+URZ], RZ ;  /* 0x000000ff00ff09a7 */ /* 0x0005e600081004ff */
.L_x_149:
[----:B------:R-:W-:Y:S01]  /*c500*/  R2UR UR6, R156 ;  /* 0x000000009c0672ca */ /* 0x000fe200000e0000 */
[----:B------:R-:W-:Y:S01]  /*c510*/  UIADD3 UR54, UPT, UPT, UR54, 0x4, URZ ;  /* 0x0000000436367890 */ /* 0x000fe2000fffe0ff */
[----:B------:R-:W-:Y:S01]  /*c520*/  R2UR UR5, R144 ;  /* 0x00000000900572ca */ /* 0x000fe200000e0000 */
[----:B------:R-:W-:Y:S01]  /*c530*/  ULOP3.LUT UR39, UR39, 0x1, URZ, 0x3c, !UPT ;  /* 0x0000000127277892 */ /* 0x000fe2000f8e3cff */
[----:B------:R-:W-:Y:S01]  /*c540*/  R2UR UR4, R145 ;  /* 0x00000000910472ca */ /* 0x000fe200000e0000 */
[----:B------:R-:W-:Y:S01]  /*c550*/  UMOV UR36, UR63 ;  /* 0x0000003f00247c82 */ /* 0x000fe20008000000 */
[C---:B------:R-:W-:Y:S04]  /*c560*/  ISETP.NE.AND P0, PT, R148.reuse, 0x2, PT ;  /* 0x000000029400780c */ /* 0x040fe80003f05270 */
[----:B--2---:R-:W-:Y:S02]  /*c570*/  SEL R0, RZ, 0x1, P0 ;  /* 0x00000001ff007807 */ /* 0x004fe40000000000 */
[----:B------:R-:W-:Y:S01]  /*c580*/  SEL R148, R148, RZ, P0 ;  /* 0x000000ff94947207 */ /* 0x000fe20000000000 */
[----:B------:R-:W-:Y:S01]  /*c590*/  UISETP.NE.AND UP0, UPT, UR6, URZ, UPT ;  /* 0x000000ff0600728c */ /* 0x000fe2000bf05270 */
[----:B------:R-:W-:Y:S01]  /*c5a0*/  LOP3.LUT R150, R150, R0, RZ, 0x3c, !PT ;  /* 0x0000000096967212 */ /* 0x000fe200078e3cff */
[----:B------:R-:W-:Y:S02]  /*c5b0*/  UIADD3 UR16, UPT, UPT, UR37, UR5, URZ ;  /* 0x0000000525107290 */ /* 0x000fe4000fffe0ff */
[----:B------:R-:W-:Y:S05]  /*c5c0*/  UIADD3 UR20, UPT, UPT, UR38, UR4, URZ ;  /* 0x0000000426147290 */ /* 0x000fea000fffe0ff */
[----:B------:R-:W-:Y:S07]  /*c5d0*/  BRA.U UP0, `(.L_x_150) ;  /* 0xffffff9d00a47547 */ /* 0x000fee000b83ffff */
[----:B------:R-:W2:Y:S01]  /*c5e0*/  S2UR UR4, SR_CgaCtaId ;  /* 0x00000000000479c3 */ /* 0x000ea20000008800 */
[----:B------:R-:W3:Y:S01]  /*c5f0*/  LDCU.64 UR6, c[0x0][0xc90] ;  /* 0x00019200ff0677ac */ /* 0x000ee20008000a00 */
[----:B------:R-:W-:Y:S01]  /*c600*/  UIADD3 UR8, UPT, UPT, UR46, 0x120, URZ ;  /* 0x000001202e087890 */ /* 0x000fe2000fffe0ff */
[----:B---3--:R-:W-:-:S04]  /*c610*/  ISETP.NE.U32.AND P1, PT, RZ, UR6, PT ;  /* 0x00000006ff007c0c */ /* 0x008fc8000bf25070 */
[----:B------:R-:W-:Y:S01]  /*c620*/  ISETP.NE.AND.EX P0, PT, RZ, UR7, PT, P1 ;  /* 0x00000007ff007c0c */ /* 0x000fe2000bf05310 */
[----:B--2---:R-:W-:Y:S01]  /*c630*/  ULOP3.LUT UR9, UR4, 0x1, URZ, 0x3c, !UPT ;  /* 0x0000000104097892 */ /* 0x004fe2000f8e3cff */
[----:B------:R-:W2:Y:S03]  /*c640*/  LDCU.64 UR4, c[0x0][0xc88] ;  /* 0x00019100ff0477ac */ /* 0x000ea60008000a00 */
[----:B------:R-:W-:-:S09]  /*c650*/  UPRMT UR8, UR9, 0x654, UR8 ;  /* 0x0000065409087896 */ /* 0x000fd20008000008 */
[----:B------:R-:W-:Y:S01]  /*c660*/  SYNCS.ARRIVE.TRANS64.RED.A1T0 RZ, [UR8], RZ ;  /* 0x000000ffffff79a7 */ /* 0x000fe20008100408 */
[----:B--2---:R-:W-:Y:S01]  /*c670*/  ISETP.NE.U32.AND P2, PT, RZ, UR4, PT ;  /* 0x00000004ff007c0c */ /* 0x004fe2000bf45070 */
[----:B------:R-:W-:Y:S03]  /*c680*/  SYNCS.ARRIVE.TRANS64.A1T0 RZ, [UR46+0x120], RZ ;  /* 0x000120ffffff79a7 */ /* 0x000fe6000810002e */
[----:B------:R-:W-:-:S13]  /*c690*/  ISETP.NE.AND.EX P2, PT, RZ, UR5, PT, P2 ;  /* 0x00000005ff007c0c */ /* 0x000fda000bf45320 */
[----:B------:R-:W-:Y:S05]  /*c6a0*/  @P2 BRA P0, `(.L_x_151) ;  /* 0x00000000003c2947 */ /* 0x000fea0000000000 */
[----:B------:R-:W-:-:S13]  /*c6b0*/  ISETP.NE.AND.EX P1, PT, RZ, UR7, PT, P1 ;  /* 0x00000007ff007c0c */ /* 0x000fda000bf25310 */
[----:B------:R-:W-:Y:S05]  /*c6c0*/  @P1 BRA `(.L_x_152) ;  /* 0x00000000000c1947 */ /* 0x000fea0003800000 */
[----:B------:R-:W-:-:S13]  /*c6d0*/  FSETP.NEU.AND P0, PT, R71, RZ, PT ;  /* 0x000000ff4700720b */ /* 0x000fda0003f0d000 */
[----:B------:R-:W-:Y:S05]  /*c6e0*/  @!P0 EXIT ;  /* 0x000000000000894d */ /* 0x000fea0003800000 */
[----:B------:R-:W-:Y:S05]  /*c6f0*/  BRA `(.L_x_151) ;  /* 0x0000000000287947 */ /* 0x000fea0003800000 */
.L_x_152:
[----:B------:R-:W-:Y:S01]  /*c700*/  ISETP.NE.AND P0, PT, R147, RZ, PT ;  /* 0x000000ff9300720c */ /* 0x000fe20003f05270 */
[----:B------:R-:W-:-:S12]  /*c710*/  BSSY.RECONVERGENT B0, `(.L_x_151) ;  /* 0x0000008000007945 */ /* 0x000fd80003800200 */
[----:B------:R-:W-:Y:S05]  /*c720*/  @P0 BRA `(.L_x_153) ;  /* 0x0000000000100947 */ /* 0x000fea0003800000 */
[----:B------:R-:W-:-:S04]  /*c730*/  ISETP.NE.U32.AND P0, PT, RZ, UR4, PT ;  /* 0x00000004ff007c0c */ /* 0x000fc8000bf05070 */
[----:B------:R-:W-:-:S13]  /*c740*/  ISETP.NE.AND.EX P0, PT, RZ, UR5, PT, P0 ;  /* 0x00000005ff007c0c */ /* 0x000fda000bf05300 */
[----:B------:R-:W-:Y:S05]  /*c750*/  @!P0 EXIT ;  /* 0x000000000000894d */ /* 0x000fea0003800000 */
[----:B------:R-:W-:Y:S05]  /*c760*/  BRA `(.L_x_154) ;  /* 0x0000000000087947 */ /* 0x000fea0003800000 */
.L_x_153:
[----:B------:R-:W-:-:S13]  /*c770*/  FSETP.NEU.AND P0, PT, R71, RZ, PT ;  /* 0x000000ff4700720b */ /* 0x000fda0003f0d000 */
[----:B------:R-:W-:Y:S05]  /*c780*/  @!P0 EXIT ;  /* 0x000000000000894d */ /* 0x000fea0003800000 */
.L_x_154:
[----:B------:R-:W-:Y:S05]  /*c790*/  BSYNC.RECONVERGENT B0 ;  /* 0x0000000000007941 */ /* 0x000fea0003800200 */
.L_x_151:
[----:B------:R-:W2:Y:S01]  /*c7a0*/  S2UR UR7, SR_CgaCtaId ;  /* 0x00000000000779c3 */ /* 0x000ea20000008800 */
[----:B------:R-:W-:Y:S01]  /*c7b0*/  ULEA UR6, UR52, UR46, 0x3 ;  /* 0x0000002e34067291 */ /* 0x000fe2000f8e18ff */
[----:B------:R-:W-:-:S04]  /*c7c0*/  DEPBAR.LE SB0, 0x0 ;  /* 0x000080000000791a */ /* 0x000fc80000000000 */
[----:B------:R-:W-:-:S04]  /*c7d0*/  UIADD3 UR6, UPT, UPT, UR6, 0xa0, URZ ;  /* 0x000000a006067890 */ /* 0x000fc8000fffe0ff */
[----:B--2---:R-:W-:-:S09]  /*c7e0*/  UPRMT UR6, UR7, 0x654, UR6 ;  /* 0x0000065407067896 */ /* 0x004fd20008000006 */
[----:B------:R-:W-:Y:S01]  /*c7f0*/  SYNCS.ARRIVE.TRANS64.RED.A1T0 RZ, [UR6], RZ ;  /* 0x000000ffffff79a7 */ /* 0x000fe20008100406 */
[----:B------:R-:W-:Y:S05]  /*c800*/  EXIT ;  /* 0x000000000000794d */ /* 0x000fea0003800000 */
.L_x_24:
[----:B-1----:R1:W2:Y:S02]  /*c810*/  SYNCS.PHASECHK.TRANS64.TRYWAIT P0, [R0+URZ+0x110], R2 ;  /* 0x00011002000075a7 */ /* 0x0022a400080011ff */
[----:B--2---:R-:W-:Y:S05]  /*c820*/  @!P0 NANOSLEEP.SYNCS 0x989680 ;  /* 0x009896800000895d */ /* 0x004fea0003900000 */
[----:B------:R-:W2:Y:S02]  /*c830*/  @!P0 SYNCS.PHASECHK.TRANS64 P0, [R0+URZ+0x110], R2 ;  /* 0x00011002000085a7 */ /* 0x000ea400080010ff */
[----:B--2---:R-:W-:Y:S05]  /*c840*/  @!P0 BRA `(.L_x_24) ;  /* 0xfffffffc00f08947 */ /* 0x004fea000383ffff */
[----:B------:R-:W-:Y:S05]  /*c850*/  BRA `(.L_x_155) ;  /* 0xffffff5400487947 */ /* 0x000fea000383ffff */
.L_x_27:
[----:B-1----:R-:W-:-:S07]  /*c860*/  MOV R0, UR5 ;  /* 0x0000000500007c02 */ /* 0x002fce0008000f00 */
.L_x_156:
[----:B-1----:R1:W2:Y:S02]  /*c870*/  SYNCS.PHASECHK.TRANS64.TRYWAIT P0, [R0+URZ+0x40], R3 ;  /* 0x00004003000075a7 */ /* 0x0022a400080011ff */
[----:B--2---:R-:W-:Y:S05]  /*c880*/  @!P0 NANOSLEEP.SYNCS 0x989680 ;  /* 0x009896800000895d */ /* 0x004fea0003900000 */
[----:B------:R-:W2:Y:S02]  /*c890*/  @!P0 SYNCS.PHASECHK.TRANS64 P0, [R0+URZ+0x40], R3 ;  /* 0x00004003000085a7 */ /* 0x000ea400080010ff */
[----:B--2---:R-:W-:Y:S05]  /*c8a0*/  @!P0 BRA `(.L_x_156) ;  /* 0xfffffffc00f08947 */ /* 0x004fea000383ffff */
[----:B------:R-:W-:Y:S05]  /*c8b0*/  BRA `(.L_x_26) ;  /* 0xffffff5400ac7947 */ /* 0x000fea000383ffff */
.L_x_36:
[----:B-1----:R-:W-:-:S07]  /*c8c0*/  MOV R0, UR6 ;  /* 0x0000000600007c02 */ /* 0x002fce0008000f00 */
.L_x_157:
[----:B-1----:R1:W2:Y:S02]  /*c8d0*/  SYNCS.PHASECHK.TRANS64.TRYWAIT P0, [R0+URZ+0x40], R3 ;  /* 0x00004003000075a7 */ /* 0x0022a400080011ff */
[----:B--2---:R-:W-:Y:S05]  /*c8e0*/  @!P0 NANOSLEEP.SYNCS 0x989680 ;  /* 0x009896800000895d */ /* 0x004fea0003900000 */
[----:B------:R-:W2:Y:S02]  /*c8f0*/  @!P0 SYNCS.PHASECHK.TRANS64 P0, [R0+URZ+0x40], R3 ;  /* 0x00004003000085a7 */ /* 0x000ea400080010ff */
[----:B--2---:R-:W-:Y:S05]  /*c900*/  @!P0 BRA `(.L_x_157) ;  /* 0xfffffffc00f08947 */ /* 0x004fea000383ffff */
[----:B------:R-:W-:Y:S05]  /*c910*/  BRA `(.L_x_35) ;  /* 0xffffff5800d47947 */ /* 0x000fea000383ffff */
.L_x_43:
[----:B-1----:R1:W4:Y:S02]  /*c920*/  SYNCS.PHASECHK.TRANS64.TRYWAIT P0, [R3+URZ+0xd0], R0 ;  /* 0x0000d000030075a7 */ /* 0x00232400080011ff */
[----:B----4-:R-:W-:Y:S05]  /*c930*/  @!P0 NANOSLEEP.SYNCS 0x989680 ;  /* 0x009896800000895d */ /* 0x010fea0003900000 */
[----:B------:R-:W4:Y:S02]  /*c940*/  @!P0 SYNCS.PHASECHK.TRANS64 P0, [R3+URZ+0xd0], R0 ;  /* 0x0000d000030085a7 */ /* 0x000f2400080010ff */
[----:B----4-:R-:W-:Y:S05]  /*c950*/  @!P0 BRA `(.L_x_43) ;  /* 0xfffffffc00f08947 */ /* 0x010fea000383ffff */
[----:B------:R-:W-:Y:S05]  /*c960*/  BRA `(.L_x_158) ;  /* 0xffffff5c00d87947 */ /* 0x000fea000383ffff */
.L_x_47:
[----:B------:R-:W-:-:S07]  /*c970*/  MOV R0, UR4 ;  /* 0x0000000400007c02 */ /* 0x000fce0008000f00 */
.L_x_159:
[----:B-1----:R1:W2:Y:S02]  /*c980*/  SYNCS.PHASECHK.TRANS64.TRYWAIT P0, [R0+URZ], R2 ;  /* 0x00000002000075a7 */ /* 0x0022a400080011ff */
[----:B--2---:R-:W-:Y:S05]  /*c990*/  @!P0 NANOSLEEP.SYNCS 0x989680 ;  /* 0x009896800000895d */ /* 0x004fea0003900000 */
[----:B------:R-:W2:Y:S02]  /*c9a0*/  @!P0 SYNCS.PHASECHK.TRANS64 P0, [R0+URZ], R2 ;  /* 0x00000002000085a7 */ /* 0x000ea400080010ff */
[----:B--2---:R-:W-:Y:S05]  /*c9b0*/  @!P0 BRA `(.L_x_159) ;  /* 0xfffffffc00f08947 */ /* 0x004fea000383ffff */
[----:B------:R-:W-:Y:S05]  /*c9c0*/  BRA `(.L_x_160) ;  /* 0xffffff6400847947 */ /* 0x000fea000383ffff */
.L_x_48:
[----:B------:R-:W-:-:S07]  /*c9d0*/  MOV R0, UR5 ;  /* 0x0000000500007c02 */ /* 0x000fce0008000f00 */
.L_x_161:
[----:B-1----:R1:W2:Y:S02]  /*c9e0*/  SYNCS.PHASECHK.TRANS64.TRYWAIT P0, [R0+URZ], R3 ;  /* 0x00000003000075a7 */ /* 0x0022a400080011ff */
[----:B--2---:R-:W-:Y:S05]  /*c9f0*/  @!P0 NANOSLEEP.SYNCS 0x989680 ;  /* 0x009896800000895d */ /* 0x004fea0003900000 */
[----:B------:R-:W2:Y:S02]  /*ca00*/  @!P0 SYNCS.PHASECHK.TRANS64 P0, [R0+URZ], R3 ;  /* 0x00000003000085a7 */ /* 0x000ea400080010ff */
[----:B--2---:R-:W-:Y:S05]  /*ca10*/  @!P0 BRA `(.L_x_161) ;  /* 0xfffffffc00f08947 */ /* 0x004fea000383ffff */
[----:B------:R-:W-:Y:S05]  /*ca20*/  BRA `(.L_x_162) ;  /* 0xffffff6400907947 */ /* 0x000fea000383ffff */
.L_x_49:
[----:B------:R-:W-:-:S07]  /*ca30*/  MOV R0, UR5 ;  /* 0x0000000500007c02 */ /* 0x000fce0008000f00 */
.L_x_163:
[----:B-1----:R1:W2:Y:S02]  /*ca40*/  SYNCS.PHASECHK.TRANS64.TRYWAIT P0, [R0+URZ], R3 ;  /* 0x00000003000075a7 */ /* 0x0022a400080011ff */
[----:B--2---:R-:W-:Y:S05]  /*ca50*/  @!P0 NANOSLEEP.SYNCS 0x989680 ;  /* 0x009896800000895d */ /* 0x004fea0003900000 */
[----:B------:R-:W2:Y:S02]  /*ca60*/  @!P0 SYNCS.PHASECHK.TRANS64 P0, [R0+URZ], R3 ;  /* 0x00000003000085a7 */ /* 0x000ea400080010ff */
[----:B--2---:R-:W-:Y:S05]  /*ca70*/  @!P0 BRA `(.L_x_163) ;  /* 0xfffffffc00f08947 */ /* 0x004fea000383ffff */
[----:B------:R-:W-:Y:S05]  /*ca80*/  BRA `(.L_x_164) ;  /* 0xffffff64009c7947 */ /* 0x000fea000383ffff */
.L_x_50:
[----:B------:R-:W-:-:S07]  /*ca90*/  MOV R0, UR5 ;  /* 0x0000000500007c02 */ /* 0x000fce0008000f00 */
.L_x_165:
[----:B-1----:R1:W2:Y:S02]  /*caa0*/  SYNCS.PHASECHK.TRANS64.TRYWAIT P0, [R0+URZ], R3 ;  /* 0x00000003000075a7 */ /* 0x0022a400080011ff */
[----:B--2---:R-:W-:Y:S05]  /*cab0*/  @!P0 NANOSLEEP.SYNCS 0x989680 ;  /* 0x009896800000895d */ /* 0x004fea0003900000 */
[----:B------:R-:W2:Y:S02]  /*cac0*/  @!P0 SYNCS.PHASECHK.TRANS64 P0, [R0+URZ], R3 ;  /* 0x00000003000085a7 */ /* 0x000ea400080010ff */
[----:B--2---:R-:W-:Y:S05]  /*cad0*/  @!P0 BRA `(.L_x_165) ;  /* 0xfffffffc00f08947 */ /* 0x004fea000383ffff */
[----:B------:R-:W-:Y:S05]  /*cae0*/  BRA `(.L_x_166) ;  /* 0xffffff6400a87947 */ /* 0x000fea000383ffff */
.L_x_51:
[----:B------:R-:W-:-:S07]  /*caf0*/  MOV R0, UR5 ;  /* 0x0000000500007c02 */ /* 0x000fce0008000f00 */
.L_x_167:
[----:B-1----:R1:W2:Y:S02]  /*cb00*/  SYNCS.PHASECHK.TRANS64.TRYWAIT P0, [R0+URZ], R3 ;  /* 0x00000003000075a7 */ /* 0x0022a400080011ff */
[----:B--2---:R-:W-:Y:S05]  /*cb10*/  @!P0 NANOSLEEP.SYNCS 0x989680 ;  /* 0x009896800000895d */ /* 0x004fea0003900000 */
[----:B------:R-:W2:Y:S02]  /*cb20*/  @!P0 SYNCS.PHASECHK.TRANS64 P0, [R0+URZ], R3 ;  /* 0x00000003000085a7 */ /* 0x000ea400080010ff */
[----:B--2---:R-:W-:Y:S05]  /*cb30*/  @!P0 BRA `(.L_x_167) ;  /* 0xfffffffc00f08947 */ /* 0x004fea000383ffff */
[----:B------:R-:W-:Y:S05]  /*cb40*/  BRA `(.L_x_168) ;  /* 0xffffff6400b47947 */ /* 0x000fea000383ffff */
.L_x_52:
[----:B------:R-:W-:-:S07]  /*cb50*/  MOV R0, UR5 ;  /* 0x0000000500007c02 */ /* 0x000fce0008000f00 */
.L_x_169:
[----:B-1----:R1:W2:Y:S02]  /*cb60*/  SYNCS.PHASECHK.TRANS64.TRYWAIT P0, [R0+URZ], R3 ;  /* 0x00000003000075a7 */ /* 0x0022a400080011ff */
[----:B--2---:R-:W-:Y:S05]  /*cb70*/  @!P0 NANOSLEEP.SYNCS 0x989680 ;  /* 0x009896800000895d */ /* 0x004fea0003900000 */
[----:B------:R-:W2:Y:S02]  /*cb80*/  @!P0 SYNCS.PHASECHK.TRANS64 P0, [R0+URZ], R3 ;  /* 0x00000003000085a7 */ /* 0x000ea400080010ff */
[----:B--2---:R-:W-:Y:S05]  /*cb90*/  @!P0 BRA `(.L_x_169) ;  /* 0xfffffffc00f08947 */ /* 0x004fea000383ffff */
[----:B------:R-:W-:Y:S05]  /*cba0*/  BRA `(.L_x_170) ;  /* 0xffffff6400c07947 */ /* 0x000fea000383ffff */
.L_x_53:
[----:B------:R-:W-:-:S07]  /*cbb0*/  MOV R0, UR5 ;  /* 0x0000000500007c02 */ /* 0x000fce0008000f00 */
.L_x_171:
[----:B-1----:R1:W2:Y:S02]  /*cbc0*/  SYNCS.PHASECHK.TRANS64.TRYWAIT P0, [R0+URZ], R3 ;  /* 0x00000003000075a7 */ /* 0x0022a400080011ff */
[----:B--2---:R-:W-:Y:S05]  /*cbd0*/  @!P0 NANOSLEEP.SYNCS 0x989680 ;  /* 0x009896800000895d */ /* 0x004fea0003900000 */
[----:B------:R-:W2:Y:S02]  /*cbe0*/  @!P0 SYNCS.PHASECHK.TRANS64 P0, [R0+URZ], R3 ;  /* 0x00000003000085a7 */ /* 0x000ea400080010ff */
[----:B--2---:R-:W-:Y:S05]  /*cbf0*/  @!P0 BRA `(.L_x_171) ;  /* 0xfffffffc00f08947 */ /* 0x004fea000383ffff */
[----:B------:R-:W-:Y:S05]  /*cc00*/  BRA `(.L_x_172) ;  /* 0xffffff6400cc7947 */ /* 0x000fea000383ffff */
.L_x_56:
[----:B-1----:R1:W2:Y:S02]  /*cc10*/  SYNCS.PHASECHK.TRANS64.TRYWAIT P0, [R2+URZ+0x100], R4 ;  /* 0x00010004020075a7 */ /* 0x0022a400080011ff */
[----:B--2---:R-:W-:Y:S05]  /*cc20*/  @!P0 NANOSLEEP.SYNCS 0x989680 ;  /* 0x009896800000895d */ /* 0x004fea0003900000 */
[----:B------:R-:W2:Y:S02]  /*cc30*/  @!P0 SYNCS.PHASECHK.TRANS64 P0, [R2+URZ+0x100], R4 ;  /* 0x00010004020085a7 */ /* 0x000ea400080010ff */
[----:B--2---:R-:W-:Y:S05]  /*cc40*/  @!P0 BRA `(.L_x_56) ;  /* 0xfffffffc00f08947 */ /* 0x004fea000383ffff */
[----:B------:R-:W-:Y:S05]  /*cc50*/  BRA `(.L_x_173) ;  /* 0xffffff6800307947 */ /* 0x000fea000383ffff */
.L_x_57:
[----:B------:R-:W-:-:S07]  /*cc60*/  MOV R2, UR4 ;  /* 0x0000000400027c02 */ /* 0x000fce0008000f00 */
.L_x_174:
[----:B-1----:R1:W2:Y:S02]  /*cc70*/  SYNCS.PHASECHK.TRANS64.TRYWAIT P0, [R2+URZ+0xe0], R5 ;  /* 0x0000e005020075a7 */ /* 0x0022a400080011ff */
[----:B--2---:R-:W-:Y:S05]  /*cc80*/  @!P0 NANOSLEEP.SYNCS 0x989680 ;  /* 0x009896800000895d */ /* 0x004fea0003900000 */
[----:B------:R-:W2:Y:S02]  /*cc90*/  @!P0 SYNCS.PHASECHK.TRANS64 P0, [R2+URZ+0xe0], R5 ;  /* 0x0000e005020085a7 */ /* 0x000ea400080010ff */
[----:B--2---:R-:W-:Y:S05]  /*cca0*/  @!P0 BRA `(.L_x_174) ;  /* 0xfffffffc00f08947 */ /* 0x004fea000383ffff */
[----:B------:R-:W-:Y:S05]  /*ccb0*/  BRA `(.L_x_175) ;  /* 0xffffff6800407947 */ /* 0x000fea000383ffff */
.L_x_58:
[----:B-1----:R1:W2:Y:S02]  /*ccc0*/  SYNCS.PHASECHK.TRANS64.TRYWAIT P1, [R2+URZ+0xd0], R4 ;  /* 0x0000d004020075a7 */ /* 0x0022a400080211ff */
[----:B--2---:R-:W-:Y:S05]  /*ccd0*/  @!P1 NANOSLEEP.SYNCS 0x989680 ;  /* 0x009896800000995d */ /* 0x004fea0003900000 */
[----:B------:R-:W2:Y:S02]  /*cce0*/  @!P1 SYNCS.PHASECHK.TRANS64 P1, [R2+URZ+0xd0], R4 ;  /* 0x0000d004020095a7 */ /* 0x000ea400080210ff */
[----:B--2---:R-:W-:Y:S05]  /*ccf0*/  @!P1 BRA `(.L_x_58) ;  /* 0xfffffffc00f09947 */ /* 0x004fea000383ffff */
[----:B------:R-:W-:Y:S05]  /*cd00*/  BRA `(.L_x_176) ;  /* 0xffffff6800707947 */ /* 0x000fea000383ffff */
.L_x_61:
[----:B------:R-:W-:-:S07]  /*cd10*/  MOV R0, UR4 ;  /* 0x0000000400007c02 */ /* 0x000fce0008000f00 */
.L_x_177:
[----:B-1----:R1:W2:Y:S02]  /*cd20*/  SYNCS.PHASECHK.TRANS64.TRYWAIT P0, [R0+URZ+0xe0], R2 ;  /* 0x0000e002000075a7 */ /* 0x0022a400080011ff */
[----:B--2---:R-:W-:Y:S05]  /*cd30*/  @!P0 NANOSLEEP.SYNCS 0x989680 ;  /* 0x009896800000895d */ /* 0x004fea0003900000 */
[----:B------:R-:W2:Y:S02]  /*cd40*/  @!P0 SYNCS.PHASECHK.TRANS64 P0, [R0+URZ+0xe0], R2 ;  /* 0x0000e002000085a7 */ /* 0x000ea400080010ff */
[----:B--2---:R-:W-:Y:S05]  /*cd50*/  @!P0 BRA `(.L_x_177) ;  /* 0xfffffffc00f08947 */ /* 0x004fea000383ffff */
[----:B------:R-:W-:Y:S05]  /*cd60*/  BRA `(.L_x_60) ;  /* 0xffffff6800c47947 */ /* 0x000fea000383ffff */
.L_x_70:
[----:B-1----:R-:W-:-:S04]  /*cd70*/  MOV R5, UR5 ;  /* 0x0000000500057c02 */ /* 0x002fc80008000f00 */
[----:B------:R1:W2:Y:S03]  /*cd80*/  SYNCS.PHASECHK.TRANS64.TRYWAIT P0, [R5+URZ+0x8], R6 ;  /* 0x00000806050075a7 */ /* 0x0002a600080011ff */
[----:B--2---:R-:W-:Y:S05]  /*cd90*/  @!P0 NANOSLEEP.SYNCS 0x989680 ;  /* 0x009896800000895d */ /* 0x004fea0003900000 */
[----:B------:R-:W2:Y:S02]  /*cda0*/  @!P0 SYNCS.PHASECHK.TRANS64 P0, [R5+URZ+0x8], R6 ;  /* 0x00000806050085a7 */ /* 0x000ea400080010ff */
[----:B--2---:R-:W-:Y:S05]  /*cdb0*/  @!P0 BRA `(.L_x_70) ;  /* 0xfffffffc00ec8947 */ /* 0x004fea000383ffff */
[----:B------:R-:W-:Y:S05]  /*cdc0*/  BRA `(.L_x_69) ;  /* 0xffffff6c00847947 */ /* 0x000fea000383ffff */
.L_x_72:
[----:B------:R-:W-:Y:S01]  /*cdd0*/  BSSY B0, `(.L_x_178) ;  /* 0x0000006000007945 */ /* 0x000fe20003800000 */
[----:B------:R-:W-:-:S07]  /*cde0*/  MOV R15, 0xffffffff ;  /* 0xffffffff000f7802 */ /* 0x000fce0000000f00 */
[----:B-1---5:R-:W-:Y:S05]  /*cdf0*/  WARPSYNC.COLLECTIVE R15, `(.L_x_179) ;  /* 0x000000000f0c7348 */ /* 0x022fea0003c00000 */
[----:B------:R-:W-:Y:S02]  /*ce00*/  ELECT P6, UR79, PT ;  /* 0x00000000004f782f */ /* 0x000fe400038c0000 */
[----:B------:R-:W-:Y:S01]  /*ce10*/  MOV R14, UR79 ;  /* 0x0000004f000e7c02 */ /* 0x000fe20008000f00 */
[----:B-1---5:R-:W-:Y:S10]  /*ce20*/  ENDCOLLECTIVE ;  /* 0x000000000000791b */ /* 0x022ff40003800000 */
.L_x_179:
[----:B------:R-:W-:Y:S05]  /*ce30*/  BSYNC B0 ;  /* 0x0000000000007941 */ /* 0x000fea0003800000 */
.L_x_178:
[----:B------:R-:W-:Y:S05]  /*ce40*/  BRA `(.L_x_180) ;  /* 0xffffff6c00b47947 */ /* 0x000fea000383ffff */
.L_x_74:
[----:B-1----:R-:W-:-:S04]  /*ce50*/  MOV R0, UR5 ;  /* 0x0000000500007c02 */ /* 0x002fc80008000f00 */
[----:B------:R1:W2:Y:S03]  /*ce60*/  SYNCS.PHASECHK.TRANS64.TRYWAIT P0, [R0+URZ+0x8], R4 ;  /* 0x00000804000075a7 */ /* 0x0002a600080011ff */
[----:B--2---:R-:W-:Y:S05]  /*ce70*/  @!P0 NANOSLEEP.SYNCS 0x989680 ;  /* 0x009896800000895d */ /* 0x004fea0003900000 */
[----:B------:R-:W2:Y:S02]  /*ce80*/  @!P0 SYNCS.PHASECHK.TRANS64 P0, [R0+URZ+0x8], R4 ;  /* 0x00000804000085a7 */ /* 0x000ea400080010ff */
[----:B--2---:R-:W-:Y:S05]  /*ce90*/  @!P0 BRA `(.L_x_74) ;  /* 0xfffffffc00ec8947 */ /* 0x004fea000383ffff */
[----:B------:R-:W-:Y:S05]  /*cea0*/  BRA `(.L_x_73) ;  /* 0xffffff6c00b87947 */ /* 0x000fea000383ffff */
.L_x_75:
[----:B-1----:R1:W2:Y:S02]  /*ceb0*/  SYNCS.PHASECHK.TRANS64.TRYWAIT P0, [R0+URZ+0xd0], R4 ;  /* 0x0000d004000075a7 */ /* 0x0022a400080011ff */
[----:B--2---:R-:W-:Y:S05]  /*cec0*/  @!P0 NANOSLEEP.SYNCS 0x989680 ;  /* 0x009896800000895d */ /* 0x004fea0003900000 */
[----:B------:R-:W2:Y:S02]  /*ced0*/  @!P0 SYNCS.PHASECHK.TRANS64 P0, [R0+URZ+0xd0], R4 ;  /* 0x0000d004000085a7 */ /* 0x000ea400080010ff */
[----:B--2---:R-:W-:Y:S05]  /*cee0*/  @!P0 BRA `(.L_x_75) ;  /* 0xfffffffc00f08947 */ /* 0x004fea000383ffff */
[----:B------:R-:W-:Y:S05]  /*cef0*/  BRA `(.L_x_181) ;  /* 0xffffff7000f47947 */ /* 0x000fea000383ffff */
.L_x_79:
[----:B------:R-:W-:-:S07]  /*cf00*/  MOV R0, UR18 ;  /* 0x0000001200007c02 */ /* 0x000fce0008000f00 */
.L_x_182:
[----:B-1----:R1:W2:Y:S02]  /*cf10*/  SYNCS.PHASECHK.TRANS64.TRYWAIT P0, [R0+URZ], R4 ;  /* 0x00000004000075a7 */ /* 0x0022a400080011ff */
[----:B--2---:R-:W-:Y:S05]  /*cf20*/  @!P0 NANOSLEEP.SYNCS 0x989680 ;  /* 0x009896800000895d */ /* 0x004fea0003900000 */
[----:B------:R-:W2:Y:S02]  /*cf30*/  @!P0 SYNCS.PHASECHK.TRANS64 P0, [R0+URZ], R4 ;  /* 0x00000004000085a7 */ /* 0x000ea400080010ff */
[----:B--2---:R-:W-:Y:S05]  /*cf40*/  @!P0 BRA `(.L_x_182) ;  /* 0xfffffffc00f08947 */ /* 0x004fea000383ffff */
[----:B------:R-:W-:Y:S05]  /*cf50*/  BRA `(.L_x_78) ;  /* 0xffffff74004c7947 */ /* 0x000fea000383ffff */
.L_x_80:
[----:B------:R-:W-:-:S07]  /*cf60*/  MOV R0, UR30 ;  /* 0x0000001e00007c02 */ /* 0x000fce0008000f00 */
.L_x_183:
[----:B-1----:R1:W2:Y:S02]  /*cf70*/  SYNCS.PHASECHK.TRANS64.TRYWAIT P0, [R0+URZ+0xf8], R4 ;  /* 0x0000f804000075a7 */ /* 0x0022a400080011ff */
[----:B--2---:R-:W-:Y:S05]  /*cf80*/  @!P0 NANOSLEEP.SYNCS 0x989680 ;  /* 0x009896800000895d */ /* 0x004fea0003900000 */
[----:B------:R-:W2:Y:S02]  /*cf90*/  @!P0 SYNCS.PHASECHK.TRANS64 P0, [R0+URZ+0xf8], R4 ;  /* 0x0000f804000085a7 */ /* 0x000ea400080010ff */
[----:B--2---:R-:W-:Y:S05]  /*cfa0*/  @!P0 BRA `(.L_x_183) ;  /* 0xfffffffc00f08947 */ /* 0x004fea000383ffff */
[----:B------:R-:W-:Y:S05]  /*cfb0*/  BRA `(.L_x_184) ;  /* 0xffffff7400c07947 */ /* 0x000fea000383ffff */
.L_x_83:
[----:B------:R-:W-:Y:S07]  /*cfc0*/  MOV R0, UR7 ;  /* 0x0000000700007c02 */ /* 0x000fee0008000f00 */
.L_x_185:
[----:B-1----:R1:W2:Y:S02]  /*cfd0*/  SYNCS.PHASECHK.TRANS64.TRYWAIT P0, [R0+URZ], R4 ;  /* 0x00000004000075a7 */ /* 0x0022a400080011ff */
[----:B--2---:R-:W-:Y:S05]  /*cfe0*/  @!P0 NANOSLEEP.SYNCS 0x989680 ;  /* 0x009896800000895d */ /* 0x004fea0003900000 */
[----:B------:R-:W2:Y:S02]  /*cff0*/  @!P0 SYNCS.PHASECHK.TRANS64 P0, [R0+URZ], R4 ;  /* 0x00000004000085a7 */ /* 0x000ea400080010ff */
[----:B--2---:R-:W-:Y:S05]  /*d000*/  @!P0 BRA `(.L_x_185) ;  /* 0xfffffffc00f08947 */ /* 0x004fea000383ffff */
[----:B------:R-:W-:Y:S05]  /*d010*/  BRA `(.L_x_82) ;  /* 0xffffff7800147947 */ /* 0x000fea000383ffff */
.L_x_86:
[----:B------:R-:W-:-:S07]  /*d020*/  MOV R0, UR30 ;  /* 0x0000001e00007c02 */ /* 0x000fce0008000f00 */
.L_x_186:
[----:B-1----:R1:W3:Y:S02]  /*d030*/  SYNCS.PHASECHK.TRANS64.TRYWAIT P0, [R0+URZ+0x120], R2 ;  /* 0x00012002000075a7 */ /* 0x0022e400080011ff */
[----:B---3--:R-:W-:Y:S05]  /*d040*/  @!P0 NANOSLEEP.SYNCS 0x989680 ;  /* 0x009896800000895d */ /* 0x008fea0003900000 */
[----:B------:R-:W3:Y:S02]  /*d050*/  @!P0 SYNCS.PHASECHK.TRANS64 P0, [R0+URZ+0x120], R2 ;  /* 0x00012002000085a7 */ /* 0x000ee400080010ff */
[----:B---3--:R-:W-:Y:S05]  /*d060*/  @!P0 BRA `(.L_x_186) ;  /* 0xfffffffc00f08947 */ /* 0x008fea000383ffff */
[----:B------:R-:W-:Y:S05]  /*d070*/  BRA `(.L_x_187) ;  /* 0xffffff7c00147947 */ /* 0x000fea000383ffff */
.L_x_91:
[----:B-1----:R1:W2:Y:S02]  /*d080*/  SYNCS.PHASECHK.TRANS64.TRYWAIT P0, [R12+URZ+0xd0], R0 ;  /* 0x0000d0000c0075a7 */ /* 0x0022a400080011ff */
[----:B--2---:R-:W-:Y:S05]  /*d090*/  @!P0 NANOSLEEP.SYNCS 0x989680 ;  /* 0x009896800000895d */ /* 0x004fea0003900000 */
[----:B------:R-:W2:Y:S02]  /*d0a0*/  @!P0 SYNCS.PHASECHK.TRANS64 P0, [R12+URZ+0xd0], R0 ;  /* 0x0000d0000c0085a7 */ /* 0x000ea400080010ff */
[----:B--2---:R-:W-:Y:S05]  /*d0b0*/  @!P0 BRA `(.L_x_91) ;  /* 0xfffffffc00f08947 */ /* 0x004fea000383ffff */
[----:B------:R-:W-:Y:S05]  /*d0c0*/  BRA `(.L_x_188) ;  /* 0xffffff8000487947 */ /* 0x000fea000383ffff */
.L_x_94:
[----:B-1----:R-:W-:Y:S07]  /*d0d0*/  MOV R0, UR21 ;  /* 0x0000001500007c02 */ /* 0x002fee0008000f00 */
.L_x_189:
[----:B-1----:R1:W2:Y:S02]  /*d0e0*/  SYNCS.PHASECHK.TRANS64.TRYWAIT P2, [R0+URZ+0xc8], R6 ;  /* 0x0000c806000075a7 */ /* 0x0022a400080411ff */
[----:B--2---:R-:W-:Y:S05]  /*d0f0*/  @!P2 NANOSLEEP.SYNCS 0x989680 ;  /* 0x009896800000a95d */ /* 0x004fea0003900000 */
[----:B------:R-:W2:Y:S02]  /*d100*/  @!P2 SYNCS.PHASECHK.TRANS64 P2, [R0+URZ+0xc8], R6 ;  /* 0x0000c8060000a5a7 */ /* 0x000ea400080410ff */
[----:B--2---:R-:W-:Y:S05]  /*d110*/  @!P2 BRA `(.L_x_189) ;  /* 0xfffffffc00f0a947 */ /* 0x004fea000383ffff */
[----:B------:R-:W-:Y:S05]  /*d120*/  BRA `(.L_x_93) ;  /* 0xffffff8400b07947 */ /* 0x000fea000383ffff */
.L_x_97:
[----:B------:R-:W-:Y:S07]  /*d130*/  MOV R0, UR21 ;  /* 0x0000001500007c02 */ /* 0x000fee0008000f00 */
.L_x_190:
[----:B-1----:R1:W2:Y:S02]  /*d140*/  SYNCS.PHASECHK.TRANS64.TRYWAIT P0, [R0+URZ+0xa0], R9 ;  /* 0x0000a009000075a7 */ /* 0x0022a400080011ff */
[----:B--2---:R-:W-:Y:S05]  /*d150*/  @!P0 NANOSLEEP.SYNCS 0x989680 ;  /* 0x009896800000895d */ /* 0x004fea0003900000 */
[----:B------:R-:W2:Y:S02]  /*d160*/  @!P0 SYNCS.PHASECHK.TRANS64 P0, [R0+URZ+0xa0], R9 ;  /* 0x0000a009000085a7 */ /* 0x000ea400080010ff */
[----:B--2---:R-:W-:Y:S05]  /*d170*/  @!P0 BRA `(.L_x_190) ;  /* 0xfffffffc00f08947 */ /* 0x004fea000383ffff */
[----:B------:R-:W-:Y:S05]  /*d180*/  BRA `(.L_x_191) ;  /* 0xffffff8800107947 */ /* 0x000fea000383ffff */
.L_x_98:
[----:B------:R-:W-:Y:S07]  /*d190*/  MOV R0, UR21 ;  /* 0x0000001500007c02 */ /* 0x000fee0008000f00 */
.L_x_192:
[----:B-1----:R1:W2:Y:S02]  /*d1a0*/  SYNCS.PHASECHK.TRANS64.TRYWAIT P0, [R0+URZ+0xa8], R9 ;  /* 0x0000a809000075a7 */ /* 0x0022a400080011ff */
[----:B--2---:R-:W-:Y:S05]  /*d1b0*/  @!P0 NANOSLEEP.SYNCS 0x989680 ;  /* 0x009896800000895d */ /* 0x004fea0003900000 */
[----:B------:R-:W2:Y:S02]  /*d1c0*/  @!P0 SYNCS.PHASECHK.TRANS64 P0, [R0+URZ+0xa8], R9 ;  /* 0x0000a809000085a7 */ /* 0x000ea400080010ff */
[----:B--2---:R-:W-:Y:S05]  /*d1d0*/  @!P0 BRA `(.L_x_192) ;  /* 0xfffffffc00f08947 */ /* 0x004fea000383ffff */
[----:B------:R-:W-:Y:S05]  /*d1e0*/  BRA `(.L_x_193) ;  /* 0xffffff8800607947 */ /* 0x000fea000383ffff */
.L_x_99:
[----:B------:R-:W-:Y:S07]  /*d1f0*/  MOV R0, UR21 ;  /* 0x0000001500007c02 */ /* 0x000fee0008000f00 */
.L_x_194:
[----:B-1----:R1:W2:Y:S02]  /*d200*/  SYNCS.PHASECHK.TRANS64.TRYWAIT P0, [R0+URZ+0xb0], R9 ;  /* 0x0000b009000075a7 */ /* 0x0022a400080011ff */
[----:B--2---:R-:W-:Y:S05]  /*d210*/  @!P0 NANOSLEEP.SYNCS 0x989680 ;  /* 0x009896800000895d */ /* 0x004fea0003900000 */
[----:B------:R-:W2:Y:S02]  /*d220*/  @!P0 SYNCS.PHASECHK.TRANS64 P0, [R0+URZ+0xb0], R9 ;  /* 0x0000b009000085a7 */ /* 0x000ea400080010ff */
[----:B--2---:R-:W-:Y:S05]  /*d230*/  @!P0 BRA `(.L_x_194) ;  /* 0xfffffffc00f08947 */ /* 0x004fea000383ffff */
[----:B------:R-:W-:Y:S05]  /*d240*/  BRA `(.L_x_195) ;  /* 0xffffff8800a47947 */ /* 0x000fea000383ffff */
.L_x_100:
[----:B------:R-:W-:Y:S07]  /*d250*/  MOV R0, UR21 ;  /* 0x0000001500007c02 */ /* 0x000fee0008000f00 */
.L_x_196:
[----:B-1----:R1:W2:Y:S02]  /*d260*/  SYNCS.PHASECHK.TRANS64.TRYWAIT P0, [R0+URZ+0xb8], R9 ;  /* 0x0000b809000075a7 */ /* 0x0022a400080011ff */
[----:B--2---:R-:W-:Y:S05]  /*d270*/  @!P0 NANOSLEEP.SYNCS 0x989680 ;  /* 0x009896800000895d */ /* 0x004fea0003900000 */
[----:B------:R-:W2:Y:S02]  /*d280*/  @!P0 SYNCS.PHASECHK.TRANS64 P0, [R0+URZ+0xb8], R9 ;  /* 0x0000b809000085a7 */ /* 0x000ea400080010ff */
[----:B--2---:R-:W-:Y:S05]  /*d290*/  @!P0 BRA `(.L_x_196) ;  /* 0xfffffffc00f08947 */ /* 0x004fea000383ffff */
[----:B------:R-:W-:Y:S05]  /*d2a0*/  BRA `(.L_x_197) ;  /* 0xffffff8800e87947 */ /* 0x000fea000383ffff */
.L_x_102:
[----:B------:R-:W-:-:S07]  /*d2b0*/  MOV R0, UR21 ;  /* 0x0000001500007c02 */ /* 0x000fce0008000f00 */
.L_x_198:
[----:B--2---:R2:W3:Y:S02]  /*d2c0*/  SYNCS.PHASECHK.TRANS64.TRYWAIT P0, [R0+URZ+0xa0], R2 ;  /* 0x0000a002000075a7 */ /* 0x0044e400080011ff */
[----:B---3--:R-:W-:Y:S05]  /*d2d0*/  @!P0 NANOSLEEP.SYNCS 0x989680 ;  /* 0x009896800000895d */ /* 0x008fea0003900000 */
[----:B------:R-:W3:Y:S02]  /*d2e0*/  @!P0 SYNCS.PHASECHK.TRANS64 P0, [R0+URZ+0xa0], R2 ;  /* 0x0000a002000085a7 */ /* 0x000ee400080010ff */
[----:B---3--:R-:W-:Y:S05]  /*d2f0*/  @!P0 BRA `(.L_x_198) ;  /* 0xfffffffc00f08947 */ /* 0x008fea000383ffff */
[----:B------:R-:W-:Y:S05]  /*d300*/  BRA `(.L_x_199) ;  /* 0xffffff8c00707947 */ /* 0x000fea000383ffff */
.L_x_103:
[----:B--2---:R-:W-:-:S07]  /*d310*/  MOV R0, UR21 ;  /* 0x0000001500007c02 */ /* 0x004fce0008000f00 */
.L_x_200:
[----:B--2---:R2:W3:Y:S02]  /*d320*/  SYNCS.PHASECHK.TRANS64.TRYWAIT P0, [R0+URZ+0xa8], R2 ;  /* 0x0000a802000075a7 */ /* 0x0044e400080011ff */
[----:B---3--:R-:W-:Y:S05]  /*d330*/  @!P0 NANOSLEEP.SYNCS 0x989680 ;  /* 0x009896800000895d */ /* 0x008fea0003900000 */
[----:B------:R-:W3:Y:S02]  /*d340*/  @!P0 SYNCS.PHASECHK.TRANS64 P0, [R0+URZ+0xa8], R2 ;  /* 0x0000a802000085a7 */ /* 0x000ee400080010ff */
[----:B---3--:R-:W-:Y:S05]  /*d350*/  @!P0 BRA `(.L_x_200) ;  /* 0xfffffffc00f08947 */ /* 0x008fea000383ffff */
[----:B------:R-:W-:Y:S05]  /*d360*/  BRA `(.L_x_201) ;  /* 0xffffff8c00607947 */ /* 0x000fea000383ffff */
.L_x_104:
[----:B--2---:R-:W-:-:S07]  /*d370*/  MOV R0, UR21 ;  /* 0x0000001500007c02 */ /* 0x004fce0008000f00 */
.L_x_202:
[----:B--2---:R2:W3:Y:S02]  /*d380*/  SYNCS.PHASECHK.TRANS64.TRYWAIT P0, [R0+URZ+0xb0], R2 ;  /* 0x0000b002000075a7 */ /* 0x0044e400080011ff */
[----:B---3--:R-:W-:Y:S05]  /*d390*/  @!P0 NANOSLEEP.SYNCS 0x989680 ;  /* 0x009896800000895d */ /* 0x008fea0003900000 */
[----:B------:R-:W3:Y:S02]  /*d3a0*/  @!P0 SYNCS.PHASECHK.TRANS64 P0, [R0+URZ+0xb0], R2 ;  /* 0x0000b002000085a7 */ /* 0x000ee400080010ff */
[----:B---3--:R-:W-:Y:S05]  /*d3b0*/  @!P0 BRA `(.L_x_202) ;  /* 0xfffffffc00f08947 */ /* 0x008fea000383ffff */
[----:B------:R-:W-:Y:S05]  /*d3c0*/  BRA `(.L_x_203) ;  /* 0xffffff8c00507947 */ /* 0x000fea000383ffff */
.L_x_106:
[----:B--2---:R2:W3:Y:S02]  /*d3d0*/  SYNCS.PHASECHK.TRANS64.TRYWAIT P0, [R8+URZ+0xd0], R0 ;  /* 0x0000d000080075a7 */ /* 0x0044e400080011ff */
[----:B---3--:R-:W-:Y:S05]  /*d3e0*/  @!P0 NANOSLEEP.SYNCS 0x989680 ;  /* 0x009896800000895d */ /* 0x008fea0003900000 */
[----:B------:R-:W3:Y:S02]  /*d3f0*/  @!P0 SYNCS.PHASECHK.TRANS64 P0, [R8+URZ+0xd0], R0 ;  /* 0x0000d000080085a7 */ /* 0x000ee400080010ff */
[----:B---3--:R-:W-:Y:S05]  /*d400*/  @!P0 BRA `(.L_x_106) ;  /* 0xfffffffc00f08947 */ /* 0x008fea000383ffff */
[----:B------:R-:W-:Y:S05]  /*d410*/  BRA `(.L_x_204) ;  /* 0xffffff9000287947 */ /* 0x000fea000383ffff */
.L_x_117:
[----:B-1----:R-:W-:Y:S04]  /*d420*/  MOV R0, UR46 ;  /* 0x0000002e00007c02 */ /* 0x002fe80008000f00 */
[----:B------:R1:W2:Y:S03]  /*d430*/  SYNCS.PHASECHK.TRANS64.TRYWAIT P0, [R0+URZ+0x80], R4 ;  /* 0x00008004000075a7 */ /* 0x0002a600080011ff */
[----:B--2---:R-:W-:Y:S05]  /*d440*/  @!P0 NANOSLEEP.SYNCS 0x989680 ;  /* 0x009896800000895d */ /* 0x004fea0003900000 */
[----:B------:R-:W2:Y:S02]  /*d450*/  @!P0 SYNCS.PHASECHK.TRANS64 P0, [R0+URZ+0x80], R4 ;  /* 0x00008004000085a7 */ /* 0x000ea400080010ff */
[----:B--2---:R-:W-:Y:S05]  /*d460*/  @!P0 BRA `(.L_x_117) ;  /* 0xfffffffc00ec8947 */ /* 0x004fea000383ffff */
[----:B------:R-:W-:Y:S05]  /*d470*/  BRA `(.L_x_116) ;  /* 0xffffff9c00fc7947 */ /* 0x000fea000383ffff */
.L_x_119:
[----:B-1----:R-:W-:Y:S04]  /*d480*/  MOV R0, UR46 ;  /* 0x0000002e00007c02 */ /* 0x002fe80008000f00 */
[----:B------:R1:W3:Y:S03]  /*d490*/  SYNCS.PHASECHK.TRANS64.TRYWAIT P1, [R0+URZ+0xf0], R3 ;  /* 0x0000f003000075a7 */ /* 0x0002e600080211ff */
[----:B---3--:R-:W-:Y:S05]  /*d4a0*/  @!P1 NANOSLEEP.SYNCS 0x989680 ;  /* 0x009896800000995d */ /* 0x008fea0003900000 */
[----:B------:R-:W3:Y:S02]  /*d4b0*/  @!P1 SYNCS.PHASECHK.TRANS64 P1, [R0+URZ+0xf0], R3 ;  /* 0x0000f003000095a7 */ /* 0x000ee400080210ff */
[----:B---3--:R-:W-:Y:S05]  /*d4c0*/  @!P1 BRA `(.L_x_119) ;  /* 0xfffffffc00ec9947 */ /* 0x008fea000383ffff */
[----:B------:R-:W-:Y:S05]  /*d4d0*/  BRA `(.L_x_118) ;  /* 0xffffffa000347947 */ /* 0x000fea000383ffff */
.L_x_128:
[----:B---3--:R3:W4:Y:S02]  /*d4e0*/  SYNCS.PHASECHK.TRANS64.TRYWAIT P0, [R3+URZ+0x80], R0 ;  /* 0x00008000030075a7 */ /* 0x00872400080011ff */
[----:B----4-:R-:W-:Y:S05]  /*d4f0*/  @!P0 NANOSLEEP.SYNCS 0x989680 ;  /* 0x009896800000895d */ /* 0x010fea0003900000 */
[----:B------:R-:W4:Y:S02]  /*d500*/  @!P0 SYNCS.PHASECHK.TRANS64 P0, [R3+URZ+0x80], R0 ;  /* 0x00008000030085a7 */ /* 0x000f2400080010ff */
[----:B----4-:R-:W-:Y:S05]  /*d510*/  @!P0 BRA `(.L_x_128) ;  /* 0xfffffffc00f08947 */ /* 0x010fea000383ffff */
[----:B------:R-:W-:Y:S05]  /*d520*/  BRA `(.L_x_127) ;  /* 0xffffffb400007947 */ /* 0x000fea000383ffff */
.L_x_136:
[----:B-1----:R1:W3:Y:S02]  /*d530*/  SYNCS.PHASECHK.TRANS64.TRYWAIT P0, [R7+URZ+0x80], R6 ;  /* 0x00008006070075a7 */ /* 0x0022e400080011ff */
[----:B---3--:R-:W-:Y:S05]  /*d540*/  @!P0 NANOSLEEP.SYNCS 0x989680 ;  /* 0x009896800000895d */ /* 0x008fea0003900000 */
[----:B------:R-:W3:Y:S02]  /*d550*/  @!P0 SYNCS.PHASECHK.TRANS64 P0, [R7+URZ+0x80], R6 ;  /* 0x00008006070085a7 */ /* 0x000ee400080010ff */
[----:B---3--:R-:W-:Y:S05]  /*d560*/  @!P0 BRA `(.L_x_136) ;  /* 0xfffffffc00f08947 */ /* 0x008fea000383ffff */
[----:B------:R-:W-:Y:S05]  /*d570*/  BRA `(.L_x_135) ;  /* 0xffffffc800047947 */ /* 0x000fea000383ffff */
.L_x_144:
[----:B-1----:R1:W2:Y:S02]  /*d580*/  SYNCS.PHASECHK.TRANS64.TRYWAIT P0, [R4+URZ+0x80], R0 ;  /* 0x00008000040075a7 */ /* 0x0022a400080011ff */
[----:B--2---:R-:W-:Y:S05]  /*d590*/  @!P0 NANOSLEEP.SYNCS 0x989680 ;  /* 0x009896800000895d */ /* 0x004fea0003900000 */
[----:B------:R-:W2:Y:S02]  /*d5a0*/  @!P0 SYNCS.PHASECHK.TRANS64 P0, [R4+URZ+0x80], R0 ;  /* 0x00008000040085a7 */ /* 0x000ea400080010ff */
[----:B--2---:R-:W-:Y:S05]  /*d5b0*/  @!P0 BRA `(.L_x_144) ;  /* 0xfffffffc00f08947 */ /* 0x004fea000383ffff */
[----:B------:R-:W-:Y:S05]  /*d5c0*/  BRA `(.L_x_143) ;  /* 0xffffffdc00007947 */ /* 0x000fea000383ffff */
        .weak           $__internal_0_$__cuda_sm10x_tcgen05_guardrail_trap_col_being_dealloced_not_returned_by_alloc
        .type           $__internal_0_$__cuda_sm10x_tcgen05_guardrail_trap_col_being_dealloced_not_returned_by_alloc,@function
        .size           $__internal_0_$__cuda_sm10x_tcgen05_guardrail_trap_col_being_dealloced_not_returned_by_alloc,($__internal_1_$__cuda_sm10x_tcgen05_guardrail_trap_phase_invalid_during_alloc - $__internal_0_$__cuda_sm10x_tcgen05_guardrail_trap_col_being_dealloced_not_returned_by_alloc)
$__internal_0_$__cuda_sm10x_tcgen05_guardrail_trap_col_being_dealloced_not_returned_by_alloc:
[----:B------:R-:W-:Y:S05]  /*d5d0*/  BPT.TRAP 0x1 ;  /* 0x000000040000795c */ /* 0x000fea0000300000 */
[----:B------:R-:W-:-:S04]  /*d5e0*/  HFMA2 R3, -RZ, RZ, 0, 0 ;  /* 0x00000000ff037431 */ /* 0x000fc800000001ff */
[----:B------:R-:W-:Y:S05]  /*d5f0*/  RET.REL.NODEC R2 `(_ZN7cutlass13device_kernelINS_4gemm6kernel13GemmUniversalIN4cute5tupleIJiiiiEEENS1_10collective13CollectiveMmaINS1_46MainloopSm100TmaUmmaWarpSpecializedBlockScaledILi8ELi2ELi1ENS5_IJNS4_1CILi4EEENSA_ILi2EEENSA_ILi1EEEEEEEENS5_IJNSA_ILi256EEESG_NSA_ILi128EEEEEENS5_IJNS_12float_e2m1_tENS_13float_ue4m3_tEEEENS5_IJNS5_IJlSD_lEEENS4_6LayoutINS5_IJNS5_IJNS5_IJNSA_ILi32EEESB_EEEiEEENS5_IJNS5_IJNSA_ILi16EEESB_EEEiEEENS5_IJSD_iEEEEEENS5_IJST_NS5_IJNS5_IJNSA_ILi0EEESD_EEENSA_ILi512EEEEEENS5_IJSW_iEEEEEEEEEEESL_S13_NS4_8TiledMMAINS4_8MMA_AtomIJNS4_23SM100_MMA_MXF4_2x1SM_SSISJ_SJ_fSK_Li256ELi256ELi16ELNS4_4UMMA5MajorE0ELS18_0ELNS17_7ScaleInE0ELS19_0EEEEEENSN_INS5_IJSD_SD_SD_EEENS5_IJSW_SW_SW_EEEEENS5_IJNS4_10UnderscoreES1F_S1F_EEEEENS5_IJNS4_28SM100_TMA_2SM_LOAD_MULTICASTES1I_EEENS5_IJNS4_14ComposedLayoutINS4_7SwizzleILi2ELi4ELi3EEENS4_18smem_ptr_flag_bitsILi4EEENSN_INS5_IJNSA_ILi8EEESH_EEENS5_IJSH_SD_EEEEEEENSN_INS5_IJNS5_IJNS5_IJSP_SD_EEESS_EEESD_NS5_IJSD_SC_EEEEEENS5_IJNS5_IJNS5_IJSS_SY_EEESX_EEESW_NS5_IJSB_SY_EEEEEEEEEEEvNS4_8identityES1J_NS5_IJS1T_NSN_INS5_IJNS5_IJNS5_IJSP_SC_EEESS_EEESD_S1W_EEENS5_IJS1Z_SW_NS5_IJSB_NSA_ILi1024EEEEEEEEEEEEEEvS24_EENS_8epilogue10collective18CollectiveEpilogueINS2E_23Sm100TmaWarpSpecializedILi4ELi2ELi64ELb1ELb0EEEJNS5_IJSH_SG_SH_EEENS5_IJNSN_ISH_SD_EENSN_INSA_ILi64EEESD_EEEEENS_10bfloat16_tESM_S2O_SM_NS2E_6fusion15FusionCallbacksIS2I_NS2P_17LinearCombinationIS2O_fS2O_fLNS_15FloatRoundStyleE2EEES2J_S2N_JEEENS4_5SM1004TMEM4LOAD26SM100_TMEM_LOAD_32dp32b64xENS4_13SM90_TMA_LOADENS1K_INS1L_ILi3ELi4ELi3EEENS1N_ILi16EEENSN_INS5_IJS1P_S2L_EEENS5_IJS2L_SD_EEEEEEENS4_39AutoVectorizingCopyWithAssumedAlignmentILi128EEENS4_14SM90_TMA_STOREES35_S37_S37_EEEvvEEEEvNT_6ParamsE) ;  /* 0xffffff2802807950 */ /* 0x000fea0003c3ffff */
        .weak           $__internal_1_$__cuda_sm10x_tcgen05_guardrail_trap_phase_invalid_during_alloc
        .type           $__internal_1_$__cuda_sm10x_tcgen05_guardrail_trap_phase_invalid_during_alloc,@function
        .size           $__internal_1_$__cuda_sm10x_tcgen05_guardrail_trap_phase_invalid_during_alloc,($__internal_2_$__cuda_sm10x_tcgen05_guardrail_trap_unallocated_columns_being_dealloced - $__internal_1_$__cuda_sm10x_tcgen05_guardrail_trap_phase_invalid_during_alloc)
$__internal_1_$__cuda_sm10x_tcgen05_guardrail_trap_phase_invalid_during_alloc:
[----:B------:R-:W-:Y:S05]  /*d600*/  BPT.TRAP 0x1 ;  /* 0x000000040000795c */ /* 0x000fea0000300000 */
[----:B------:R-:W-:-:S04]  /*d610*/  MOV R5, 0x0 ;  /* 0x0000000000057802 */ /* 0x000fc80000000f00 */
[----:B------:R-:W-:Y:S05]  /*d620*/  RET.REL.NODEC R4 `(_ZN7cutlass13device_kernelINS_4gemm6kernel13GemmUniversalIN4cute5tupleIJiiiiEEENS1_10collective13CollectiveMmaINS1_46MainloopSm100TmaUmmaWarpSpecializedBlockScaledILi8ELi2ELi1ENS5_IJNS4_1CILi4EEENSA_ILi2EEENSA_ILi1EEEEEEEENS5_IJNSA_ILi256EEESG_NSA_ILi128EEEEEENS5_IJNS_12float_e2m1_tENS_13float_ue4m3_tEEEENS5_IJNS5_IJlSD_lEEENS4_6LayoutINS5_IJNS5_IJNS5_IJNSA_ILi32EEESB_EEEiEEENS5_IJNS5_IJNSA_ILi16EEESB_EEEiEEENS5_IJSD_iEEEEEENS5_IJST_NS5_IJNS5_IJNSA_ILi0EEESD_EEENSA_ILi512EEEEEENS5_IJSW_iEEEEEEEEEEESL_S13_NS4_8TiledMMAINS4_8MMA_AtomIJNS4_23SM100_MMA_MXF4_2x1SM_SSISJ_SJ_fSK_Li256ELi256ELi16ELNS4_4UMMA5MajorE0ELS18_0ELNS17_7ScaleInE0ELS19_0EEEEEENSN_INS5_IJSD_SD_SD_EEENS5_IJSW_SW_SW_EEEEENS5_IJNS4_10UnderscoreES1F_S1F_EEEEENS5_IJNS4_28SM100_TMA_2SM_LOAD_MULTICASTES1I_EEENS5_IJNS4_14ComposedLayoutINS4_7SwizzleILi2ELi4ELi3EEENS4_18smem_ptr_flag_bitsILi4EEENSN_INS5_IJNSA_ILi8EEESH_EEENS5_IJSH_SD_EEEEEEENSN_INS5_IJNS5_IJNS5_IJSP_SD_EEESS_EEESD_NS5_IJSD_SC_EEEEEENS5_IJNS5_IJNS5_IJSS_SY_EEESX_EEESW_NS5_IJSB_SY_EEEEEEEEEEEvNS4_8identityES1J_NS5_IJS1T_NSN_INS5_IJNS5_IJNS5_IJSP_SC_EEESS_EEESD_S1W_EEENS5_IJS1Z_SW_NS5_IJSB_NSA_ILi1024EEEEEEEEEEEEEEvS24_EENS_8epilogue10collective18CollectiveEpilogueINS2E_23Sm100TmaWarpSpecializedILi4ELi2ELi64ELb1ELb0EEEJNS5_IJSH_SG_SH_EEENS5_IJNSN_ISH_SD_EENSN_INSA_ILi64EEESD_EEEEENS_10bfloat16_tESM_S2O_SM_NS2E_6fusion15FusionCallbacksIS2I_NS2P_17LinearCombinationIS2O_fS2O_fLNS_15FloatRoundStyleE2EEES2J_S2N_JEEENS4_5SM1004TMEM4LOAD26SM100_TMEM_LOAD_32dp32b64xENS4_13SM90_TMA_LOADENS1K_INS1L_ILi3ELi4ELi3EEENS1N_ILi16EEENSN_INS5_IJS1P_S2L_EEENS5_IJS2L_SD_EEEEEEENS4_39AutoVectorizingCopyWithAssumedAlignmentILi128EEENS4_14SM90_TMA_STOREES35_S37_S37_EEEvvEEEEvNT_6ParamsE) ;  /* 0xffffff2804747950 */ /* 0x000fea0003c3ffff */
        .weak           $__internal_2_$__cuda_sm10x_tcgen05_guardrail_trap_unallocated_columns_being_dealloced
        .type           $__internal_2_$__cuda_sm10x_tcgen05_guardrail_trap_unallocated_columns_being_dealloced,@function
        .size           $__internal_2_$__cuda_sm10x_tcgen05_guardrail_trap_unallocated_columns_being_dealloced,(.L_x_206 - $__internal_2_$__cuda_sm10x_tcgen05_guardrail_trap_unallocated_columns_being_dealloced)
$__internal_2_$__cuda_sm10x_tcgen05_guardrail_trap_unallocated_columns_being_dealloced:
[----:B------:R-:W-:Y:S05]  /*d630*/  BPT.TRAP 0x1 ;  /* 0x000000040000795c */ /* 0x000fea0000300000 */
[----:B------:R-:W-:-:S04]  /*d640*/  HFMA2 R3, -RZ, RZ, 0, 0 ;  /* 0x00000000ff037431 */ /* 0x000fc800000001ff */
[----:B------:R-:W-:Y:S05]  /*d650*/  RET.REL.NODEC R2 `(_ZN7cutlass13device_kernelINS_4gemm6kernel13GemmUniversalIN4cute5tupleIJiiiiEEENS1_10collective13CollectiveMmaINS1_46MainloopSm100TmaUmmaWarpSpecializedBlockScaledILi8ELi2ELi1ENS5_IJNS4_1CILi4EEENSA_ILi2EEENSA_ILi1EEEEEEEENS5_IJNSA_ILi256EEESG_NSA_ILi128EEEEEENS5_IJNS_12float_e2m1_tENS_13float_ue4m3_tEEEENS5_IJNS5_IJlSD_lEEENS4_6LayoutINS5_IJNS5_IJNS5_IJNSA_ILi32EEESB_EEEiEEENS5_IJNS5_IJNSA_ILi16EEESB_EEEiEEENS5_IJSD_iEEEEEENS5_IJST_NS5_IJNS5_IJNSA_ILi0EEESD_EEENSA_ILi512EEEEEENS5_IJSW_iEEEEEEEEEEESL_S13_NS4_8TiledMMAINS4_8MMA_AtomIJNS4_23SM100_MMA_MXF4_2x1SM_SSISJ_SJ_fSK_Li256ELi256ELi16ELNS4_4UMMA5MajorE0ELS18_0ELNS17_7ScaleInE0ELS19_0EEEEEENSN_INS5_IJSD_SD_SD_EEENS5_IJSW_SW_SW_EEEEENS5_IJNS4_10UnderscoreES1F_S1F_EEEEENS5_IJNS4_28SM100_TMA_2SM_LOAD_MULTICASTES1I_EEENS5_IJNS4_14ComposedLayoutINS4_7SwizzleILi2ELi4ELi3EEENS4_18smem_ptr_flag_bitsILi4EEENSN_INS5_IJNSA_ILi8EEESH_EEENS5_IJSH_SD_EEEEEEENSN_INS5_IJNS5_IJNS5_IJSP_SD_EEESS_EEESD_NS5_IJSD_SC_EEEEEENS5_IJNS5_IJNS5_IJSS_SY_EEESX_EEESW_NS5_IJSB_SY_EEEEEEEEEEEvNS4_8identityES1J_NS5_IJS1T_NSN_INS5_IJNS5_IJNS5_IJSP_SC_EEESS_EEESD_S1W_EEENS5_IJS1Z_SW_NS5_IJSB_NSA_ILi1024EEEEEEEEEEEEEEvS24_EENS_8epilogue10collective18CollectiveEpilogueINS2E_23Sm100TmaWarpSpecializedILi4ELi2ELi64ELb1ELb0EEEJNS5_IJSH_SG_SH_EEENS5_IJNSN_ISH_SD_EENSN_INSA_ILi64EEESD_EEEEENS_10bfloat16_tESM_S2O_SM_NS2E_6fusion15FusionCallbacksIS2I_NS2P_17LinearCombinationIS2O_fS2O_fLNS_15FloatRoundStyleE2EEES2J_S2N_JEEENS4_5SM1004TMEM4LOAD26SM100_TMEM_LOAD_32dp32b64xENS4_13SM90_TMA_LOADENS1K_INS1L_ILi3ELi4ELi3EEENS1N_ILi16EEENSN_INS5_IJS1P_S2L_EEENS5_IJS2L_SD_EEEEEEENS4_39AutoVectorizingCopyWithAssumedAlignmentILi128EEENS4_14SM90_TMA_STOREES35_S37_S37_EEEvvEEEEvNT_6ParamsE) ;  /* 0xffffff2802687950 */ /* 0x000fea0003c3ffff */
.L_x_205:
[----:B------:R-:W-:-:S00]  /*d660*/  BRA `(.L_x_205) ;  /* 0xfffffffc00fc7947 */ /* 0x000fc0000383ffff */
[----:B------:R-:W-:-:S00]  /*d670*/  NOP ;  /* 0x0000000000007918 */ /* 0x000fc00000000000 */
        /* <DEDUP_REMOVED lines=8> */
.L_x_206:


//--------------------- .nv.global.init           --------------------------
	.section	.nv.global.init,"aw",@progbits
.nv.global.init:
	.type		$str$29,@object
	.size		$str$29,($str$30 - $str$29)
$str$29:
        /*0000*/ 	.byte	0x28, 0x61, 0x64, 0x64, 0x72, 0x65, 0x73, 0x73, 0x20, 0x26, 0x20, 0x6d, 0x61, 0x73, 0x6b, 0x29
        /*0010*/ 	.byte	0x20, 0x3d, 0x3d, 0x20, 0x30, 0x00
	.type		$str$30,@object
	.size		$str$30,($str$26 - $str$30)
$str$30:
        /*0016*/ 	.byte	0x2f, 0x74, 0x6d, 0x70, 0x2f, 0x63, 0x75, 0x74, 0x6c, 0x61, 0x73, 0x73, 0x5f, 0x73, 0x77, 0x65
        /*0026*/ 	.byte	0x65, 0x70, 0x5f, 0x73, 0x72, 0x63, 0x2f, 0x69, 0x6e, 0x63, 0x6c, 0x75, 0x64, 0x65, 0x2f, 0x63
        /*0036*/ 	.byte	0x75, 0x74, 0x65, 0x2f, 0x70, 0x6f, 0x69, 0x6e, 0x74, 0x65, 0x72, 0x5f, 0x66, 0x6c, 0x61, 0x67
        /*0046*/ 	.byte	0x67, 0x65, 0x64, 0x2e, 0x68, 0x70, 0x70, 0x00
	.type		$str$26,@object
	.size		$str$26,($str$25 - $str$26)
$str$26:
        /*004e*/ 	.byte	0x2f, 0x74, 0x6d, 0x70, 0x2f, 0x63, 0x75, 0x74, 0x6c, 0x61, 0x73, 0x73, 0x5f, 0x73, 0x77, 0x65
        /*005e*/ 	.byte	0x65, 0x70, 0x5f, 0x73, 0x72, 0x63, 0x2f, 0x69, 0x6e, 0x63, 0x6c, 0x75, 0x64, 0x65, 0x2f, 0x63
        /*006e*/ 	.byte	0x75, 0x74, 0x65, 0x2f, 0x61, 0x74, 0x6f, 0x6d, 0x2f, 0x63, 0x6f, 0x70, 0x79, 0x5f, 0x74, 0x72
        /*007e*/ 	.byte	0x61, 0x69, 0x74, 0x73, 0x5f, 0x73, 0x6d, 0x31, 0x30, 0x30, 0x2e, 0x68, 0x70, 0x70, 0x00
	.type		$str$25,@object
	.size		$str$25,(__unnamed_1 - $str$25)
$str$25:
        /*008d*/ 	.byte	0x28, 0x28, 0x75, 0x69, 0x6e, 0x74, 0x33, 0x32, 0x5f, 0x74, 0x28, 0x74, 0x68, 0x72, 0x65, 0x61
        /*009d*/ 	.byte	0x64, 0x49, 0x64, 0x78, 0x2e, 0x78, 0x29, 0x20, 0x2f, 0x20, 0x33, 0x32, 0x29, 0x20, 0x25, 0x20
        /*00ad*/ 	.byte	0x34, 0x29, 0x20, 0x3d, 0x3d, 0x20, 0x28, 0x28, 0x28, 0x74, 0x6d, 0x65, 0x6d, 0x5f, 0x61, 0x64
        /*00bd*/ 	.byte	0x64, 0x72, 0x20, 0x3e, 0x3e, 0x20, 0x31, 0x36, 0x29, 0x20, 0x2f, 0x20, 0x33, 0x32, 0x29, 0x20
        /*00cd*/ 	.byte	0x25, 0x20, 0x34, 0x29, 0x00
	.type		__unnamed_1,@object
	.size		__unnamed_1,(__unnamed_2 - __unnamed_1)
__unnamed_1:
        /*00d2*/ 	.byte	0x61, 0x75, 0x74, 0x6f, 0x20, 0x63, 0x75, 0x74, 0x65, 0x3a, 0x3a, 0x61, 0x73, 0x5f, 0x70, 0x6f
        /* <DEDUP_REMOVED lines=24> */
        /*0262*/ 	.byte	0x38, 0x31, 0x39, 0x32, 0x3e, 0x3e, 0x3e, 0x3e, 0x5d, 0x00
	.type		__unnamed_2,@object
	.size		__unnamed_2,(.L_2 - __unnamed_2)
__unnamed_2:
        /* <DEDUP_REMOVED lines=43> */
        /*051c*/ 	.byte	0x74, 0x65, 0x3a, 0x3a, 0x43, 0x3c, 0x30, 0x3e, 0x3e, 0x3e, 0x3e, 0x5d, 0x00
.L_2:


//--------------------- .nv.shared._ZN7cutlass13device_kernelINS_4gemm6kernel13GemmUniversalIN4cute5tupleIJiiiiEEENS1_10collective13CollectiveMmaINS1_46MainloopSm100TmaUmmaWarpSpecializedBlockScaledILi8ELi2ELi1ENS5_IJNS4_1CILi4EEENSA_ILi2EEENSA_ILi1EEEEEEEENS5_IJNSA_ILi256EEESG_NSA_ILi128EEEEEENS5_IJNS_12float_e2m1_tENS_13float_ue4m3_tEEEENS5_IJNS5_IJlSD_lEEENS4_6LayoutINS5_IJNS5_IJNS5_IJNSA_ILi32EEESB_EEEiEEENS5_IJNS5_IJNSA_ILi16EEESB_EEEiEEENS5_IJSD_iEEEEEENS5_IJST_NS5_IJNS5_IJNSA_ILi0EEESD_EEENSA_ILi512EEEEEENS5_IJSW_iEEEEEEEEEEESL_S13_NS4_8TiledMMAINS4_8MMA_AtomIJNS4_23SM100_MMA_MXF4_2x1SM_SSISJ_SJ_fSK_Li256ELi256ELi16ELNS4_4UMMA5MajorE0ELS18_0ELNS17_7ScaleInE0ELS19_0EEEEEENSN_INS5_IJSD_SD_SD_EEENS5_IJSW_SW_SW_EEEEENS5_IJNS4_10UnderscoreES1F_S1F_EEEEENS5_IJNS4_28SM100_TMA_2SM_LOAD_MULTICASTES1I_EEENS5_IJNS4_14ComposedLayoutINS4_7SwizzleILi2ELi4ELi3EEENS4_18smem_ptr_flag_bitsILi4EEENSN_INS5_IJNSA_ILi8EEESH_EEENS5_IJSH_SD_EEEEEEENSN_INS5_IJNS5_IJNS5_IJSP_SD_EEESS_EEESD_NS5_IJSD_SC_EEEEEENS5_IJNS5_IJNS5_IJSS_SY_EEESX_EEESW_NS5_IJSB_SY_EEEEEEEEEEEvNS4_8identityES1J_NS5_IJS1T_NSN_INS5_IJNS5_IJNS5_IJSP_SC_EEESS_EEESD_S1W_EEENS5_IJS1Z_SW_NS5_IJSB_NSA_ILi1024EEEEEEEEEEEEEEvS24_EENS_8epilogue10collective18CollectiveEpilogueINS2E_23Sm100TmaWarpSpecializedILi4ELi2ELi64ELb1ELb0EEEJNS5_IJSH_SG_SH_EEENS5_IJNSN_ISH_SD_EENSN_INSA_ILi64EEESD_EEEEENS_10bfloat16_tESM_S2O_SM_NS2E_6fusion15FusionCallbacksIS2I_NS2P_17LinearCombinationIS2O_fS2O_fLNS_15FloatRoundStyleE2EEES2J_S2N_JEEENS4_5SM1004TMEM4LOAD26SM100_TMEM_LOAD_32dp32b64xENS4_13SM90_TMA_LOADENS1K_INS1L_ILi3ELi4ELi3EEENS1N_ILi16EEENSN_INS5_IJS1P_S2L_EEENS5_IJS2L_SD_EEEEEEENS4_39AutoVectorizingCopyWithAssumedAlignmentILi128EEENS4_14SM90_TMA_STOREES35_S37_S37_EEEvvEEEEvNT_6ParamsE --------------------------
	.section	.nv.shared._ZN7cutlass13device_kernelINS_4gemm6kernel13GemmUniversalIN4cute5tupleIJiiiiEEENS1_10collective13CollectiveMmaINS1_46MainloopSm100TmaUmmaWarpSpecializedBlockScaledILi8ELi2ELi1ENS5_IJNS4_1CILi4EEENSA_ILi2EEENSA_ILi1EEEEEEEENS5_IJNSA_ILi256EEESG_NSA_ILi128EEEEEENS5_IJNS_12float_e2m1_tENS_13float_ue4m3_tEEEENS5_IJNS5_IJlSD_lEEENS4_6LayoutINS5_IJNS5_IJNS5_IJNSA_ILi32EEESB_EEEiEEENS5_IJNS5_IJNSA_ILi16EEESB_EEEiEEENS5_IJSD_iEEEEEENS5_IJST_NS5_IJNS5_IJNSA_ILi0EEESD_EEENSA_ILi512EEEEEENS5_IJSW_iEEEEEEEEEEESL_S13_NS4_8TiledMMAINS4_8MMA_AtomIJNS4_23SM100_MMA_MXF4_2x1SM_SSISJ_SJ_fSK_Li256ELi256ELi16ELNS4_4UMMA5MajorE0ELS18_0ELNS17_7ScaleInE0ELS19_0EEEEEENSN_INS5_IJSD_SD_SD_EEENS5_IJSW_SW_SW_EEEEENS5_IJNS4_10UnderscoreES1F_S1F_EEEEENS5_IJNS4_28SM100_TMA_2SM_LOAD_MULTICASTES1I_EEENS5_IJNS4_14ComposedLayoutINS4_7SwizzleILi2ELi4ELi3EEENS4_18smem_ptr_flag_bitsILi4EEENSN_INS5_IJNSA_ILi8EEESH_EEENS5_IJSH_SD_EEEEEEENSN_INS5_IJNS5_IJNS5_IJSP_SD_EEESS_EEESD_NS5_IJSD_SC_EEEEEENS5_IJNS5_IJNS5_IJSS_SY_EEESX_EEESW_NS5_IJSB_SY_EEEEEEEEEEEvNS4_8identityES1J_NS5_IJS1T_NSN_INS5_IJNS5_IJNS5_IJSP_SC_EEESS_EEESD_S1W_EEENS5_IJS1Z_SW_NS5_IJSB_NSA_ILi1024EEEEEEEEEEEEEEvS24_EENS_8epilogue10collective18CollectiveEpilogueINS2E_23Sm100TmaWarpSpecializedILi4ELi2ELi64ELb1ELb0EEEJNS5_IJSH_SG_SH_EEENS5_IJNSN_ISH_SD_EENSN_INSA_ILi64EEESD_EEEEENS_10bfloat16_tESM_S2O_SM_NS2E_6fusion15FusionCallbacksIS2I_NS2P_17LinearCombinationIS2O_fS2O_fLNS_15FloatRoundStyleE2EEES2J_S2N_JEEENS4_5SM1004TMEM4LOAD26SM100_TMEM_LOAD_32dp32b64xENS4_13SM90_TMA_LOADENS1K_INS1L_ILi3ELi4ELi3EEENS1N_ILi16EEENSN_INS5_IJS1P_S2L_EEENS5_IJS2L_SD_EEEEEEENS4_39AutoVectorizingCopyWithAssumedAlignmentILi128EEENS4_14SM90_TMA_STOREES35_S37_S37_EEEvvEEEEvNT_6ParamsE,"aw",@nobits
	.sectionflags	@""
	.align	16
	.zero		1024


//--------------------- .nv.shared.reserved.0     --------------------------
	.section	.nv.shared.reserved.0,"aw",@nobits
	.weak		__nv_reservedSMEM_offset_0_alias
	.size		__nv_reservedSMEM_offset_0_alias, 0, 64
	.other		__nv_reservedSMEM_offset_0_alias,@"STO_CUDA_RESERVED_SHARED STV_DEFAULT"
__nv_reservedSMEM_offset_0_alias:
	.zero		0
.nv.shared.reserved.0:
	.zero		64
	.weak		__nv_reservedSMEM_tcgen05_partition
	.type		__nv_reservedSMEM_tcgen05_partition,@object
	.size		__nv_reservedSMEM_tcgen05_partition,(.L_0 - __nv_reservedSMEM_tcgen05_partition)
__nv_reservedSMEM_tcgen05_partition:
	.zero		32
.L_0:


//--------------------- .nv.global                --------------------------
	.section	.nv.global,"aw",@nobits
.nv.global:
	.type		_ZN40_INTERNAL_a545a548_4_k_cu_2ed26410_362164cute1_E,@object
	.size		_ZN40_INTERNAL_a545a548_4_k_cu_2ed26410_362164cute1_E,(_ZN40_INTERNAL_a545a548_4_k_cu_2ed26410_362164cuda3std3__45__cpo6cbeginE - _ZN40_INTERNAL_a545a548_4_k_cu_2ed26410_362164cute1_E)
_ZN40_INTERNAL_a545a548_4_k_cu_2ed26410_362164cute1_E:
	.zero		1
	.type		_ZN40_INTERNAL_a545a548_4_k_cu_2ed26410_362164cuda3std3__45__cpo6cbeginE,@object
	.size		_ZN40_INTERNAL_a545a548_4_k_cu_2ed26410_362164cuda3std3__45__cpo6cbeginE,(_ZN40_INTERNAL_a545a548_4_k_cu_2ed26410_362164cuda3std3__48in_placeE - _ZN40_INTERNAL_a545a548_4_k_cu_2ed26410_362164cuda3std3__45__cpo6cbeginE)
_ZN40_INTERNAL_a545a548_4_k_cu_2ed26410_362164cuda3std3__45__cpo6cbeginE:
	.zero		1
	.type		_ZN40_INTERNAL_a545a548_4_k_cu_2ed26410_362164cuda3std3__48in_placeE,@object
	.size		_ZN40_INTERNAL_a545a548_4_k_cu_2ed26410_362164cuda3std3__48in_placeE,(_ZN40_INTERNAL_a545a548_4_k_cu_2ed26410_362164cuda3std6ranges3__45__cpo9iter_moveE - _ZN40_INTERNAL_a545a548_4_k_cu_2ed26410_362164cuda3std3__48in_placeE)
_ZN40_INTERNAL_a545a548_4_k_cu_2ed26410_362164cuda3std3__48in_placeE:
	.zero		1
	.type		_ZN40_INTERNAL_a545a548_4_k_cu_2ed26410_362164cuda3std6ranges3__45__cpo9iter_moveE,@object
	.size		_ZN40_INTERNAL_a545a548_4_k_cu_2ed26410_362164cuda3std6ranges3__45__cpo9iter_moveE,(_ZN40_INTERNAL_a545a548_4_k_cu_2ed26410_362164cuda3std3__45__cpo5beginE - _ZN40_INTERNAL_a545a548_4_k_cu_2ed26410_362164cuda3std6ranges3__45__cpo9iter_moveE)
_ZN40_INTERNAL_a545a548_4_k_cu_2ed26410_362164cuda3std6ranges3__45__cpo9iter_moveE:
	.zero		1
	.type		_ZN40_INTERNAL_a545a548_4_k_cu_2ed26410_362164cuda3std3__45__cpo5beginE,@object
	.size		_ZN40_INTERNAL_a545a548_4_k_cu_2ed26410_362164cuda3std3__45__cpo5beginE,(_ZN40_INTERNAL_a545a548_4_k_cu_2ed26410_362164cuda3std3__442_GLOBAL__N__a545a548_4_k_cu_2ed26410_362166ignoreE - _ZN40_INTERNAL_a545a548_4_k_cu_2ed26410_362164cuda3std3__45__cpo5beginE)
_ZN40_INTERNAL_a545a548_4_k_cu_2ed26410_362164cuda3std3__45__cpo5beginE:
	.zero		1
	.type		_ZN40_INTERNAL_a545a548_4_k_cu_2ed26410_362164cuda3std3__442_GLOBAL__N__a545a548_4_k_cu_2ed26410_362166ignoreE,@object
	.size		_ZN40_INTERNAL_a545a548_4_k_cu_2ed26410_362164cuda3std3__442_GLOBAL__N__a545a548_4_k_cu_2ed26410_362166ignoreE,(_ZN40_INTERNAL_a545a548_4_k_cu_2ed26410_362164cute7productE - _ZN40_INTERNAL_a545a548_4_k_cu_2ed26410_362164cuda3std3__442_GLOBAL__N__a545a548_4_k_cu_2ed26410_362166ignoreE)
_ZN40_INTERNAL_a545a548_4_k_cu_2ed26410_362164cuda3std3__442_GLOBAL__N__a545a548_4_k_cu_2ed26410_362166ignoreE:
	.zero		1
	.type		_ZN40_INTERNAL_a545a548_4_k_cu_2ed26410_362164cute7productE,@object
	.size		_ZN40_INTERNAL_a545a548_4_k_cu_2ed26410_362164cute7productE,(_ZN40_INTERNAL_a545a548_4_k_cu_2ed26410_362164cuda3std3__45__cpo3endE - _ZN40_INTERNAL_a545a548_4_k_cu_2ed26410_362164cute7productE)
_ZN40_INTERNAL_a545a548_4_k_cu_2ed26410_362164cute7productE:
	.zero		1
	.type		_ZN40_INTERNAL_a545a548_4_k_cu_2ed26410_362164cuda3std3__45__cpo3endE,@object
	.size		_ZN40_INTERNAL_a545a548_4_k_cu_2ed26410_362164cuda3std3__45__cpo3endE,(_ZN40_INTERNAL_a545a548_4_k_cu_2ed26410_362164cuda3std3__419piecewise_constructE - _ZN40_INTERNAL_a545a548_4_k_cu_2ed26410_362164cuda3std3__45__cpo3endE)
_ZN40_INTERNAL_a545a548_4_k_cu_2ed26410_362164cuda3std3__45__cpo3endE:
	.zero		1
	.type		_ZN40_INTERNAL_a545a548_4_k_cu_2ed26410_362164cuda3std3__419piecewise_constructE,@object
	.size		_ZN40_INTERNAL_a545a548_4_k_cu_2ed26410_362164cuda3std3__419piecewise_constructE,(_ZN40_INTERNAL_a545a548_4_k_cu_2ed26410_362164cuda3std3__45__cpo4cendE - _ZN40_INTERNAL_a545a548_4_k_cu_2ed26410_362164cuda3std3__419piecewise_constructE)
_ZN40_INTERNAL_a545a548_4_k_cu_2ed26410_362164cuda3std3__419piecewise_constructE:
	.zero		1
	.type		_ZN40_INTERNAL_a545a548_4_k_cu_2ed26410_362164cuda3std3__45__cpo4cendE,@object
	.size		_ZN40_INTERNAL_a545a548_4_k_cu_2ed26410_362164cuda3std3__45__cpo4cendE,(_ZN40_INTERNAL_a545a548_4_k_cu_2ed26410_362164cuda3std6ranges3__45__cpo4swapE - _ZN40_INTERNAL_a545a548_4_k_cu_2ed26410_362164cuda3std3__45__cpo4cendE)
_ZN40_INTERNAL_a545a548_4_k_cu_2ed26410_362164cuda3std3__45__cpo4cendE:
	.zero		1
	.type		_ZN40_INTERNAL_a545a548_4_k_cu_2ed26410_362164cuda3std6ranges3__45__cpo4swapE,@object
	.size		_ZN40_INTERNAL_a545a548_4_k_cu_2ed26410_362164cuda3std6ranges3__45__cpo4swapE,(.L_10 - _ZN40_INTERNAL_a545a548_4_k_cu_2ed26410_362164cuda3std6ranges3__45__cpo4swapE)
_ZN40_INTERNAL_a545a548_4_k_cu_2ed26410_362164cuda3std6ranges3__45__cpo4swapE:
	.zero		1
.L_10:


//--------------------- .nv.constant0._ZN7cutlass13device_kernelINS_4gemm6kernel13GemmUniversalIN4cute5tupleIJiiiiEEENS1_10collective13CollectiveMmaINS1_46MainloopSm100TmaUmmaWarpSpecializedBlockScaledILi8ELi2ELi1ENS5_IJNS4_1CILi4EEENSA_ILi2EEENSA_ILi1EEEEEEEENS5_IJNSA_ILi256EEESG_NSA_ILi128EEEEEENS5_IJNS_12float_e2m1_tENS_13float_ue4m3_tEEEENS5_IJNS5_IJlSD_lEEENS4_6LayoutINS5_IJNS5_IJNS5_IJNSA_ILi32EEESB_EEEiEEENS5_IJNS5_IJNSA_ILi16EEESB_EEEiEEENS5_IJSD_iEEEEEENS5_IJST_NS5_IJNS5_IJNSA_ILi0EEESD_EEENSA_ILi512EEEEEENS5_IJSW_iEEEEEEEEEEESL_S13_NS4_8TiledMMAINS4_8MMA_AtomIJNS4_23SM100_MMA_MXF4_2x1SM_SSISJ_SJ_fSK_Li256ELi256ELi16ELNS4_4UMMA5MajorE0ELS18_0ELNS17_7ScaleInE0ELS19_0EEEEEENSN_INS5_IJSD_SD_SD_EEENS5_IJSW_SW_SW_EEEEENS5_IJNS4_10UnderscoreES1F_S1F_EEEEENS5_IJNS4_28SM100_TMA_2SM_LOAD_MULTICASTES1I_EEENS5_IJNS4_14ComposedLayoutINS4_7SwizzleILi2ELi4ELi3EEENS4_18smem_ptr_flag_bitsILi4EEENSN_INS5_IJNSA_ILi8EEESH_EEENS5_IJSH_SD_EEEEEEENSN_INS5_IJNS5_IJNS5_IJSP_SD_EEESS_EEESD_NS5_IJSD_SC_EEEEEENS5_IJNS5_IJNS5_IJSS_SY_EEESX_EEESW_NS5_IJSB_SY_EEEEEEEEEEEvNS4_8identityES1J_NS5_IJS1T_NSN_INS5_IJNS5_IJNS5_IJSP_SC_EEESS_EEESD_S1W_EEENS5_IJS1Z_SW_NS5_IJSB_NSA_ILi1024EEEEEEEEEEEEEEvS24_EENS_8epilogue10collective18CollectiveEpilogueINS2E_23Sm100TmaWarpSpecializedILi4ELi2ELi64ELb1ELb0EEEJNS5_IJSH_SG_SH_EEENS5_IJNSN_ISH_SD_EENSN_INSA_ILi64EEESD_EEEEENS_10bfloat16_tESM_S2O_SM_NS2E_6fusion15FusionCallbacksIS2I_NS2P_17LinearCombinationIS2O_fS2O_fLNS_15FloatRoundStyleE2EEES2J_S2N_JEEENS4_5SM1004TMEM4LOAD26SM100_TMEM_LOAD_32dp32b64xENS4_13SM90_TMA_LOADENS1K_INS1L_ILi3ELi4ELi3EEENS1N_ILi16EEENSN_INS5_IJS1P_S2L_EEENS5_IJS2L_SD_EEEEEEENS4_39AutoVectorizingCopyWithAssumedAlignmentILi128EEENS4_14SM90_TMA_STOREES35_S37_S37_EEEvvEEEEvNT_6ParamsE --------------------------
	.section	.nv.constant0._ZN7cutlass13device_kernelINS_4gemm6kernel13GemmUniversalIN4cute5tupleIJiiiiEEENS1_10collective13CollectiveMmaINS1_46MainloopSm100TmaUmmaWarpSpecializedBlockScaledILi8ELi2ELi1ENS5_IJNS4_1CILi4EEENSA_ILi2EEENSA_ILi1EEEEEEEENS5_IJNSA_ILi256EEESG_NSA_ILi128EEEEEENS5_IJNS_12float_e2m1_tENS_13float_ue4m3_tEEEENS5_IJNS5_IJlSD_lEEENS4_6LayoutINS5_IJNS5_IJNS5_IJNSA_ILi32EEESB_EEEiEEENS5_IJNS5_IJNSA_ILi16EEESB_EEEiEEENS5_IJSD_iEEEEEENS5_IJST_NS5_IJNS5_IJNSA_ILi0EEESD_EEENSA_ILi512EEEEEENS5_IJSW_iEEEEEEEEEEESL_S13_NS4_8TiledMMAINS4_8MMA_AtomIJNS4_23SM100_MMA_MXF4_2x1SM_SSISJ_SJ_fSK_Li256ELi256ELi16ELNS4_4UMMA5MajorE0ELS18_0ELNS17_7ScaleInE0ELS19_0EEEEEENSN_INS5_IJSD_SD_SD_EEENS5_IJSW_SW_SW_EEEEENS5_IJNS4_10UnderscoreES1F_S1F_EEEEENS5_IJNS4_28SM100_TMA_2SM_LOAD_MULTICASTES1I_EEENS5_IJNS4_14ComposedLayoutINS4_7SwizzleILi2ELi4ELi3EEENS4_18smem_ptr_flag_bitsILi4EEENSN_INS5_IJNSA_ILi8EEESH_EEENS5_IJSH_SD_EEEEEEENSN_INS5_IJNS5_IJNS5_IJSP_SD_EEESS_EEESD_NS5_IJSD_SC_EEEEEENS5_IJNS5_IJNS5_IJSS_SY_EEESX_EEESW_NS5_IJSB_SY_EEEEEEEEEEEvNS4_8identityES1J_NS5_IJS1T_NSN_INS5_IJNS5_IJNS5_IJSP_SC_EEESS_EEESD_S1W_EEENS5_IJS1Z_SW_NS5_IJSB_NSA_ILi1024EEEEEEEEEEEEEEvS24_EENS_8epilogue10collective18CollectiveEpilogueINS2E_23Sm100TmaWarpSpecializedILi4ELi2ELi64ELb1ELb0EEEJNS5_IJSH_SG_SH_EEENS5_IJNSN_ISH_SD_EENSN_INSA_ILi64EEESD_EEEEENS_10bfloat16_tESM_S2O_SM_NS2E_6fusion15FusionCallbacksIS2I_NS2P_17LinearCombinationIS2O_fS2O_fLNS_15FloatRoundStyleE2EEES2J_S2N_JEEENS4_5SM1004TMEM4LOAD26SM100_TMEM_LOAD_32dp32b64xENS4_13SM90_TMA_LOADENS1K_INS1L_ILi3ELi4ELi3EEENS1N_ILi16EEENSN_INS5_IJS1P_S2L_EEENS5_IJS2L_SD_EEEEEEENS4_39AutoVectorizingCopyWithAssumedAlignmentILi128EEENS4_14SM90_TMA_STOREES35_S37_S37_EEEvvEEEEvNT_6ParamsE,"a",@progbits
	.sectionflags	@""
	.align	4
.nv.constant0._ZN7cutlass13device_kernelINS_4gemm6kernel13GemmUniversalIN4cute5tupleIJiiiiEEENS1_10collective13CollectiveMmaINS1_46MainloopSm100TmaUmmaWarpSpecializedBlockScaledILi8ELi2ELi1ENS5_IJNS4_1CILi4EEENSA_ILi2EEENSA_ILi1EEEEEEEENS5_IJNSA_ILi256EEESG_NSA_ILi128EEEEEENS5_IJNS_12float_e2m1_tENS_13float_ue4m3_tEEEENS5_IJNS5_IJlSD_lEEENS4_6LayoutINS5_IJNS5_IJNS5_IJNSA_ILi32EEESB_EEEiEEENS5_IJNS5_IJNSA_ILi16EEESB_EEEiEEENS5_IJSD_iEEEEEENS5_IJST_NS5_IJNS5_IJNSA_ILi0EEESD_EEENSA_ILi512EEEEEENS5_IJSW_iEEEEEEEEEEESL_S13_NS4_8TiledMMAINS4_8MMA_AtomIJNS4_23SM100_MMA_MXF4_2x1SM_SSISJ_SJ_fSK_Li256ELi256ELi16ELNS4_4UMMA5MajorE0ELS18_0ELNS17_7ScaleInE0ELS19_0EEEEEENSN_INS5_IJSD_SD_SD_EEENS5_IJSW_SW_SW_EEEEENS5_IJNS4_10UnderscoreES1F_S1F_EEEEENS5_IJNS4_28SM100_TMA_2SM_LOAD_MULTICASTES1I_EEENS5_IJNS4_14ComposedLayoutINS4_7SwizzleILi2ELi4ELi3EEENS4_18smem_ptr_flag_bitsILi4EEENSN_INS5_IJNSA_ILi8EEESH_EEENS5_IJSH_SD_EEEEEEENSN_INS5_IJNS5_IJNS5_IJSP_SD_EEESS_EEESD_NS5_IJSD_SC_EEEEEENS5_IJNS5_IJNS5_IJSS_SY_EEESX_EEESW_NS5_IJSB_SY_EEEEEEEEEEEvNS4_8identityES1J_NS5_IJS1T_NSN_INS5_IJNS5_IJNS5_IJSP_SC_EEESS_EEESD_S1W_EEENS5_IJS1Z_SW_NS5_IJSB_NSA_ILi1024EEEEEEEEEEEEEEvS24_EENS_8epilogue10collective18CollectiveEpilogueINS2E_23Sm100TmaWarpSpecializedILi4ELi2ELi64ELb1ELb0EEEJNS5_IJSH_SG_SH_EEENS5_IJNSN_ISH_SD_EENSN_INSA_ILi64EEESD_EEEEENS_10bfloat16_tESM_S2O_SM_NS2E_6fusion15FusionCallbacksIS2I_NS2P_17LinearCombinationIS2O_fS2O_fLNS_15FloatRoundStyleE2EEES2J_S2N_JEEENS4_5SM1004TMEM4LOAD26SM100_TMEM_LOAD_32dp32b64xENS4_13SM90_TMA_LOADENS1K_INS1L_ILi3ELi4ELi3EEENS1N_ILi16EEENSN_INS5_IJS1P_S2L_EEENS5_IJS2L_SD_EEEEEEENS4_39AutoVectorizingCopyWithAssumedAlignmentILi128EEENS4_14SM90_TMA_STOREES35_S37_S37_EEEvvEEEEvNT_6ParamsE:
	.zero		3968


//--------------------- SYMBOLS --------------------------

	.type		.nv.reservedSmem.offset0,@object
	.size		.nv.reservedSmem.offset0,0x4
	.type		.nv.reservedSmem.cap,@object
	.size		.nv.reservedSmem.cap,0x4
	.type		__assertfail,@function
